def matmul_kernel(
    a_ptr,
    b_ptr,
    c_ptr,
    M,
    N,
    K,
    stride_am,
    stride_ak,
    stride_bk,
    stride_bn,
    stride_cm,
    stride_cn,
    BLOCK_M: tl.constexpr,
    BLOCK_N: tl.constexpr,
    BLOCK_K: tl.constexpr,
    GROUP_M: tl.constexpr,
):
    pid = tl.program_id(axis=0)
    num_pid_m = tl.cdiv(M, BLOCK_M)
    num_pid_n = tl.cdiv(N, BLOCK_N)
    num_pid_in_group = GROUP_M * num_pid_n
    group_id = pid // num_pid_in_group
    first_pid_m = group_id * GROUP_M
    group_size_m = min(num_pid_m - first_pid_m, GROUP_M)
    pid_m = first_pid_m + ((pid % num_pid_in_group) % group_size_m)
    pid_n = (pid % num_pid_in_group) // group_size_m

    offs_am = (pid_m * BLOCK_M + tl.arange(0, BLOCK_M)) % M
    offs_bn = (pid_n * BLOCK_N + tl.arange(0, BLOCK_N)) % N
    offs_k = tl.arange(0, BLOCK_K)
    a_ptrs = a_ptr + offs_am[:, None] * stride_am + offs_k[None, :] * stride_ak
    b_ptrs = b_ptr + offs_k[:, None] * stride_bk + offs_bn[None, :] * stride_bn

    acc = tl.zeros((BLOCK_M, BLOCK_N), dtype=tl.float32)
    for kk in range(0, tl.cdiv(K, BLOCK_K)):
        a = tl.load(a_ptrs, mask=offs_k[None, :] < K - kk * BLOCK_K, other=0.0)
        b = tl.load(b_ptrs, mask=offs_k[:, None] < K - kk * BLOCK_K, other=0.0)
        acc = tl.dot(a, b, acc)
        a_ptrs += BLOCK_K * stride_ak
        b_ptrs += BLOCK_K * stride_bk

    c = acc.to(c_ptr.dtype.element_ty)
    offs_cm = pid_m * BLOCK_M + tl.arange(0, BLOCK_M)
    offs_cn = pid_n * BLOCK_N + tl.arange(0, BLOCK_N)
    c_ptrs = c_ptr + offs_cm[:, None] * stride_cm + offs_cn[None, :] * stride_cn
    mask = (offs_cm[:, None] < M) & (offs_cn[None, :] < N)
    tl.store(c_ptrs, c, mask=mask)

# config = {"BLOCK_K": 64, "BLOCK_M": 128, "BLOCK_N": 128, "GROUP_M": 8, "arch": "sm_100", "dtype": "fp32", "num_ctas": 1, "num_stages": 7, "num_warps": 4}
# arch = sm_100


// ===== COMPILED SASS (sm_100a) =====

	.target	sm_100a

	.elftype	@"ET_EXEC"


//--------------------- .note.nv.tkinfo           --------------------------
	.section	.note.nv.tkinfo,"",@"SHT_NOTE"
	.sectionflags	@"SHF_NOTE_NV_TKINFO"
	.tkinfo
        /*0018*/ 	.word	0x00000081
        /*0030*/ 	.string	""
        /*0030*/ 	.string	"ptxas-blackwell"
        /*0030*/ 	.string	"Cuda compilation tools, release 12.9, V12.9.86"
        /*0030*/ 	.string	"Build cuda_12.9.r12.9/compiler.36037853_0"
        /*0030*/ 	.string	"-v  -suppress-debug-info  -lineinfo  -arch sm_100a "



//--------------------- .note.nv.cuver            --------------------------
	.section	.note.nv.cuver,"",@"SHT_NOTE"
	.sectionflags	@"SHF_NOTE_NV_CUVER"
        /*0018*/ 	.short	0x0001
        /*001a*/ 	.short	0x0064
        /*001c*/ 	.short	0x0001
        /*001e*/ 	.short	0x0000
        /*0020*/ 	.short	0x0001
        /*0022*/ 	.short	0x0000


//--------------------- .nv.info                  --------------------------
	.section	.nv.info,"",@"SHT_CUDA_INFO"
	.align	4


	//----- nvinfo : EIATTR_REGCOUNT
	.align		4
        /*0000*/ 	.byte	0x04, 0x2f
        /*0002*/ 	.short	(.L_4 - .L_3)
	.align		4
.L_3:
        /*0004*/ 	.word	index@(matmul_kernel)
        /*0008*/ 	.word	0x000000ff


	//----- nvinfo : EIATTR_FRAME_SIZE
	.align		4
.L_4:
        /*000c*/ 	.byte	0x04, 0x11
        /*000e*/ 	.short	(.L_6 - .L_5)
	.align		4
.L_5:
        /*0010*/ 	.word	index@($__internal_2_$__cuda_sm10x_tcgen05_guardrail_trap_unallocated_columns_being_dealloced)
        /*0014*/ 	.word	0x00000448


	//----- nvinfo : EIATTR_FRAME_SIZE
	.align		4
.L_6:
        /*0018*/ 	.byte	0x04, 0x11
        /*001a*/ 	.short	(.L_8 - .L_7)
	.align		4
.L_7:
        /*001c*/ 	.word	index@($__internal_1_$__cuda_sm10x_tcgen05_guardrail_trap_phase_invalid_during_alloc)
        /*0020*/ 	.word	0x00000448


	//----- nvinfo : EIATTR_FRAME_SIZE
	.align		4
.L_8:
        /*0024*/ 	.byte	0x04, 0x11
        /*0026*/ 	.short	(.L_10 - .L_9)
	.align		4
.L_9:
        /*0028*/ 	.word	index@($__internal_0_$__cuda_sm10x_tcgen05_guardrail_trap_col_being_dealloced_not_returned_by_alloc)
        /*002c*/ 	.word	0x00000448


	//----- nvinfo : EIATTR_FRAME_SIZE
	.align		4
.L_10:
        /*0030*/ 	.byte	0x04, 0x11
        /*0032*/ 	.short	(.L_12 - .L_11)
	.align		4
.L_11:
        /*0034*/ 	.word	index@(matmul_kernel)
        /*0038*/ 	.word	0x00000448


	//----- nvinfo : EIATTR_MIN_STACK_SIZE
	.align		4
.L_12:
        /*003c*/ 	.byte	0x04, 0x12
        /*003e*/ 	.short	(.L_14 - .L_13)
	.align		4
.L_13:
        /*0040*/ 	.word	index@(matmul_kernel)
        /*0044*/ 	.word	0x00000448
.L_14:


//--------------------- .nv.info.matmul_kernel    --------------------------
	.section	.nv.info.matmul_kernel,"",@"SHT_CUDA_INFO"
	.sectionflags	@""
	.align	4


	//----- nvinfo : EIATTR_CUDA_API_VERSION
	.align		4
        /*0000*/ 	.byte	0x04, 0x37
        /*0002*/ 	.short	(.L_16 - .L_15)
.L_15:
        /*0004*/ 	.word	0x00000081


	//----- nvinfo : EIATTR_KPARAM_INFO
	.align		4
.L_16:
        /*0008*/ 	.byte	0x04, 0x17
        /*000a*/ 	.short	(.L_18 - .L_17)
.L_17:
        /*000c*/ 	.word	0x00000000
        /*0010*/ 	.short	0x000d
        /*0012*/ 	.short	0x0048
        /*0014*/ 	.byte	0x00, 0xf4, 0x21, 0x00


	//----- nvinfo : EIATTR_KPARAM_INFO
	.align		4
.L_18:
        /*0018*/ 	.byte	0x04, 0x17
        /*001a*/ 	.short	(.L_20 - .L_19)
.L_19:
        /*001c*/ 	.word	0x00000000
        /*0020*/ 	.short	0x000c
        /*0022*/ 	.short	0x0040
        /*0024*/ 	.byte	0x00, 0xf4, 0x21, 0x00


	//----- nvinfo : EIATTR_KPARAM_INFO
	.align		4
.L_20:
        /*0028*/ 	.byte	0x04, 0x17
        /*002a*/ 	.short	(.L_22 - .L_21)
.L_21:
        /*002c*/ 	.word	0x00000000
        /*0030*/ 	.short	0x000b
        /*0032*/ 	.short	0x0038
        /*0034*/ 	.byte	0x00, 0xf0, 0x11, 0x00


	//----- nvinfo : EIATTR_KPARAM_INFO
	.align		4
.L_22:
        /*0038*/ 	.byte	0x04, 0x17
        /*003a*/ 	.short	(.L_24 - .L_23)
.L_23:
        /*003c*/ 	.word	0x00000000
        /*0040*/ 	.short	0x000a
        /*0042*/ 	.short	0x0034
        /*0044*/ 	.byte	0x00, 0xf0, 0x11, 0x00


	//----- nvinfo : EIATTR_KPARAM_INFO
	.align		4
.L_24:
        /*0048*/ 	.byte	0x04, 0x17
        /*004a*/ 	.short	(.L_26 - .L_25)
.L_25:
        /*004c*/ 	.word	0x00000000
        /*0050*/ 	.short	0x0009
        /*0052*/ 	.short	0x0030
        /*0054*/ 	.byte	0x00, 0xf0, 0x11, 0x00


	//----- nvinfo : EIATTR_KPARAM_INFO
	.align		4
.L_26:
        /*0058*/ 	.byte	0x04, 0x17
        /*005a*/ 	.short	(.L_28 - .L_27)
.L_27:
        /*005c*/ 	.word	0x00000000
        /*0060*/ 	.short	0x0008
        /*0062*/ 	.short	0x002c
        /*0064*/ 	.byte	0x00, 0xf0, 0x11, 0x00


	//----- nvinfo : EIATTR_KPARAM_INFO
	.align		4
.L_28:
        /*0068*/ 	.byte	0x04, 0x17
        /*006a*/ 	.short	(.L_30 - .L_29)
.L_29:
        /*006c*/ 	.word	0x00000000
        /*0070*/ 	.short	0x0007
        /*0072*/ 	.short	0x0028
        /*0074*/ 	.byte	0x00, 0xf0, 0x11, 0x00


	//----- nvinfo : EIATTR_KPARAM_INFO
	.align		4
.L_30:
        /*0078*/ 	.byte	0x04, 0x17
        /*007a*/ 	.short	(.L_32 - .L_31)
.L_31:
        /*007c*/ 	.word	0x00000000
        /*0080*/ 	.short	0x0006
        /*0082*/ 	.short	0x0024
        /*0084*/ 	.byte	0x00, 0xf0, 0x11, 0x00


	//----- nvinfo : EIATTR_KPARAM_INFO
	.align		4
.L_32:
        /*0088*/ 	.byte	0x04, 0x17
        /*008a*/ 	.short	(.L_34 - .L_33)
.L_33:
        /*008c*/ 	.word	0x00000000
        /*0090*/ 	.short	0x0005
        /*0092*/ 	.short	0x0020
        /*0094*/ 	.byte	0x00, 0xf0, 0x11, 0x00


	//----- nvinfo : EIATTR_KPARAM_INFO
	.align		4
.L_34:
        /*0098*/ 	.byte	0x04, 0x17
        /*009a*/ 	.short	(.L_36 - .L_35)
.L_35:
        /*009c*/ 	.word	0x00000000
        /*00a0*/ 	.short	0x0004
        /*00a2*/ 	.short	0x001c
        /*00a4*/ 	.byte	0x00, 0xf0, 0x11, 0x00


	//----- nvinfo : EIATTR_KPARAM_INFO
	.align		4
.L_36:
        /*00a8*/ 	.byte	0x04, 0x17
        /*00aa*/ 	.short	(.L_38 - .L_37)
.L_37:
        /*00ac*/ 	.word	0x00000000
        /*00b0*/ 	.short	0x0003
        /*00b2*/ 	.short	0x0018
        /*00b4*/ 	.byte	0x00, 0xf0, 0x11, 0x00


	//----- nvinfo : EIATTR_KPARAM_INFO
	.align		4
.L_38:
        /*00b8*/ 	.byte	0x04, 0x17
        /*00ba*/ 	.short	(.L_40 - .L_39)
.L_39:
        /*00bc*/ 	.word	0x00000000
        /*00c0*/ 	.short	0x0002
        /*00c2*/ 	.short	0x0010
        /*00c4*/ 	.byte	0x00, 0xf4, 0x21, 0x00


	//----- nvinfo : EIATTR_KPARAM_INFO
	.align		4
.L_40:
        /*00c8*/ 	.byte	0x04, 0x17
        /*00ca*/ 	.short	(.L_42 - .L_41)
.L_41:
        /*00cc*/ 	.word	0x00000000
        /*00d0*/ 	.short	0x0001
        /*00d2*/ 	.short	0x0008
        /*00d4*/ 	.byte	0x00, 0xf4, 0x21, 0x00


	//----- nvinfo : EIATTR_KPARAM_INFO
	.align		4
.L_42:
        /*00d8*/ 	.byte	0x04, 0x17
        /*00da*/ 	.short	(.L_44 - .L_43)
.L_43:
        /*00dc*/ 	.word	0x00000000
        /*00e0*/ 	.short	0x0000
        /*00e2*/ 	.short	0x0000
        /*00e4*/ 	.byte	0x00, 0xf4, 0x21, 0x00


	//----- nvinfo : EIATTR_AT_ENTRY_FRAGMENTS
	.align		4
.L_44:
        /*00e8*/ 	.byte	0x04, 0x4f
        /*00ea*/ 	.short	(.L_46 - .L_45)


	//   ....[0]....
.L_45:
        /*00ec*/ 	.word	0x00000004


	//----- nvinfo : EIATTR_RESERVED_SMEM_USED
	.align		4
.L_46:
        /*00f0*/ 	.byte	0x01, 0x41
	.zero		2


	//----- nvinfo : EIATTR_SPARSE_MMA_MASK
	.align		4
        /*00f4*/ 	.byte	0x03, 0x50
        /*00f6*/ 	.short	0x0000


	//----- nvinfo : EIATTR_TCGEN05_1CTA_USED
	.align		4
        /*00f8*/ 	.byte	0x01, 0x51
	.zero		2


	//----- nvinfo : EIATTR_MAXREG_COUNT
	.align		4
        /*00fc*/ 	.byte	0x03, 0x1b
        /*00fe*/ 	.short	0x00ff


	//----- nvinfo : EIATTR_NUM_BARRIERS
	.align		4
        /*0100*/ 	.byte	0x02, 0x4c
        /*0102*/ 	.byte	0x01
	.zero		1


	//----- nvinfo : EIATTR_ANNOTATIONS
	.align		4
        /*0104*/ 	.byte	0x04, 0x55
        /*0106*/ 	.short	(.L_48 - .L_47)


	//   ....[0]....
.L_47:
        /*0108*/ 	.word	0x00000001
        /*010c*/ 	.byte	0xf0, 0x09, 0x00, 0x00, 0x01, 0x00, 0x00, 0x00, 0xd0, 0x25, 0x00, 0x00, 0x01, 0x00, 0x00, 0x00
        /* <DEDUP_REMOVED lines=329> */
        /*15ac*/ 	.byte	0xf0, 0xaa, 0x01, 0x00, 0x01, 0x00, 0x00, 0x00, 0x50, 0xad, 0x01, 0x00


	//----- nvinfo : EIATTR_INT_WARP_WIDE_INSTR_OFFSETS
	.align		4
.L_48:
        /*15b8*/ 	.byte	0x04, 0x31
        /*15ba*/ 	.short	(.L_50 - .L_49)


	//   ....[0]....
.L_49:
        /*15bc*/ 	.word	0x00005e40


	//   ....[1]....
        /*15c0*/ 	.word	0x00005e60


	//   ....[2]....
        /*15c4*/ 	.word	0x00005f00


	//   ....[3]....
        /*15c8*/ 	.word	0x0001e700


	//   ....[4]....
        /*15cc*/ 	.word	0x0001e750


	//----- nvinfo : EIATTR_COOP_GROUP_MASK_REGIDS
	.align		4
.L_50:
        /*15d0*/ 	.byte	0x04, 0x29
        /*15d2*/ 	.short	(.L_52 - .L_51)


	//   ....[0]....
.L_51:
        /*15d4*/ 	.word	0xffffffff


	//   ....[1]....
        /*15d8*/ 	.word	0xffffffff


	//   ....[2]....
        /*15dc*/ 	.word	0xffffffff


	//   ....[3]....
        /*15e0*/ 	.word	0xffffffff


	//----- nvinfo : EIATTR_COOP_GROUP_INSTR_OFFSETS
	.align		4
.L_52:
        /*15e4*/ 	.byte	0x04, 0x28
        /*15e6*/ 	.short	(.L_54 - .L_53)


	//   ....[0]....
.L_53:
        /*15e8*/ 	.word	0x00000070


	//   ....[1]....
        /*15ec*/ 	.word	0x00000330


	//   ....[2]....
        /*15f0*/ 	.word	0x0001e590


	//   ....[3]....
        /*15f4*/ 	.word	0x0001e800


	//----- nvinfo : EIATTR_VRC_CTA_INIT_COUNT
	.align		4
.L_54:
        /*15f8*/ 	.byte	0x02, 0x4a
        /*15fa*/ 	.byte	0x80
	.zero		1


	//----- nvinfo : EIATTR_MBARRIER_INSTR_OFFSETS
	.align		4
        /*15fc*/ 	.byte	0x04, 0x39
        /*15fe*/ 	.short	(.L_56 - .L_55)


	//   ....[0]....
.L_55:
        /*1600*/ 	.word	0x00005f40
        /*1604*/ 	.word	0x000000ff
        /*1608*/ 	.word	0x00000000
        /*160c*/ 	.short	0x0100
        /*160e*/ 	.byte	0x08
	.zero		1


	//   ....[1]....
        /*1610*/ 	.word	0x00006010
        /*1614*/ 	.word	0x000000ff
        /*1618*/ 	.word	0x00068008
        /*161c*/ 	.short	0x0100
        /*161e*/ 	.byte	0x0a
	.zero		1


	//   ....[2]....
        /*1620*/ 	.word	0x00017770
        /*1624*/ 	.word	0x000000ff
        /*1628*/ 	.word	0x00000000
        /*162c*/ 	.short	0x010a
        /*162e*/ 	.byte	0x08
	.zero		1


	//   ....[3]....
        /*1630*/ 	.word	0x0001aef0
        /*1634*/ 	.word	0x000000ff
        /*1638*/ 	.word	0x00000000
        /*163c*/ 	.short	0x010a
        /*163e*/ 	.byte	0x08
	.zero		1


	//   ....[4]....
        /*1640*/ 	.word	0x0001b0a0
        /*1644*/ 	.word	0x000000ff
        /*1648*/ 	.word	0x00068000
        /*164c*/ 	.short	0x0108
        /*164e*/ 	.byte	0x0a
	.zero		1


	//   ....[5]....
        /*1650*/ 	.word	0x0001b180
        /*1654*/ 	.word	0x000000ff
        /*1658*/ 	.word	0x00068008
        /*165c*/ 	.short	0x0108
        /*165e*/ 	.byte	0x0a
	.zero		1


	//   ....[6]....
        /*1660*/ 	.word	0x0001e820
        /*1664*/ 	.word	0x000000ff
        /*1668*/ 	.word	0x00000000
        /*166c*/ 	.short	0x010a
        /*166e*/ 	.byte	0x08
	.zero		1


	//   ....[7]....
        /*1670*/ 	.word	0x0001e850
        /*1674*/ 	.word	0x000000ff
        /*1678*/ 	.word	0x00000000
        /*167c*/ 	.short	0x010a
        /*167e*/ 	.byte	0x08
	.zero		1


	//----- nvinfo : EIATTR_NUM_MBARRIERS
	.align		4
.L_56:
        /*1680*/ 	.byte	0x03, 0x38
        /*1682*/ 	.short	0x0002


	//----- nvinfo : EIATTR_EXIT_INSTR_OFFSETS
	.align		4
        /*1684*/ 	.byte	0x04, 0x1c
        /*1686*/ 	.short	(.L_58 - .L_57)


	//   ....[0]....
.L_57:
        /*1688*/ 	.word	0x0001e810


	//----- nvinfo : EIATTR_REQNTID
	.align		4
.L_58:
        /*168c*/ 	.byte	0x04, 0x10
        /*168e*/ 	.short	(.L_60 - .L_59)
.L_59:
        /*1690*/ 	.word	0x00000080
        /*1694*/ 	.word	0x00000001
        /*1698*/ 	.word	0x00000001


	//----- nvinfo : EIATTR_CRS_STACK_SIZE
	.align		4
.L_60:
        /*169c*/ 	.byte	0x04, 0x1e
        /*169e*/ 	.short	(.L_62 - .L_61)
.L_61:
        /*16a0*/ 	.word	0x00000000


	//----- nvinfo : EIATTR_CBANK_PARAM_SIZE
	.align		4
.L_62:
        /*16a4*/ 	.byte	0x03, 0x19
        /*16a6*/ 	.short	0x0050


	//----- nvinfo : EIATTR_PARAM_CBANK
	.align		4
        /*16a8*/ 	.byte	0x04, 0x0a
        /*16aa*/ 	.short	(.L_64 - .L_63)
	.align		4
.L_63:
        /*16ac*/ 	.word	index@(.nv.constant0.matmul_kernel)
        /*16b0*/ 	.short	0x0380
        /*16b2*/ 	.short	0x0050


	//----- nvinfo : EIATTR_SW_WAR
	.align		4
.L_64:
        /*16b4*/ 	.byte	0x04, 0x36
        /*16b6*/ 	.short	(.L_66 - .L_65)
.L_65:
        /*16b8*/ 	.word	0x00000008
.L_66:


//--------------------- .nv.compat                --------------------------
	.section	.nv.compat,"",@"SHT_CUDA_COMPAT_INFO"
	.align	4
        /*0000*/ 	.byte	0x02, 0x02, 0x02, 0x00, 0x02, 0x05, 0x05, 0x00, 0x02, 0x03, 0x00, 0x00, 0x02, 0x06, 0x01, 0x00


//--------------------- .nv.callgraph             --------------------------
	.section	.nv.callgraph,"",@"SHT_CUDA_CALLGRAPH"
	.align	4
	.sectionentsize	8
	.align		4
        /*0000*/ 	.word	0x00000000
	.align		4
        /*0004*/ 	.word	0xffffffff
	.align		4
        /*0008*/ 	.word	0x00000000
	.align		4
        /*000c*/ 	.word	0xfffffffe
	.align		4
        /*0010*/ 	.word	0x00000000
	.align		4
        /*0014*/ 	.word	0xfffffffd
	.align		4
        /*0018*/ 	.word	0x00000000
	.align		4
        /*001c*/ 	.word	0xfffffffc


//--------------------- .text.matmul_kernel       --------------------------
	.section	.text.matmul_kernel,"ax",@progbits
	.align	128
        .global         matmul_kernel
        .type           matmul_kernel,@function
        .size           matmul_kernel,(.L_x_21 - matmul_kernel)
        .other          matmul_kernel,@"STO_CUDA_ENTRY STV_DEFAULT"
matmul_kernel:
.text.matmul_kernel:
[----:B------:R-:W1:Y:S01]  /*0000*/  LDC R1, c[0x0][0x37c] ;  /* 0x0000df00ff017b82 */ /* 0x000e620000000800 */
[----:B------:R-:W2:Y:S01]  /*0010*/  S2R R4, SR_TID.X ;  /* 0x0000000000047919 */ /* 0x000ea20000002100 */
[----:B-1----:R-:W-:Y:S01]  /*0020*/  VIADD R1, R1, 0xfffffbb8 ;  /* 0xfffffbb801017836 */ /* 0x002fe20000000000 */
[----:B--2---:R-:W-:-:S13]  /*0030*/  ISETP.GE.U32.AND P0, PT, R4, 0x20, PT ;  /* 0x000000200400780c */ /* 0x004fda0003f06070 */
[----:B------:R-:W-:Y:S02]  /*0040*/  VOTEU.ANY UP0, P0 ;  /* 0x0000000000ff7886 */ /* 0x000fe40000000100 */
[----:B------:R-:W-:Y:S05]  /*0050*/  BRA.U UP0, `(.L_x_0) ;  /* 0x0000000100b87547 */ /* 0x000fea000b800000 */
[----:B------:R-:W1:Y:S01]  /*0060*/  S2UR UR6, SR_CgaCtaId ;  /* 0x00000000000679c3 */ /* 0x000e620000008800 */
[----:B------:R-:W-:Y:S01]  /*0070*/  NOP ;  /* 0x0000000000007918 */ /* 0x000fe20000000000 */
[----:B------:R-:W-:Y:S02]  /*0080*/  UMOV UR4, 0x40 ;  /* 0x0000004000047882 */ /* 0x000fe40000000000 */
[----:B-1----:R-:W-:-:S09]  /*0090*/  ULEA UR4, UR6, UR4, 0x18 ;  /* 0x0000000406047291 */ /* 0x002fd2000f8ec0ff */
[----:B------:R-:W1:Y:S01]  /*00a0*/  LDS.U8 R0, [UR4] ;  /* 0x00000004ff007984 */ /* 0x000e620008000000 */
[----:B------:R-:W-:Y:S02]  /*00b0*/  UMOV UR4, 0x400 ;  /* 0x0000040000047882 */ /* 0x000fe40000000000 */
[----:B------:R-:W-:Y:S01]  /*00c0*/  ULEA UR4, UR6, UR4, 0x18 ;  /* 0x0000000406047291 */ /* 0x000fe2000f8ec0ff */
[----:B-1----:R-:W-:-:S13]  /*00d0*/  ISETP.NE.AND P0, PT, R0, RZ, PT ;  /* 0x000000ff0000720c */ /* 0x002fda0003f05270 */
[----:B------:R-:W-:Y:S05]  /*00e0*/  @P0 BRA `(.L_x_1) ;  /* 0x00000000007c0947 */ /* 0x000fea0003800000 */
[----:B------:R-:W-:-:S13]  /*00f0*/  ELECT P0, URZ, PT ;  /* 0x0000000000ff782f */ /* 0x000fda0003800000 */
[----:B------:R-:W-:Y:S05]  /*0100*/  @!P0 BRA `(.L_x_2) ;  /* 0x0000000000848947 */ /* 0x000fea0003800000 */
[----:B------:R-:W-:Y:S01]  /*0110*/  UMOV UR5, 0x8 ;  /* 0x0000000800057882 */ /* 0x000fe20000000000 */
[----:B------:R-:W-:Y:S02]  /*0120*/  IMAD.MOV.U32 R6, RZ, RZ, 0x1 ;  /* 0x00000001ff067424 */ /* 0x000fe400078e00ff */
[----:B------:R-:W-:Y:S02]  /*0130*/  IMAD.MOV.U32 R5, RZ, RZ, 0xff ;  /* 0x000000ffff057424 */ /* 0x000fe400078e00ff */
[----:B------:R-:W-:Y:S04]  /*0140*/  DEPBAR.LE SB1, 0x36 ;  /* 0x00009d800000791a */ /* 0x000fe80000000000 */
[----:B------:R-:W1:Y:S02]  /*0150*/  UTCATOMSWS.FIND_AND_SET.ALIGN UP1, UR5, UR5 ;  /* 0x00000005000575e3 */ /* 0x000e640008020800 */
[----:B-1----:R-:W-:-:S04]  /*0160*/  PLOP3.LUT P0, PT, PT, PT, UP1, 0x80, 0x8 ;  /* 0x000000000008781c */ /* 0x002fc80003f0f018 */
[----:B------:R-:W-:-:S04]  /*0170*/  SEL R0, RZ, 0xffffffff, !P0 ;  /* 0xffffffffff007807 */ /* 0x000fc80004000000 */
[----:B------:R-:W-:Y:S01]  /*0180*/  ISETP.NE.AND P0, PT, R0, RZ, PT ;  /* 0x000000ff0000720c */ /* 0x000fe20003f05270 */
[----:B------:R-:W-:-:S12]  /*0190*/  IMAD.U32 R0, RZ, RZ, UR5 ;  /* 0x00000005ff007e24 */ /* 0x000fd8000f8e00ff */
[----:B------:R-:W-:Y:S05]  /*01a0*/  @P0 BRA `(.L_x_3) ;  /* 0x0000000000240947 */ /* 0x000fea0003800000 */
.L_x_4:
[----:B------:R-:W-:Y:S05]  /*01b0*/  NANOSLEEP 0x64 ;  /* 0x000000640000795d */ /* 0x000fea0003800000 */
[----:B------:R-:W-:-:S05]  /*01c0*/  UMOV UR5, 0x8 ;  /* 0x0000000800057882 */ /* 0x000fca0000000000 */
[----:B------:R-:W-:Y:S04]  /*01d0*/  DEPBAR.LE SB1, 0x36 ;  /* 0x00009d800000791a */ /* 0x000fe80000000000 */
[----:B------:R-:W1:Y:S02]  /*01e0*/  UTCATOMSWS.FIND_AND_SET.ALIGN UP1, UR5, UR5 ;  /* 0x00000005000575e3 */ /* 0x000e640008020800 */
[----:B-1----:R-:W-:-:S04]  /*01f0*/  PLOP3.LUT P0, PT, PT, PT, UP1, 0x80, 0x8 ;  /* 0x000000000008781c */ /* 0x002fc80003f0f018 */
[----:B------:R-:W-:-:S04]  /*0200*/  SEL R0, RZ, 0xffffffff, !P0 ;  /* 0xffffffffff007807 */ /* 0x000fc80004000000 */
[----:B------:R-:W-:Y:S01]  /*0210*/  ISETP.NE.AND P0, PT, R0, RZ, PT ;  /* 0x000000ff0000720c */ /* 0x000fe20003f05270 */
[----:B------:R-:W-:-:S12]  /*0220*/  IMAD.U32 R0, RZ, RZ, UR5 ;  /* 0x00000005ff007e24 */ /* 0x000fd8000f8e00ff */
[----:B------:R-:W-:Y:S05]  /*0230*/  @!P0 BRA `(.L_x_4) ;  /* 0xfffffffc00dc8947 */ /* 0x000fea000383ffff */
.L_x_3:
[C---:B------:R-:W-:Y:S01]  /*0240*/  VIADD R3, R0.reuse, 0x10 ;  /* 0x0000001000037836 */ /* 0x040fe20000000000 */
[----:B------:R-:W-:Y:S01]  /*0250*/  UMOV UR5, 0x50 ;  /* 0x0000005000057882 */ /* 0x000fe20000000000 */
[----:B------:R-:W-:Y:S01]  /*0260*/  SHF.L.U32 R2, R5, R0, RZ ;  /* 0x0000000005027219 */ /* 0x000fe200000006ff */
[----:B------:R-:W-:Y:S01]  /*0270*/  ULEA UR5, UR6, UR5, 0x18 ;  /* 0x0000000506057291 */ /* 0x000fe2000f8ec0ff */
[----:B------:R-:W-:Y:S01]  /*0280*/  IMAD.SHL.U32 R0, R0, 0x20, RZ ;  /* 0x0000002000007824 */ /* 0x000fe200078e00ff */
[----:B------:R-:W-:-:S04]  /*0290*/  SHF.L.U32 R3, R6, R3, RZ ;  /* 0x0000000306037219 */ /* 0x000fc800000006ff */
[----:B------:R-:W-:-:S05]  /*02a0*/  LOP3.LUT R2, R3, R2, RZ, 0xfc, !PT ;  /* 0x0000000203027212 */ /* 0x000fca00078efcff */
[----:B------:R1:W-:Y:S04]  /*02b0*/  ATOMS.OR RZ, [UR5], R2 ;  /* 0x00000002ffff798c */ /* 0x0003e8000b000005 */
[----:B------:R1:W-:Y:S01]  /*02c0*/  STS [UR4], R0 ;  /* 0x00000000ff007988 */ /* 0x0003e20008000804 */
[----:B------:R-:W-:Y:S05]  /*02d0*/  BRA `(.L_x_2) ;  /* 0x0000000000107947 */ /* 0x000fea0003800000 */
.L_x_1:
[----:B------:R-:W-:Y:S01]  /*02e0*/  IMAD.MOV.U32 R0, RZ, RZ, -0x1 ;  /* 0xffffffffff007424 */ /* 0x000fe200078e00ff */
[----:B------:R-:W-:-:S04]  /*02f0*/  MOV R2, 0x320 ;  /* 0x0000032000027802 */ /* 0x000fc80000000f00 */
[----:B------:R1:W-:Y:S03]  /*0300*/  STS [UR4], R0 ;  /* 0x00000000ff007988 */ /* 0x0003e60008000804 */
[----:B-1----:R-:W-:Y:S05]  /*0310*/  CALL.REL.NOINC `($__internal_1_$__cuda_sm10x_tcgen05_guardrail_trap_phase_invalid_during_alloc) ;  /* 0x000001e400647944 */ /* 0x002fea0003c00000 */
.L_x_2:
[----:B------:R-:W-:Y:S05]  /*0320*/  WARPSYNC.ALL ;  /* 0x0000000000007948 */ /* 0x000fea0003800000 */
[----:B------:R-:W-:Y:S01]  /*0330*/  NOP ;  /* 0x0000000000007918 */ /* 0x000fe20000000000 */
.L_x_0:
[----:B------:R-:W2:Y:S01]  /*0340*/  LDC.64 R46, c[0x0][0x398] ;  /* 0x0000e600ff2e7b82 */ /* 0x000ea20000000a00 */
[----:B------:R-:W3:Y:S01]  /*0350*/  S2R R6, SR_CTAID.X ;  /* 0x0000000000067919 */ /* 0x000ee20000002500 */
[----:B------:R-:W-:Y:S01]  /*0360*/  UMOV UR10, 0x400 ;  /* 0x00000400000a7882 */ /* 0x000fe20000000000 */
[----:B------:R-:W4:Y:S01]  /*0370*/  LDCU UR5, c[0x0][0x3a4] ;  /* 0x00007480ff0577ac */ /* 0x000f220008000800 */
[----:B------:R-:W5:Y:S04]  /*0380*/  LDCU UR8, c[0x0][0x3b0] ;  /* 0x00007600ff0877ac */ /* 0x000f680008000800 */
[----:B------:R-:W1:Y:S01]  /*0390*/  S2UR UR4, SR_CgaCtaId ;  /* 0x00000000000479c3 */ /* 0x000e620000008800 */
[----:B------:R-:W1:Y:S01]  /*03a0*/  LDCU.128 UR12, c[0x0][0x380] ;  /* 0x00007000ff0c77ac */ /* 0x000e620008000c00 */
[----:B------:R-:W-:-:S06]  /*03b0*/  UMOV UR6, 0x1 ;  /* 0x0000000100067882 */ /* 0x000fcc0000000000 */
[----:B------:R-:W4:Y:S01]  /*03c0*/  LDC R252, c[0x0][0x3a0] ;  /* 0x0000e800fffc7b82 */ /* 0x000f220000000800 */
[----:B------:R-:W1:Y:S02]  /*03d0*/  LDCU.64 UR26, c[0x0][0x358] ;  /* 0x00006b00ff1a77ac */ /* 0x000e640008000a00 */
[----:B-12---:R-:W-:Y:S01]  /*03e0*/  VIADD R0, R47, 0x7f ;  /* 0x0000007f2f007836 */ /* 0x006fe20000000000 */
[----:B------:R-:W-:-:S04]  /*03f0*/  IABS R13, R46 ;  /* 0x0000002e000d7213 */ /* 0x000fc80000000000 */
[----:B------:R-:W-:Y:S01]  /*0400*/  SHF.R.S32.HI R3, RZ, 0x1f, R0 ;  /* 0x0000001fff037819 */ /* 0x000fe20000011400 */
[----:B------:R-:W-:-:S03]  /*0410*/  ULEA UR10, UR4, UR10, 0x18 ;  /* 0x0000000a040a7291 */ /* 0x000fc6000f8ec0ff */
[----:B------:R-:W-:Y:S01]  /*0420*/  LEA.HI R3, R3, R0, RZ, 0x7 ;  /* 0x0000000003037211 */ /* 0x000fe200078f38ff */
[----:B------:R-:W-:Y:S01]  /*0430*/  BAR.SYNC.DEFER_BLOCKING 0x0 ;  /* 0x0000000000007b1d */ /* 0x000fe20000010000 */
[----:B---3--:R-:W-:Y:S02]  /*0440*/  IABS R10, R6 ;  /* 0x00000006000a7213 */ /* 0x008fe40000000000 */
[----:B------:R-:W-:-:S05]  /*0450*/  SHF.R.S32.HI R3, RZ, 0x7, R3 ;  /* 0x00000007ff037819 */ /* 0x000fca0000011403 */
[----:B------:R-:W-:-:S05]  /*0460*/  IMAD.SHL.U32 R5, R3, 0x8, RZ ;  /* 0x0000000803057824 */ /* 0x000fca00078e00ff */
[-C--:B------:R-:W-:Y:S02]  /*0470*/  IABS R7, R5.reuse ;  /* 0x0000000500077213 */ /* 0x080fe40000000000 */
[----:B------:R-:W-:Y:S02]  /*0480*/  IABS R11, R5 ;  /* 0x00000005000b7213 */ /* 0x000fe40000000000 */
[----:B------:R-:W1:Y:S01]  /*0490*/  I2F.RP R0, R7 ;  /* 0x0000000700007306 */ /* 0x000e620000209400 */
[----:B------:R-:W2:Y:S07]  /*04a0*/  LDS R19, [UR10] ;  /* 0x0000000aff137984 */ /* 0x000eae0008000800 */
[----:B-1----:R-:W1:Y:S02]  /*04b0*/  MUFU.RCP R0, R0 ;  /* 0x0000000000007308 */ /* 0x002e640000001000 */
[----:B-1----:R-:W-:-:S02]  /*04c0*/  VIADD R2, R0, 0xffffffe ;  /* 0x0ffffffe00027836 */ /* 0x002fc40000000000 */
[----:B------:R-:W-:-:S04]  /*04d0*/  IMAD.MOV R0, RZ, RZ, -R11 ;  /* 0x000000ffff007224 */ /* 0x000fc800078e0a0b */
[----:B------:R1:W3:Y:S02]  /*04e0*/  F2I.FTZ.U32.TRUNC.NTZ R3, R2 ;  /* 0x0000000200037305 */ /* 0x0002e4000021f000 */
[----:B-1----:R-:W-:Y:S01]  /*04f0*/  IMAD.MOV.U32 R2, RZ, RZ, RZ ;  /* 0x000000ffff027224 */ /* 0x002fe200078e00ff */
[----:B--2---:R-:W-:Y:S01]  /*0500*/  R2UR UR11, R19 ;  /* 0x00000000130b72ca */ /* 0x004fe200000e0000 */
[----:B---3--:R-:W-:-:S04]  /*0510*/  IMAD.MOV R8, RZ, RZ, -R3 ;  /* 0x000000ffff087224 */ /* 0x008fc800078e0a03 */
[----:B------:R-:W-:Y:S02]  /*0520*/  IMAD R9, R8, R7, RZ ;  /* 0x0000000708097224 */ /* 0x000fe400078e02ff */
[----:B------:R-:W-:Y:S02]  /*0530*/  IMAD.MOV.U32 R8, RZ, RZ, R10 ;  /* 0x000000ffff087224 */ /* 0x000fe400078e000a */
[----:B------:R-:W-:-:S06]  /*0540*/  IMAD.HI.U32 R3, R3, R9, R2 ;  /* 0x0000000903037227 */ /* 0x000fcc00078e0002 */
[----:B------:R-:W-:-:S04]  /*0550*/  IMAD.HI.U32 R3, R3, R8, RZ ;  /* 0x0000000803037227 */ /* 0x000fc800078e00ff */
[----:B------:R-:W-:Y:S01]  /*0560*/  IMAD R0, R3, R0, R8 ;  /* 0x0000000003007224 */ /* 0x000fe200078e0208 */
[----:B------:R-:W-:Y:S04]  /*0570*/  BAR.SYNC.DEFER_BLOCKING 0x0 ;  /* 0x0000000000007b1d */ /* 0x000fe80000010000 */
[----:B------:R-:W-:-:S13]  /*0580*/  ISETP.GT.U32.AND P1, PT, R7, R0, PT ;  /* 0x000000000700720c */ /* 0x000fda0003f24070 */
[----:B------:R-:W-:Y:S02]  /*0590*/  @!P1 IMAD.IADD R0, R0, 0x1, -R7 ;  /* 0x0000000100009824 */ /* 0x000fe400078e0a07 */
[----:B------:R-:W-:Y:S01]  /*05a0*/  @!P1 VIADD R3, R3, 0x1 ;  /* 0x0000000103039836 */ /* 0x000fe20000000000 */
[----:B------:R-:W-:Y:S02]  /*05b0*/  ISETP.NE.AND P1, PT, R5, RZ, PT ;  /* 0x000000ff0500720c */ /* 0x000fe40003f25270 */
[----:B------:R-:W-:Y:S02]  /*05c0*/  ISETP.GE.U32.AND P0, PT, R0, R7, PT ;  /* 0x000000070000720c */ /* 0x000fe40003f06070 */
[----:B------:R-:W-:-:S04]  /*05d0*/  LOP3.LUT R0, R6, R5, RZ, 0x3c, !PT ;  /* 0x0000000506007212 */ /* 0x000fc800078e3cff */
[----:B------:R-:W-:Y:S01]  /*05e0*/  ISETP.GE.AND P2, PT, R0, RZ, PT ;  /* 0x000000ff0000720c */ /* 0x000fe20003f46270 */
[----:B------:R-:W-:-:S06]  /*05f0*/  VIADD R0, R46, 0x7f ;  /* 0x0000007f2e007836 */ /* 0x000fcc0000000000 */
[----:B------:R-:W-:-:S04]  /*0600*/  @P0 VIADD R3, R3, 0x1 ;  /* 0x0000000103030836 */ /* 0x000fc80000000000 */
[----:B------:R-:W-:Y:S01]  /*0610*/  IMAD.MOV.U32 R2, RZ, RZ, R3 ;  /* 0x000000ffff027224 */ /* 0x000fe200078e0003 */
[----:B------:R-:W-:-:S03]  /*0620*/  SHF.R.S32.HI R3, RZ, 0x1f, R0 ;  /* 0x0000001fff037819 */ /* 0x000fc60000011400 */
[----:B------:R-:W-:Y:S01]  /*0630*/  @!P2 IMAD.MOV R2, RZ, RZ, -R2 ;  /* 0x000000ffff02a224 */ /* 0x000fe200078e0a02 */
[----:B------:R-:W-:Y:S02]  /*0640*/  @!P1 LOP3.LUT R2, RZ, R5, RZ, 0x33, !PT ;  /* 0x00000005ff029212 */ /* 0x000fe400078e33ff */
[----:B------:R-:W-:-:S03]  /*0650*/  LEA.HI R3, R3, R0, RZ, 0x7 ;  /* 0x0000000003037211 */ /* 0x000fc600078f38ff */
[----:B------:R-:W-:Y:S02]  /*0660*/  IMAD.SHL.U32 R10, R2, 0x8, RZ ;  /* 0x00000008020a7824 */ /* 0x000fe400078e00ff */
[----:B------:R-:W-:-:S03]  /*0670*/  IMAD.MOV R2, RZ, RZ, -R2 ;  /* 0x000000ffff027224 */ /* 0x000fc600078e0a02 */
[----:B------:R-:W-:Y:S01]  /*0680*/  LEA.HI.SX32 R3, R3, -R10, 0x19 ;  /* 0x8000000a03037211 */ /* 0x000fe200078fcaff */
[----:B------:R-:W-:Y:S02]  /*0690*/  IMAD R12, R5, R2, R6 ;  /* 0x00000002050c7224 */ /* 0x000fe400078e0206 */
[----:B------:R-:W-:Y:S01]  /*06a0*/  IMAD.MOV.U32 R2, RZ, RZ, RZ ;  /* 0x000000ffff027224 */ /* 0x000fe200078e00ff */
[----:B------:R-:W-:Y:S02]  /*06b0*/  VIMNMX R9, PT, PT, R3, 0x8, PT ;  /* 0x0000000803097848 */ /* 0x000fe40003fe0100 */
[----:B------:R-:W-:Y:S02]  /*06c0*/  IABS R6, R12 ;  /* 0x0000000c00067213 */ /* 0x000fe40000000000 */
[----:B------:R-:W-:-:S04]  /*06d0*/  IABS R7, R9 ;  /* 0x0000000900077213 */ /* 0x000fc80000000000 */
[----:B------:R-:W1:Y:S08]  /*06e0*/  I2F.RP R0, R7 ;  /* 0x0000000700007306 */ /* 0x000e700000209400 */
[----:B-1----:R-:W1:Y:S02]  /*06f0*/  MUFU.RCP R0, R0 ;  /* 0x0000000000007308 */ /* 0x002e640000001000 */
[----:B-1----:R-:W-:-:S06]  /*0700*/  VIADD R3, R0, 0xffffffe ;  /* 0x0ffffffe00037836 */ /* 0x002fcc0000000000 */
[----:B------:R-:W1:Y:S02]  /*0710*/  F2I.FTZ.U32.TRUNC.NTZ R3, R3 ;  /* 0x0000000300037305 */ /* 0x000e64000021f000 */
[----:B-1----:R-:W-:-:S04]  /*0720*/  IMAD.MOV R8, RZ, RZ, -R3 ;  /* 0x000000ffff087224 */ /* 0x002fc800078e0a03 */
[----:B------:R-:W-:Y:S01]  /*0730*/  IMAD R5, R8, R7, RZ ;  /* 0x0000000708057224 */ /* 0x000fe200078e02ff */
[----:B------:R-:W-:-:S03]  /*0740*/  IABS R8, R9 ;  /* 0x0000000900087213 */ /* 0x000fc60000000000 */
[----:B------:R-:W-:Y:S02]  /*0750*/  IMAD.HI.U32 R2, R3, R5, R2 ;  /* 0x0000000503027227 */ /* 0x000fe400078e0002 */
[----:B------:R-:W1:Y:S02]  /*0760*/  I2F.RP R3, R13 ;  /* 0x0000000d00037306 */ /* 0x000e640000209400 */
[----:B------:R-:W-:Y:S02]  /*0770*/  IMAD.MOV.U32 R5, RZ, RZ, R6 ;  /* 0x000000ffff057224 */ /* 0x000fe400078e0006 */
[----:B------:R-:W-:Y:S02]  /*0780*/  IMAD.MOV R0, RZ, RZ, -R8 ;  /* 0x000000ffff007224 */ /* 0x000fe400078e0a08 */
[----:B------:R-:W-:-:S04]  /*0790*/  IMAD.HI.U32 R2, R2, R5, RZ ;  /* 0x0000000502027227 */ /* 0x000fc800078e00ff */
[----:B------:R-:W-:Y:S01]  /*07a0*/  IMAD R0, R2, R0, R5 ;  /* 0x0000000002007224 */ /* 0x000fe200078e0205 */
[----:B------:R-:W-:-:S04]  /*07b0*/  IABS R5, R47 ;  /* 0x0000002f00057213 */ /* 0x000fc80000000000 */
[----:B------:R-:W-:Y:S01]  /*07c0*/  ISETP.GT.U32.AND P1, PT, R7, R0, PT ;  /* 0x000000000700720c */ /* 0x000fe20003f24070 */
[----:B-1----:R-:W1:Y:S08]  /*07d0*/  MUFU.RCP R3, R3 ;  /* 0x0000000300037308 */ /* 0x002e700000001000 */
[----:B------:R-:W2:Y:S04]  /*07e0*/  I2F.RP R8, R5 ;  /* 0x0000000500087306 */ /* 0x000ea80000209400 */
[----:B------:R-:W-:-:S02]  /*07f0*/  @!P1 IMAD.IADD R0, R0, 0x1, -R7 ;  /* 0x0000000100009824 */ /* 0x000fc400078e0a07 */
[----:B------:R-:W-:Y:S01]  /*0800*/  @!P1 VIADD R2, R2, 0x1 ;  /* 0x0000000102029836 */ /* 0x000fe20000000000 */
[----:B------:R-:W-:Y:S02]  /*0810*/  ISETP.NE.AND P1, PT, R9, RZ, PT ;  /* 0x000000ff0900720c */ /* 0x000fe40003f25270 */
[----:B------:R-:W-:Y:S01]  /*0820*/  ISETP.GE.U32.AND P0, PT, R0, R7, PT ;  /* 0x000000070000720c */ /* 0x000fe20003f06070 */
[----:B-1----:R-:W-:Y:S01]  /*0830*/  VIADD R6, R3, 0xffffffe ;  /* 0x0ffffffe03067836 */ /* 0x002fe20000000000 */
[----:B------:R-:W-:-:S03]  /*0840*/  LOP3.LUT R0, R12, R9, RZ, 0x3c, !PT ;  /* 0x000000090c007212 */ /* 0x000fc600078e3cff */
[----:B------:R1:W3:Y:S01]  /*0850*/  F2I.FTZ.U32.TRUNC.NTZ R7, R6 ;  /* 0x0000000600077305 */ /* 0x0002e2000021f000 */
[----:B------:R-:W-:-:S07]  /*0860*/  ISETP.GE.AND P2, PT, R0, RZ, PT ;  /* 0x000000ff0000720c */ /* 0x000fce0003f46270 */
[----:B------:R-:W-:Y:S01]  /*0870*/  @P0 VIADD R2, R2, 0x1 ;  /* 0x0000000102020836 */ /* 0x000fe20000000000 */
[----:B--2---:R-:W2:Y:S01]  /*0880*/  MUFU.RCP R8, R8 ;  /* 0x0000000800087308 */ /* 0x004ea20000001000 */
[----:B-1----:R-:W-:Y:S02]  /*0890*/  IMAD.MOV.U32 R6, RZ, RZ, RZ ;  /* 0x000000ffff067224 */ /* 0x002fe400078e00ff */
[----:B------:R-:W-:Y:S02]  /*08a0*/  IMAD.MOV.U32 R14, RZ, RZ, R2 ;  /* 0x000000ffff0e7224 */ /* 0x000fe400078e0002 */
[----:B---3--:R-:W-:Y:S02]  /*08b0*/  IMAD.MOV R2, RZ, RZ, -R7 ;  /* 0x000000ffff027224 */ /* 0x008fe400078e0a07 */
[----:B------:R-:W-:Y:S01]  /*08c0*/  @!P2 IMAD.MOV R14, RZ, RZ, -R14 ;  /* 0x000000ffff0ea224 */ /* 0x000fe200078e0a0e */
[----:B------:R-:W-:Y:S01]  /*08d0*/  @!P1 LOP3.LUT R14, RZ, R9, RZ, 0x33, !PT ;  /* 0x00000009ff0e9212 */ /* 0x000fe200078e33ff */
[----:B------:R-:W-:Y:S01]  /*08e0*/  IMAD R11, R2, R13, RZ ;  /* 0x0000000d020b7224 */ /* 0x000fe200078e02ff */
[----:B------:R-:W-:-:S03]  /*08f0*/  LOP3.LUT R2, R4, 0x7f, RZ, 0xc0, !PT ;  /* 0x0000007f04027812 */ /* 0x000fc600078ec0ff */
[----:B------:R-:W-:Y:S02]  /*0900*/  IMAD.MOV R0, RZ, RZ, -R14 ;  /* 0x000000ffff007224 */ /* 0x000fe400078e0a0e */
[----:B------:R-:W-:Y:S01]  /*0910*/  IMAD.HI.U32 R6, R7, R11, R6 ;  /* 0x0000000b07067227 */ /* 0x000fe200078e0006 */
[--C-:B------:R-:W-:Y:S02]  /*0920*/  SHF.R.U32.HI R7, RZ, 0x6, R4.reuse ;  /* 0x00000006ff077819 */ /* 0x100fe40000011604 */
[----:B------:R-:W-:Y:S01]  /*0930*/  SHF.R.U32.HI R11, RZ, 0x5, R4 ;  /* 0x00000005ff0b7819 */ /* 0x000fe20000011604 */
[----:B------:R-:W-:Y:S01]  /*0940*/  IMAD R0, R9, R0, R12 ;  /* 0x0000000009007224 */ /* 0x000fe200078e020c */
[----:B------:R-:W-:Y:S01]  /*0950*/  SGXT.U32 R7, R7, 0x1 ;  /* 0x000000010707781a */ /* 0x000fe20000000000 */
[----:B--2---:R-:W-:Y:S01]  /*0960*/  VIADD R9, R8, 0xffffffe ;  /* 0x0ffffffe08097836 */ /* 0x004fe20000000000 */
[----:B------:R-:W-:Y:S01]  /*0970*/  R2UR UR7, R11 ;  /* 0x000000000b0772ca */ /* 0x000fe200000e0000 */
[----:B------:R-:W-:-:S02]  /*0980*/  IMAD.IADD R3, R10, 0x1, R0 ;  /* 0x000000010a037824 */ /* 0x000fc400078e0200 */
[----:B------:R-:W-:Y:S02]  /*0990*/  IMAD.SHL.U32 R0, R14, 0x80, RZ ;  /* 0x000000800e007824 */ /* 0x000fe400078e00ff */
[----:B------:R-:W1:Y:S01]  /*09a0*/  F2I.FTZ.U32.TRUNC.NTZ R9, R9 ;  /* 0x0000000900097305 */ /* 0x000e62000021f000 */
[----:B------:R-:W-:Y:S01]  /*09b0*/  IMAD R20, R3, 0x80, R2 ;  /* 0x0000008003147824 */ /* 0x000fe200078e0202 */
[----:B------:R-:W-:Y:S01]  /*09c0*/  SHF.R.S32.HI R3, RZ, 0x6, R4 ;  /* 0x00000006ff037819 */ /* 0x000fe20000011404 */
[----:B------:R-:W-:-:S03]  /*09d0*/  IMAD.SHL.U32 R10, R4, 0x4, RZ ;  /* 0x00000004040a7824 */ /* 0x000fc600078e00ff */
[----:B------:R-:W-:Y:S01]  /*09e0*/  IABS R76, R20 ;  /* 0x00000014004c7213 */ /* 0x000fe20000000000 */
[----:B------:R2:W-:Y:S01]  /*09f0*/  STL [R1+0x274], R20 ;  /* 0x0002741401007387 */ /* 0x0005e20000100800 */
[----:B------:R-:W-:Y:S02]  /*0a00*/  SGXT R3, R3, 0x1 ;  /* 0x000000010303781a */ /* 0x000fe40000000200 */
[----:B------:R-:W-:Y:S01]  /*0a10*/  ISETP.GE.AND P2, PT, R20, RZ, PT ;  /* 0x000000ff1400720c */ /* 0x000fe20003f46270 */
[----:B------:R-:W-:Y:S01]  /*0a20*/  IMAD.HI.U32 R8, R6, R76, RZ ;  /* 0x0000004c06087227 */ /* 0x000fe200078e00ff */
[----:B------:R-:W-:Y:S02]  /*0a30*/  LOP3.LUT R6, R0, R7, RZ, 0xfc, !PT ;  /* 0x0000000700067212 */ /* 0x000fe400078efcff */
[----:B------:R-:W-:Y:S01]  /*0a40*/  LOP3.LUT R3, R3, 0x90, RZ, 0xc0, !PT ;  /* 0x0000009003037812 */ /* 0x000fe200078ec0ff */
[----:B------:R-:W-:Y:S01]  /*0a50*/  IMAD.MOV R8, RZ, RZ, -R8 ;  /* 0x000000ffff087224 */ /* 0x000fe200078e0a08 */
[C---:B------:R-:W-:Y:S01]  /*0a60*/  LOP3.LUT R24, R6.reuse, 0x7e, RZ, 0xfc, !PT ;  /* 0x0000007e06187812 */ /* 0x040fe200078efcff */
[--C-:B-1----:R-:W-:Y:S01]  /*0a70*/  IMAD.MOV R12, RZ, RZ, -R9.reuse ;  /* 0x000000ffff0c7224 */ /* 0x102fe200078e0a09 */
[----:B------:R-:W-:Y:S01]  /*0a80*/  LOP3.LUT R17, R6, 0x4, RZ, 0xfc, !PT ;  /* 0x0000000406117812 */ /* 0x000fe200078efcff */
[----:B------:R-:W-:Y:S01]  /*0a90*/  IMAD R76, R13, R8, R76 ;  /* 0x000000080d4c7224 */ /* 0x000fe200078e024c */
[----:B------:R-:W-:Y:S01]  /*0aa0*/  IABS R18, R24 ;  /* 0x0000001800127213 */ /* 0x000fe20000000000 */
[----:B------:R-:W-:Y:S01]  /*0ab0*/  IMAD R7, R12, R5, RZ ;  /* 0x000000050c077224 */ /* 0x000fe200078e02ff */
[----:B------:R-:W-:Y:S01]  /*0ac0*/  IABS R12, R6 ;  /* 0x00000006000c7213 */ /* 0x000fe20000000000 */
[----:B------:R-:W-:Y:S01]  /*0ad0*/  IMAD.MOV.U32 R8, RZ, RZ, RZ ;  /* 0x000000ffff087224 */ /* 0x000fe200078e00ff */
[----:B------:R-:W-:Y:S01]  /*0ae0*/  LOP3.LUT R10, R3, 0x7c, R10, 0x78, !PT ;  /* 0x0000007c030a7812 */ /* 0x000fe200078e780a */
[----:B------:R-:W-:Y:S01]  /*0af0*/  IMAD.SHL.U32 R3, R4, 0x200, RZ ;  /* 0x0000020004037824 */ /* 0x000fe200078e00ff */
[----:B------:R-:W-:Y:S01]  /*0b00*/  IABS R16, R17 ;  /* 0x0000001100107213 */ /* 0x000fe20000000000 */
[----:B------:R-:W-:Y:S01]  /*0b10*/  IMAD.HI.U32 R7, R9, R7, R8 ;  /* 0x0000000709077227 */ /* 0x000fe200078e0008 */
[----:B------:R-:W-:-:S02]  /*0b20*/  LOP3.LUT R15, R6, 0x2, RZ, 0xfc, !PT ;  /* 0x00000002060f7812 */ /* 0x000fc400078efcff */
[----:B------:R-:W-:Y:S02]  /*0b30*/  LOP3.LUT R3, R10, 0x4000, R3, 0xf8, !PT ;  /* 0x000040000a037812 */ /* 0x000fe400078ef803 */
[----:B------:R-:W-:Y:S01]  /*0b40*/  ISETP.GT.U32.AND P0, PT, R13, R76, PT ;  /* 0x0000004c0d00720c */ /* 0x000fe20003f04070 */
[----:B------:R-:W-:Y:S01]  /*0b50*/  IMAD.HI.U32 R8, R7, R18, RZ ;  /* 0x0000001207087227 */ /* 0x000fe200078e00ff */
[----:B------:R-:W-:Y:S02]  /*0b60*/  IABS R14, R15 ;  /* 0x0000000f000e7213 */ /* 0x000fe40000000000 */
[----:B------:R-:W-:Y:S01]  /*0b70*/  ISETP.GE.AND P4, PT, R15, RZ, PT ;  /* 0x000000ff0f00720c */ /* 0x000fe20003f86270 */
[----:B------:R-:W-:Y:S01]  /*0b80*/  IMAD.MOV R11, RZ, RZ, -R8 ;  /* 0x000000ffff0b7224 */ /* 0x000fe200078e0a08 */
[C---:B------:R-:W-:Y:S01]  /*0b90*/  LOP3.LUT R15, R6.reuse, 0x6, RZ, 0xfc, !PT ;  /* 0x00000006060f7812 */ /* 0x040fe200078efcff */
[----:B------:R-:W-:Y:S01]  /*0ba0*/  IMAD.HI.U32 R8, R7, R12, RZ ;  /* 0x0000000c07087227 */ /* 0x000fe200078e00ff */
[----:B------:R-:W-:-:S02]  /*0bb0*/  LOP3.LUT R19, R6, 0x8, RZ, 0xfc, !PT ;  /* 0x0000000806137812 */ /* 0x000fc400078efcff */
[C---:B------:R-:W-:Y:S01]  /*0bc0*/  LOP3.LUT R21, R6.reuse, 0xc, RZ, 0xfc, !PT ;  /* 0x0000000c06157812 */ /* 0x040fe200078efcff */
[----:B------:R-:W-:Y:S01]  /*0bd0*/  IMAD R18, R5, R11, R18 ;  /* 0x0000000b05127224 */ /* 0x000fe200078e0212 */
[C---:B------:R-:W-:Y:S01]  /*0be0*/  LOP3.LUT R23, R6.reuse, 0xe, RZ, 0xfc, !PT ;  /* 0x0000000e06177812 */ /* 0x040fe200078efcff */
[----:B------:R-:W-:Y:S01]  /*0bf0*/  IMAD.MOV R8, RZ, RZ, -R8 ;  /* 0x000000ffff087224 */ /* 0x000fe200078e0a08 */
[----:B--2---:R-:W-:Y:S01]  /*0c00*/  IABS R20, R21 ;  /* 0x0000001500147213 */ /* 0x004fe20000000000 */
[----:B------:R-:W-:Y:S01]  /*0c10*/  IMAD.HI.U32 R10, R7, R16, RZ ;  /* 0x00000010070a7227 */ /* 0x000fe200078e00ff */
[C---:B------:R-:W-:Y:S02]  /*0c20*/  ISETP.GT.U32.AND P1, PT, R5.reuse, R18, PT ;  /* 0x000000120500720c */ /* 0x040fe40003f24070 */
[----:B------:R-:W-:Y:S01]  /*0c30*/  IABS R22, R23 ;  /* 0x0000001700167213 */ /* 0x000fe20000000000 */
[----:B------:R-:W-:Y:S01]  /*0c40*/  IMAD R8, R5, R8, R12 ;  /* 0x0000000805087224 */ /* 0x000fe200078e020c */
[C---:B------:R-:W-:Y:S01]  /*0c50*/  LOP3.LUT R25, R6.reuse, 0x12, RZ, 0xfc, !PT ;  /* 0x0000001206197812 */ /* 0x040fe200078efcff */
[----:B------:R-:W-:Y:S01]  /*0c60*/  IMAD.MOV R10, RZ, RZ, -R10 ;  /* 0x000000ffff0a7224 */ /* 0x000fe200078e0a0a */
[C---:B------:R-:W-:Y:S01]  /*0c70*/  LOP3.LUT R29, R6.reuse, 0x1e, RZ, 0xfc, !PT ;  /* 0x0000001e061d7812 */ /* 0x040fe200078efcff */
[----:B------:R-:W-:Y:S01]  /*0c80*/  IMAD.HI.U32 R9, R7, R14, RZ ;  /* 0x0000000e07097227 */ /* 0x000fe200078e00ff */
[----:B------:R-:W-:-:S02]  /*0c90*/  LOP3.LUT R33, R6, 0x22, RZ, 0xfc, !PT ;  /* 0x0000002206217812 */ /* 0x000fc400078efcff */
[----:B------:R-:W-:Y:S01]  /*0ca0*/  IABS R30, R29 ;  /* 0x0000001d001e7213 */ /* 0x000fe20000000000 */
[C---:B------:R-:W-:Y:S01]  /*0cb0*/  IMAD R12, R5.reuse, R10, R16 ;  /* 0x0000000a050c7224 */ /* 0x040fe200078e0210 */
[----:B------:R-:W-:Y:S01]  /*0cc0*/  IABS R16, R19 ;  /* 0x0000001300107213 */ /* 0x000fe20000000000 */
[----:B------:R-:W-:Y:S01]  /*0cd0*/  @!P1 IMAD.IADD R18, R18, 0x1, -R5 ;  /* 0x0000000112129824 */ /* 0x000fe200078e0a05 */
[C---:B------:R-:W-:Y:S01]  /*0ce0*/  ISETP.GT.U32.AND P1, PT, R5.reuse, R8, PT ;  /* 0x000000080500720c */ /* 0x040fe20003f24070 */
[----:B------:R-:W-:Y:S01]  /*0cf0*/  IMAD.MOV R9, RZ, RZ, -R9 ;  /* 0x000000ffff097224 */ /* 0x000fe200078e0a09 */
[C---:B------:R-:W-:Y:S01]  /*0d00*/  ISETP.GT.U32.AND P6, PT, R5.reuse, R12, PT ;  /* 0x0000000c0500720c */ /* 0x040fe20003fc4070 */
[----:B------:R-:W-:Y:S01]  /*0d10*/  @!P0 IMAD.IADD R76, R76, 0x1, -R13 ;  /* 0x000000014c4c8824 */ /* 0x000fe200078e0a0d */
[C---:B------:R-:W-:Y:S01]  /*0d20*/  ISETP.GT.U32.AND P3, PT, R5.reuse, R18, PT ;  /* 0x000000120500720c */ /* 0x040fe20003f64070 */
[----:B------:R-:W-:Y:S01]  /*0d30*/  IMAD R11, R5, R9, R14 ;  /* 0x00000009050b7224 */ /* 0x000fe200078e020e */
[----:B------:R-:W-:Y:S01]  /*0d40*/  IABS R14, R15 ;  /* 0x0000000f000e7213 */ /* 0x000fe20000000000 */
[----:B------:R-:W-:Y:S01]  /*0d50*/  IMAD.HI.U32 R10, R7, R16, RZ ;  /* 0x00000010070a7227 */ /* 0x000fe200078e00ff */
[----:B------:R-:W-:-:S02]  /*0d60*/  ISETP.GT.U32.AND P0, PT, R13, R76, PT ;  /* 0x0000004c0d00720c */ /* 0x000fc40003f04070 */
[----:B------:R-:W-:Y:S01]  /*0d70*/  ISETP.GT.U32.AND P5, PT, R5, R11, PT ;  /* 0x0000000b0500720c */ /* 0x000fe20003fa4070 */
[----:B------:R-:W-:Y:S01]  /*0d80*/  IMAD.HI.U32 R9, R7, R14, RZ ;  /* 0x0000000e07097227 */ /* 0x000fe200078e00ff */
[----:B------:R-:W-:Y:S02]  /*0d90*/  IABS R32, R33 ;  /* 0x0000002100207213 */ /* 0x000fe40000000000 */
[----:B------:R-:W-:Y:S01]  /*0da0*/  LOP3.LUT R35, R6, 0x24, RZ, 0xfc, !PT ;  /* 0x0000002406237812 */ /* 0x000fe200078efcff */
[--C-:B------:R-:W-:Y:S01]  /*0db0*/  @!P1 IMAD.IADD R8, R8, 0x1, -R5.reuse ;  /* 0x0000000108089824 */ /* 0x100fe200078e0a05 */
[----:B------:R-:W-:Y:S01]  /*0dc0*/  ISETP.GE.AND P1, PT, R19, RZ, PT ;  /* 0x000000ff1300720c */ /* 0x000fe20003f26270 */
[--C-:B------:R-:W-:Y:S01]  /*0dd0*/  @!P3 IMAD.IADD R18, R18, 0x1, -R5.reuse ;  /* 0x000000011212b824 */ /* 0x100fe200078e0a05 */
[----:B------:R-:W-:Y:S01]  /*0de0*/  LOP3.LUT R19, R6, 0xa, RZ, 0xfc, !PT ;  /* 0x0000000a06137812 */ /* 0x000fe200078efcff */
[----:B------:R-:W-:Y:S01]  /*0df0*/  @!P6 IMAD.IADD R12, R12, 0x1, -R5 ;  /* 0x000000010c0ce824 */ /* 0x000fe200078e0a05 */
[C---:B------:R-:W-:Y:S01]  /*0e00*/  ISETP.GT.U32.AND P3, PT, R5.reuse, R8, PT ;  /* 0x000000080500720c */ /* 0x040fe20003f64070 */
[----:B------:R-:W-:Y:S01]  /*0e10*/  IMAD.MOV R9, RZ, RZ, -R9 ;  /* 0x000000ffff097224 */ /* 0x000fe200078e0a09 */
[----:B------:R-:W-:Y:S01]  /*0e20*/  IABS R34, R35 ;  /* 0x0000002300227213 */ /* 0x000fe20000000000 */
[----:B------:R-:W-:Y:S01]  /*0e30*/  @!P0 IMAD.IADD R76, R76, 0x1, -R13 ;  /* 0x000000014c4c8824 */ /* 0x000fe200078e0a0d */
[C---:B------:R-:W-:Y:S01]  /*0e40*/  ISETP.GT.U32.AND P6, PT, R5.reuse, R12, PT ;  /* 0x0000000c0500720c */ /* 0x040fe20003fc4070 */
[----:B------:R-:W-:Y:S01]  /*0e50*/  IMAD R13, R5, R9, R14 ;  /* 0x00000009050d7224 */ /* 0x000fe200078e020e */
[----:B------:R-:W-:Y:S01]  /*0e60*/  ISETP.NE.AND P0, PT, R46, RZ, PT ;  /* 0x000000ff2e00720c */ /* 0x000fe20003f05270 */
[----:B------:R-:W-:Y:S01]  /*0e70*/  IMAD.MOV R10, RZ, RZ, -R10 ;  /* 0x000000ffff0a7224 */ /* 0x000fe200078e0a0a */
[C---:B------:R-:W-:Y:S01]  /*0e80*/  LOP3.LUT R37, R6.reuse, 0x26, RZ, 0xfc, !PT ;  /* 0x0000002606257812 */ /* 0x040fe200078efcff */
[--C-:B------:R-:W-:Y:S01]  /*0e90*/  @!P5 IMAD.IADD R11, R11, 0x1, -R5.reuse ;  /* 0x000000010b0bd824 */ /* 0x100fe200078e0a05 */
[----:B------:R-:W-:Y:S01]  /*0ea0*/  LOP3.LUT R39, R6, 0x28, RZ, 0xfc, !PT ;  /* 0x0000002806277812 */ /* 0x000fe200078efcff */
[C---:B------:R-:W-:Y:S01]  /*0eb0*/  IMAD R14, R5.reuse, R10, R16 ;  /* 0x0000000a050e7224 */ /* 0x040fe200078e0210 */
[----:B------:R-:W-:Y:S01]  /*0ec0*/  IABS R16, R19 ;  /* 0x0000001300107213 */ /* 0x000fe20000000000 */
[--C-:B------:R-:W-:Y:S01]  /*0ed0*/  @!P3 IMAD.IADD R8, R8, 0x1, -R5.reuse ;  /* 0x000000010808b824 */ /* 0x100fe200078e0a05 */
[C---:B------:R-:W-:Y:S01]  /*0ee0*/  ISETP.GT.U32.AND P3, PT, R5.reuse, R13, PT ;  /* 0x0000000d0500720c */ /* 0x040fe20003f64070 */
[----:B------:R-:W-:Y:S01]  /*0ef0*/  @!P2 IMAD.MOV R76, RZ, RZ, -R76 ;  /* 0x000000ffff4ca224 */ /* 0x000fe200078e0a4c */
[C---:B------:R-:W-:Y:S01]  /*0f00*/  ISETP.GT.U32.AND P5, PT, R5.reuse, R11, PT ;  /* 0x0000000b0500720c */ /* 0x040fe20003fa4070 */
[----:B------:R-:W-:Y:S01]  /*0f10*/  @!P6 IMAD.IADD R12, R12, 0x1, -R5 ;  /* 0x000000010c0ce824 */ /* 0x000fe200078e0a05 */
[----:B------:R-:W-:Y:S01]  /*0f20*/  ISETP.GT.U32.AND P6, PT, R5, R14, PT ;  /* 0x0000000e0500720c */ /* 0x000fe20003fc4070 */
[----:B------:R-:W-:Y:S01]  /*0f30*/  IMAD.HI.U32 R9, R7, R16, RZ ;  /* 0x0000001007097227 */ /* 0x000fe200078e00ff */
[----:B------:R-:W-:-:S02]  /*0f40*/  @!P0 LOP3.LUT R76, RZ, R46, RZ, 0x33, !PT ;  /* 0x0000002eff4c8212 */ /* 0x000fc400078e33ff */
[----:B------:R-:W-:Y:S01]  /*0f50*/  ISETP.GE.AND P0, PT, R15, RZ, PT ;  /* 0x000000ff0f00720c */ /* 0x000fe20003f06270 */
[----:B------:R-:W-:Y:S01]  /*0f60*/  IMAD.HI.U32 R10, R7, R20, RZ ;  /* 0x00000014070a7227 */ /* 0x000fe200078e00ff */
[----:B------:R-:W-:Y:S02]  /*0f70*/  ISETP.GE.AND P2, PT, R17, RZ, PT ;  /* 0x000000ff1100720c */ /* 0x000fe40003f46270 */
[----:B------:R-:W-:Y:S01]  /*0f80*/  IABS R36, R37 ;  /* 0x0000002500247213 */ /* 0x000fe20000000000 */
[--C-:B------:R-:W-:Y:S01]  /*0f90*/  @!P3 IMAD.IADD R13, R13, 0x1, -R5.reuse ;  /* 0x000000010d0db824 */ /* 0x100fe200078e0a05 */
[----:B------:R-:W-:Y:S01]  /*0fa0*/  ISETP.GE.AND P3, PT, R24, RZ, PT ;  /* 0x000000ff1800720c */ /* 0x000fe20003f66270 */
[----:B------:R-:W-:Y:S01]  /*0fb0*/  @!P5 IMAD.IADD R11, R11, 0x1, -R5 ;  /* 0x000000010b0bd824 */ /* 0x000fe200078e0a05 */
[C---:B------:R-:W-:Y:S01]  /*0fc0*/  ISETP.GE.AND P5, PT, R6.reuse, RZ, PT ;  /* 0x000000ff0600720c */ /* 0x040fe20003fa6270 */
[----:B------:R-:W-:Y:S01]  /*0fd0*/  IMAD.HI.U32 R15, R7, R22, RZ ;  /* 0x00000016070f7227 */ /* 0x000fe200078e00ff */
[----:B------:R-:W-:-:S02]  /*0fe0*/  LOP3.LUT R24, R6, 0x10, RZ, 0xfc, !PT ;  /* 0x0000001006187812 */ /* 0x000fc400078efcff */
[----:B------:R-:W-:Y:S01]  /*0ff0*/  IABS R38, R39 ;  /* 0x0000002700267213 */ /* 0x000fe20000000000 */
[----:B------:R-:W-:Y:S01]  /*1000*/  IMAD.MOV R9, RZ, RZ, -R9 ;  /* 0x000000ffff097224 */ /* 0x000fe200078e0a09 */
[----:B------:R-:W-:Y:S01]  /*1010*/  LOP3.LUT R40, R6, 0x2a, RZ, 0xfc, !PT ;  /* 0x0000002a06287812 */ /* 0x000fe200078efcff */
[----:B------:R-:W-:Y:S01]  /*1020*/  @!P6 IMAD.IADD R14, R14, 0x1, -R5 ;  /* 0x000000010e0ee824 */ /* 0x000fe200078e0a05 */
[C---:B------:R-:W-:Y:S01]  /*1030*/  ISETP.GT.U32.AND P6, PT, R5.reuse, R13, PT ;  /* 0x0000000d0500720c */ /* 0x040fe20003fc4070 */
[----:B------:R-:W-:Y:S01]  /*1040*/  IMAD.MOV R10, RZ, RZ, -R10 ;  /* 0x000000ffff0a7224 */ /* 0x000fe200078e0a0a */
[C---:B------:R-:W-:Y:S01]  /*1050*/  LOP3.LUT R41, R6.reuse, 0x2e, RZ, 0xfc, !PT ;  /* 0x0000002e06297812 */ /* 0x040fe200078efcff */
[----:B------:R-:W-:Y:S01]  /*1060*/  IMAD.MOV R17, RZ, RZ, -R15 ;  /* 0x000000ffff117224 */ /* 0x000fe200078e0a0f */
[C---:B------:R-:W-:Y:S01]  /*1070*/  LOP3.LUT R42, R6.reuse, 0x30, RZ, 0xfc, !PT ;  /* 0x00000030062a7812 */ /* 0x040fe200078efcff */
[C---:B------:R-:W-:Y:S01]  /*1080*/  IMAD R15, R5.reuse, R9, R16 ;  /* 0x00000009050f7224 */ /* 0x040fe200078e0210 */
[C---:B------:R-:W-:Y:S01]  /*1090*/  LOP3.LUT R43, R6.reuse, 0x3a, RZ, 0xfc, !PT ;  /* 0x0000003a062b7812 */ /* 0x040fe200078efcff */
[----:B------:R-:W-:Y:S01]  /*10a0*/  IMAD.MOV.U32 R9, RZ, RZ, R18 ;  /* 0x000000ffff097224 */ /* 0x000fe200078e0012 */
[C---:B------:R-:W-:Y:S01]  /*10b0*/  LOP3.LUT R45, R6.reuse, 0x3c, RZ, 0xfc, !PT ;  /* 0x0000003c062d7812 */ /* 0x040fe200078efcff */
[C---:B------:R-:W-:Y:S01]  /*10c0*/  IMAD R16, R5.reuse, R10, R20 ;  /* 0x0000000a05107224 */ /* 0x040fe200078e0214 */
[----:B------:R-:W-:Y:S01]  /*10d0*/  IABS R10, R24 ;  /* 0x00000018000a7213 */ /* 0x000fe20000000000 */
[----:B------:R-:W-:Y:S01]  /*10e0*/  @!P3 IMAD.MOV R9, RZ, RZ, -R9 ;  /* 0x000000ffff09b224 */ /* 0x000fe200078e0a09 */
[C---:B------:R-:W-:Y:S01]  /*10f0*/  ISETP.GT.U32.AND P3, PT, R5.reuse, R15, PT ;  /* 0x0000000f0500720c */ /* 0x040fe20003f64070 */
[C---:B------:R-:W-:Y:S01]  /*1100*/  IMAD R17, R5.reuse, R17, R22 ;  /* 0x0000001105117224 */ /* 0x040fe200078e0216 */
[----:B------:R-:W-:Y:S01]  /*1110*/  IABS R20, R25 ;  /* 0x0000001900147213 */ /* 0x000fe20000000000 */
[----:B------:R-:W-:Y:S01]  /*1120*/  @!P5 IMAD.MOV R8, RZ, RZ, -R8 ;  /* 0x000000ffff08d224 */ /* 0x000fe200078e0a08 */
[C---:B------:R-:W-:Y:S01]  /*1130*/  ISETP.GT.U32.AND P5, PT, R5.reuse, R14, PT ;  /* 0x0000000e0500720c */ /* 0x040fe20003fa4070 */
[----:B------:R-:W-:Y:S01]  /*1140*/  @!P4 IMAD.MOV R11, RZ, RZ, -R11 ;  /* 0x000000ffff0bc224 */ /* 0x000fe200078e0a0b */
[----:B------:R-:W-:Y:S01]  /*1150*/  ISETP.GT.U32.AND P4, PT, R5, R16, PT ;  /* 0x000000100500720c */ /* 0x000fe20003f84070 */
[----:B------:R-:W-:Y:S01]  /*1160*/  IMAD.MOV.U32 R18, RZ, RZ, R10 ;  /* 0x000000ffff127224 */ /* 0x000fe200078e000a */
[----:B------:R-:W-:Y:S01]  /*1170*/  IABS R44, R43 ;  /* 0x0000002b002c7213 */ /* 0x000fe20000000000 */
[----:B------:R-:W-:Y:S01]  /*1180*/  @!P6 IMAD.IADD R13, R13, 0x1, -R5 ;  /* 0x000000010d0de824 */ /* 0x000fe200078e0a05 */
[----:B------:R-:W-:Y:S01]  /*1190*/  ISETP.GT.U32.AND P6, PT, R5, R17, PT ;  /* 0x000000110500720c */ /* 0x000fe20003fc4070 */
[----:B------:R-:W-:Y:S01]  /*11a0*/  IMAD.HI.U32 R10, R7, R18, RZ ;  /* 0x00000012070a7227 */ /* 0x000fe200078e00ff */
[----:B------:R-:W-:-:S02]  /*11b0*/  LOP3.LUT R48, R6, 0x3e, RZ, 0xfc, !PT ;  /* 0x0000003e06307812 */ /* 0x000fc400078efcff */
[C---:B------:R-:W-:Y:S01]  /*11c0*/  LOP3.LUT R49, R6.reuse, 0x40, RZ, 0xfc, !PT ;  /* 0x0000004006317812 */ /* 0x040fe200078efcff */
[----:B------:R-:W-:Y:S01]  /*11d0*/  @!P2 IMAD.MOV R12, RZ, RZ, -R12 ;  /* 0x000000ffff0ca224 */ /* 0x000fe200078e0a0c */
[----:B------:R-:W-:Y:S01]  /*11e0*/  ISETP.GE.AND P2, PT, R19, RZ, PT ;  /* 0x000000ff1300720c */ /* 0x000fe20003f46270 */
[----:B------:R-:W-:Y:S01]  /*11f0*/  IMAD.MOV R19, RZ, RZ, -R10 ;  /* 0x000000ffff137224 */ /* 0x000fe200078e0a0a */
[----:B------:R-:W-:Y:S01]  /*1200*/  LOP3.LUT R50, R6, 0x42, RZ, 0xfc, !PT ;  /* 0x0000004206327812 */ /* 0x000fe200078efcff */
[--C-:B------:R-:W-:Y:S01]  /*1210*/  @!P3 IMAD.IADD R15, R15, 0x1, -R5.reuse ;  /* 0x000000010f0fb824 */ /* 0x100fe200078e0a05 */
[----:B------:R-:W-:Y:S01]  /*1220*/  ISETP.GE.AND P3, PT, R23, RZ, PT ;  /* 0x000000ff1700720c */ /* 0x000fe20003f66270 */
[--C-:B------:R-:W-:Y:S01]  /*1230*/  @!P5 IMAD.IADD R14, R14, 0x1, -R5.reuse ;  /* 0x000000010e0ed824 */ /* 0x100fe200078e0a05 */
[----:B------:R-:W-:Y:S01]  /*1240*/  ISETP.GE.AND P5, PT, R21, RZ, PT ;  /* 0x000000ff1500720c */ /* 0x000fe20003fa6270 */
[C---:B------:R-:W-:Y:S01]  /*1250*/  IMAD R18, R5.reuse, R19, R18 ;  /* 0x0000001305127224 */ /* 0x040fe200078e0212 */
[----:B------:R-:W-:Y:S01]  /*1260*/  LOP3.LUT R21, R6, 0x14, RZ, 0xfc, !PT ;  /* 0x0000001406157812 */ /* 0x000fe200078efcff */
[--C-:B------:R-:W-:Y:S01]  /*1270*/  @!P4 IMAD.IADD R16, R16, 0x1, -R5.reuse ;  /* 0x000000011010c824 */ /* 0x100fe200078e0a05 */
[----:B------:R-:W-:Y:S01]  /*1280*/  ISETP.GT.U32.AND P4, PT, R5, R15, PT ;  /* 0x0000000f0500720c */ /* 0x000fe20003f84070 */
[----:B------:R-:W-:Y:S01]  /*1290*/  @!P6 IMAD.IADD R17, R17, 0x1, -R5 ;  /* 0x000000011111e824 */ /* 0x000fe200078e0a05 */
[----:B------:R-:W-:Y:S01]  /*12a0*/  LOP3.LUT R23, R6, 0x16, RZ, 0xfc, !PT ;  /* 0x0000001606177812 */ /* 0x000fe200078efcff */
[----:B------:R-:W-:Y:S01]  /*12b0*/  @!P1 IMAD.MOV R14, RZ, RZ, -R14 ;  /* 0x000000ffff0e9224 */ /* 0x000fe200078e0a0e */
[----:B------:R-:W-:Y:S01]  /*12c0*/  ISETP.GT.U32.AND P6, PT, R5, R16, PT ;  /* 0x000000100500720c */ /* 0x000fe20003fc4070 */
[----:B------:R-:W-:Y:S01]  /*12d0*/  IMAD.HI.U32 R10, R7, R20, RZ ;  /* 0x00000014070a7227 */ /* 0x000fe200078e00ff */
[----:B------:R-:W-:-:S02]  /*12e0*/  ISETP.GT.U32.AND P1, PT, R5, R18, PT ;  /* 0x000000120500720c */ /* 0x000fc40003f24070 */
[----:B------:R-:W-:Y:S01]  /*12f0*/  IABS R22, R21 ;  /* 0x0000001500167213 */ /* 0x000fe20000000000 */
[----:B------:R-:W-:Y:S01]  /*1300*/  IMAD.MOV R10, RZ, RZ, -R10 ;  /* 0x000000ffff0a7224 */ /* 0x000fe200078e0a0a */
[----:B------:R-:W-:Y:S01]  /*1310*/  LOP3.LUT R51, R6, 0x44, RZ, 0xfc, !PT ;  /* 0x0000004406337812 */ /* 0x000fe200078efcff */
[----:B------:R-:W-:Y:S01]  /*1320*/  @!P0 IMAD.MOV R13, RZ, RZ, -R13 ;  /* 0x000000ffff0d8224 */ /* 0x000fe200078e0a0d */
[C---:B------:R-:W-:Y:S01]  /*1330*/  ISETP.GT.U32.AND P0, PT, R5.reuse, R17, PT ;  /* 0x000000110500720c */ /* 0x040fe20003f04070 */
[----:B------:R-:W-:Y:S01]  /*1340*/  IMAD R19, R5, R10, R20 ;  /* 0x0000000a05137224 */ /* 0x000fe200078e0214 */
[----:B------:R-:W-:Y:S01]  /*1350*/  IABS R46, R50 ;  /* 0x00000032002e7213 */ /* 0x000fe20000000000 */
[--C-:B------:R-:W-:Y:S01]  /*1360*/  @!P4 IMAD.IADD R15, R15, 0x1, -R5.reuse ;  /* 0x000000010f0fc824 */ /* 0x100fe200078e0a05 */
[----:B------:R-:W-:Y:S01]  /*1370*/  ISETP.GE.AND P4, PT, R24, RZ, PT ;  /* 0x000000ff1800720c */ /* 0x000fe20003f86270 */
[--C-:B------:R-:W-:Y:S01]  /*1380*/  @!P6 IMAD.IADD R16, R16, 0x1, -R5.reuse ;  /* 0x000000011010e824 */ /* 0x100fe200078e0a05 */
[----:B------:R-:W-:Y:S01]  /*1390*/  IABS R24, R23 ;  /* 0x0000001700187213 */ /* 0x000fe20000000000 */
[----:B------:R-:W-:Y:S01]  /*13a0*/  @!P1 IMAD.IADD R18, R18, 0x1, -R5 ;  /* 0x0000000112129824 */ /* 0x000fe200078e0a05 */
[----:B------:R-:W-:Y:S01]  /*13b0*/  ISETP.GT.U32.AND P6, PT, R5, R19, PT ;  /* 0x000000130500720c */ /* 0x000fe20003fc4070 */
[----:B------:R-:W-:Y:S01]  /*13c0*/  IMAD.HI.U32 R10, R7, R22, RZ ;  /* 0x00000016070a7227 */ /* 0x000fe200078e00ff */
[----:B------:R-:W-:-:S02]  /*13d0*/  ISETP.GE.AND P1, PT, R21, RZ, PT ;  /* 0x000000ff1500720c */ /* 0x000fc40003f26270 */
[C---:B------:R-:W-:Y:S01]  /*13e0*/  LOP3.LUT R53, R6.reuse, 0x4c, RZ, 0xfc, !PT ;  /* 0x0000004c06357812 */ /* 0x040fe200078efcff */
[----:B------:R-:W-:Y:S01]  /*13f0*/  @!P2 IMAD.MOV R15, RZ, RZ, -R15 ;  /* 0x000000ffff0fa224 */ /* 0x000fe200078e0a0f */
[----:B------:R-:W-:Y:S01]  /*1400*/  ISETP.GT.U32.AND P2, PT, R5, R18, PT ;  /* 0x000000120500720c */ /* 0x000fe20003f44070 */
[----:B------:R-:W-:Y:S01]  /*1410*/  IMAD.HI.U32 R20, R7, R24, RZ ;  /* 0x0000001807147227 */ /* 0x000fe200078e00ff */
[C---:B------:R-:W-:Y:S02]  /*1420*/  LOP3.LUT R55, R6.reuse, 0x4e, RZ, 0xfc, !PT ;  /* 0x0000004e06377812 */ /* 0x040fe400078efcff */
[C---:B------:R-:W-:Y:S01]  /*1430*/  LOP3.LUT R57, R6.reuse, 0x50, RZ, 0xfc, !PT ;  /* 0x0000005006397812 */ /* 0x040fe200078efcff */
[----:B------:R-:W-:Y:S01]  /*1440*/  IMAD.MOV R10, RZ, RZ, -R10 ;  /* 0x000000ffff0a7224 */ /* 0x000fe200078e0a0a */
[----:B------:R-:W-:Y:S01]  /*1450*/  IABS R54, R55 ;  /* 0x0000003700367213 */ /* 0x000fe20000000000 */
[----:B------:R-:W-:Y:S01]  /*1460*/  IMAD.MOV R21, RZ, RZ, -R20 ;  /* 0x000000ffff157224 */ /* 0x000fe200078e0a14 */
[C---:B------:R-:W-:Y:S01]  /*1470*/  LOP3.LUT R59, R6.reuse, 0x52, RZ, 0xfc, !PT ;  /* 0x00000052063b7812 */ /* 0x040fe200078efcff */
[----:B------:R-:W-:Y:S01]  /*1480*/  IMAD R20, R5, R10, R22 ;  /* 0x0000000a05147224 */ /* 0x000fe200078e0216 */
[C---:B------:R-:W-:Y:S01]  /*1490*/  LOP3.LUT R61, R6.reuse, 0x54, RZ, 0xfc, !PT ;  /* 0x00000054063d7812 */ /* 0x040fe200078efcff */
[--C-:B------:R-:W-:Y:S01]  /*14a0*/  @!P0 IMAD.IADD R17, R17, 0x1, -R5.reuse ;  /* 0x0000000111118824 */ /* 0x100fe200078e0a05 */
[----:B------:R-:W-:Y:S01]  /*14b0*/  ISETP.GE.AND P0, PT, R25, RZ, PT ;  /* 0x000000ff1900720c */ /* 0x000fe20003f06270 */
[--C-:B------:R-:W-:Y:S01]  /*14c0*/  @!P6 IMAD.IADD R19, R19, 0x1, -R5.reuse ;  /* 0x000000011313e824 */ /* 0x100fe200078e0a05 */
[----:B------:R-:W-:Y:S01]  /*14d0*/  LOP3.LUT R25, R6, 0x18, RZ, 0xfc, !PT ;  /* 0x0000001806197812 */ /* 0x000fe200078efcff */
[C---:B------:R-:W-:Y:S01]  /*14e0*/  IMAD R21, R5.reuse, R21, R24 ;  /* 0x0000001505157224 */ /* 0x040fe200078e0218 */
[----:B------:R-:W-:Y:S01]  /*14f0*/  IABS R56, R61 ;  /* 0x0000003d00387213 */ /* 0x000fe20000000000 */
[----:B------:R-:W-:Y:S01]  /*1500*/  @!P5 IMAD.MOV R16, RZ, RZ, -R16 ;  /* 0x000000ffff10d224 */ /* 0x000fe200078e0a10 */
[C---:B------:R-:W-:Y:S01]  /*1510*/  ISETP.GT.U32.AND P5, PT, R5.reuse, R20, PT ;  /* 0x000000140500720c */ /* 0x040fe20003fa4070 */
[----:B------:R-:W-:Y:S01]  /*1520*/  @!P2 IMAD.IADD R18, R18, 0x1, -R5 ;  /* 0x000000011212a824 */ /* 0x000fe200078e0a05 */
[----:B------:R-:W-:Y:S01]  /*1530*/  IABS R26, R25 ;  /* 0x00000019001a7213 */ /* 0x000fe20000000000 */
[----:B------:R-:W-:Y:S01]  /*1540*/  @!P3 IMAD.MOV R17, RZ, RZ, -R17 ;  /* 0x000000ffff11b224 */ /* 0x000fe200078e0a11 */
[C---:B------:R-:W-:Y:S01]  /*1550*/  ISETP.GT.U32.AND P6, PT, R5.reuse, R19, PT ;  /* 0x000000130500720c */ /* 0x040fe20003fc4070 */
[----:B------:R-:W-:Y:S01]  /*1560*/  @!P4 IMAD.MOV R18, RZ, RZ, -R18 ;  /* 0x000000ffff12c224 */ /* 0x000fe200078e0a12 */
[----:B------:R-:W-:Y:S01]  /*1570*/  ISETP.GT.U32.AND P2, PT, R5, R21, PT ;  /* 0x000000150500720c */ /* 0x000fe20003f44070 */
[----:B------:R-:W-:Y:S01]  /*1580*/  IMAD.HI.U32 R10, R7, R26, RZ ;  /* 0x0000001a070a7227 */ /* 0x000fe200078e00ff */
[----:B------:R-:W-:-:S02]  /*1590*/  ISETP.GE.AND P3, PT, R23, RZ, PT ;  /* 0x000000ff1700720c */ /* 0x000fc40003f66270 */
[C---:B------:R-:W-:Y:S01]  /*15a0*/  LOP3.LUT R63, R6.reuse, 0x62, RZ, 0xfc, !PT ;  /* 0x00000062063f7812 */ /* 0x040fe200078efcff */
[----:B------:R-:W-:Y:S01]  /*15b0*/  IMAD.MOV R10, RZ, RZ, -R10 ;  /* 0x000000ffff0a7224 */ /* 0x000fe200078e0a0a */
[----:B------:R-:W-:Y:S01]  /*15c0*/  LOP3.LUT R65, R6, 0x64, RZ, 0xfc, !PT ;  /* 0x0000006406417812 */ /* 0x000fe200078efcff */
[--C-:B------:R-:W-:Y:S01]  /*15d0*/  @!P5 IMAD.IADD R20, R20, 0x1, -R5.reuse ;  /* 0x000000011414d824 */ /* 0x100fe200078e0a05 */
[----:B------:R-:W-:Y:S01]  /*15e0*/  IABS R66, R63 ;  /* 0x0000003f00427213 */ /* 0x000fe20000000000 */
[----:B------:R-:W-:Y:S01]  /*15f0*/  IMAD R22, R5, R10, R26 ;  /* 0x0000000a05167224 */ /* 0x000fe200078e021a */
[C---:B------:R-:W-:Y:S01]  /*1600*/  LOP3.LUT R10, R6.reuse, 0x1a, RZ, 0xfc, !PT ;  /* 0x0000001a060a7812 */ /* 0x040fe200078efcff */
[--C-:B------:R-:W-:Y:S01]  /*1610*/  @!P6 IMAD.IADD R19, R19, 0x1, -R5.reuse ;  /* 0x000000011313e824 */ /* 0x100fe200078e0a05 */
[----:B------:R-:W-:Y:S01]  /*1620*/  ISETP.GT.U32.AND P5, PT, R5, R20, PT ;  /* 0x000000140500720c */ /* 0x000fe20003fa4070 */
[----:B------:R-:W-:Y:S01]  /*1630*/  @!P2 IMAD.IADD R21, R21, 0x1, -R5 ;  /* 0x000000011515a824 */ /* 0x000fe200078e0a05 */
[----:B------:R-:W-:Y:S01]  /*1640*/  ISETP.GE.AND P6, PT, R25, RZ, PT ;  /* 0x000000ff1900720c */ /* 0x000fe20003fc6270 */
[----:B------:R-:W-:Y:S01]  /*1650*/  @!P0 IMAD.MOV R19, RZ, RZ, -R19 ;  /* 0x000000ffff138224 */ /* 0x000fe200078e0a13 */
[----:B------:R-:W-:Y:S01]  /*1660*/  LOP3.LUT R25, R6, 0x1c, RZ, 0xfc, !PT ;  /* 0x0000001c06197812 */ /* 0x000fe200078efcff */
[----:B------:R-:W-:Y:S01]  /*1670*/  IMAD.HI.U32 R24, R7, R30, RZ ;  /* 0x0000001e07187227 */ /* 0x000fe200078e00ff */
[----:B------:R-:W-:-:S02]  /*1680*/  IABS R26, R10 ;  /* 0x0000000a001a7213 */ /* 0x000fc40000000000 */
[C---:B------:R-:W-:Y:S01]  /*1690*/  ISETP.GT.U32.AND P2, PT, R5.reuse, R21, PT ;  /* 0x000000150500720c */ /* 0x040fe20003f44070 */
[----:B------:R-:W-:Y:S01]  /*16a0*/  IMAD.MOV R27, RZ, RZ, -R24 ;  /* 0x000000ffff1b7224 */ /* 0x000fe200078e0a18 */
[----:B------:R-:W-:Y:S01]  /*16b0*/  ISETP.GT.U32.AND P0, PT, R5, R22, PT ;  /* 0x000000160500720c */ /* 0x000fe20003f04070 */
[----:B----4-:R-:W-:Y:S01]  /*16c0*/  IMAD R76, R76, UR5, RZ ;  /* 0x000000054c4c7c24 */ /* 0x010fe2000f8e02ff */
[----:B------:R-:W-:Y:S01]  /*16d0*/  IABS R28, R25 ;  /* 0x00000019001c7213 */ /* 0x000fe20000000000 */
[----:B------:R-:W-:Y:S01]  /*16e0*/  @!P5 IMAD.IADD R20, R20, 0x1, -R5 ;  /* 0x000000011414d824 */ /* 0x000fe200078e0a05 */
[----:B------:R-:W-:Y:S01]  /*16f0*/  ISETP.GE.AND P4, PT, R10, RZ, PT ;  /* 0x000000ff0a00720c */ /* 0x000fe20003f86270 */
[----:B------:R-:W-:Y:S01]  /*1700*/  IMAD.HI.U32 R10, R7, R26, RZ ;  /* 0x0000001a070a7227 */ /* 0x000fe200078e00ff */
[----:B------:R-:W-:Y:S02]  /*1710*/  ISETP.GE.AND P5, PT, R25, RZ, PT ;  /* 0x000000ff1900720c */ /* 0x000fe40003fa6270 */
[C---:B------:R-:W-:Y:S01]  /*1720*/  LOP3.LUT R67, R6.reuse, 0x66, RZ, 0xfc, !PT ;  /* 0x0000006606437812 */ /* 0x040fe200078efcff */
[----:B------:R-:W-:Y:S01]  /*1730*/  IMAD.HI.U32 R23, R7, R28, RZ ;  /* 0x0000001c07177227 */ /* 0x000fe200078e00ff */
[----:B------:R-:W-:-:S02]  /*1740*/  LOP3.LUT R69, R6, 0x68, RZ, 0xfc, !PT ;  /* 0x0000006806457812 */ /* 0x000fc400078efcff */
[----:B------:R-:W-:Y:S01]  /*1750*/  IABS R68, R67 ;  /* 0x0000004300447213 */ /* 0x000fe20000000000 */
[----:B------:R-:W-:Y:S01]  /*1760*/  IMAD.MOV R10, RZ, RZ, -R10 ;  /* 0x000000ffff0a7224 */ /* 0x000fe200078e0a0a */
[----:B------:R-:W-:Y:S01]  /*1770*/  IABS R70, R69 ;  /* 0x0000004500467213 */ /* 0x000fe20000000000 */
[----:B------:R-:W-:Y:S01]  /*1780*/  IMAD.MOV R25, RZ, RZ, -R23 ;  /* 0x000000ffff197224 */ /* 0x000fe200078e0a17 */
[C---:B------:R-:W-:Y:S01]  /*1790*/  LOP3.LUT R71, R6.reuse, 0x6a, RZ, 0xfc, !PT ;  /* 0x0000006a06477812 */ /* 0x040fe200078efcff */
[--C-:B------:R-:W-:Y:S01]  /*17a0*/  @!P2 IMAD.IADD R21, R21, 0x1, -R5.reuse ;  /* 0x000000011515a824 */ /* 0x100fe200078e0a05 */
[----:B------:R-:W-:Y:S01]  /*17b0*/  ISETP.GE.AND P2, PT, R29, RZ, PT ;  /* 0x000000ff1d00720c */ /* 0x000fe20003f46270 */
[C---:B------:R-:W-:Y:S01]  /*17c0*/  IMAD R23, R5.reuse, R10, R26 ;  /* 0x0000000a05177224 */ /* 0x040fe200078e021a */
[----:B------:R-:W-:Y:S01]  /*17d0*/  LOP3.LUT R10, R6, 0x20, RZ, 0xfc, !PT ;  /* 0x00000020060a7812 */ /* 0x000fe200078efcff */
[----:B------:R-:W-:Y:S01]  /*17e0*/  @!P0 IMAD.IADD R22, R22, 0x1, -R5 ;  /* 0x0000000116168824 */ /* 0x000fe200078e0a05 */
[----:B------:R-:W-:Y:S01]  /*17f0*/  LOP3.LUT R73, R6, 0x6c, RZ, 0xfc, !PT ;  /* 0x0000006c06497812 */ /* 0x000fe200078efcff */
[----:B------:R-:W-:Y:S01]  /*1800*/  @!P3 IMAD.MOV R21, RZ, RZ, -R21 ;  /* 0x000000ffff15b224 */ /* 0x000fe200078e0a15 */
[C---:B------:R-:W-:Y:S01]  /*1810*/  ISETP.GT.U32.AND P3, PT, R5.reuse, R23, PT ;  /* 0x000000170500720c */ /* 0x040fe20003f64070 */
[C---:B------:R-:W-:Y:S01]  /*1820*/  IMAD R24, R5.reuse, R25, R28 ;  /* 0x0000001905187224 */ /* 0x040fe200078e021c */
[C---:B------:R-:W-:Y:S01]  /*1830*/  ISETP.GT.U32.AND P0, PT, R5.reuse, R22, PT ;  /* 0x000000160500720c */ /* 0x040fe20003f04070 */
[----:B------:R-:W-:Y:S01]  /*1840*/  IMAD R25, R5, R27, R30 ;  /* 0x0000001b05197224 */ /* 0x000fe200078e021e */
[----:B------:R-:W-:Y:S01]  /*1850*/  IABS R30, R10 ;  /* 0x0000000a001e7213 */ /* 0x000fe20000000000 */
[----:B------:R-:W-:Y:S01]  /*1860*/  @!P1 IMAD.MOV R20, RZ, RZ, -R20 ;  /* 0x000000ffff149224 */ /* 0x000fe200078e0a14 */
[----:B------:R-:W-:Y:S01]  /*1870*/  ISETP.GE.AND P1, PT, R10, RZ, PT ;  /* 0x000000ff0a00720c */ /* 0x000fe20003f26270 */
[----:B------:R-:W-:Y:S01]  /*1880*/  IMAD.HI.U32 R26, R7, R32, RZ ;  /* 0x00000020071a7227 */ /* 0x000fe200078e00ff */
[----:B------:R-:W-:-:S02]  /*1890*/  IABS R72, R71 ;  /* 0x0000004700487213 */ /* 0x000fc40000000000 */
[----:B------:R-:W-:Y:S01]  /*18a0*/  IABS R74, R73 ;  /* 0x00000049004a7213 */ /* 0x000fe20000000000 */
[----:B------:R-:W-:Y:S01]  /*18b0*/  IMAD.HI.U32 R10, R7, R30, RZ ;  /* 0x0000001e070a7227 */ /* 0x000fe200078e00ff */
[C---:B------:R-:W-:Y:S02]  /*18c0*/  LOP3.LUT R75, R6.reuse, 0x6e, RZ, 0xfc, !PT ;  /* 0x0000006e064b7812 */ /* 0x040fe400078efcff */
[----:B------:R-:W-:Y:S01]  /*18d0*/  LOP3.LUT R77, R6, 0x70, RZ, 0xfc, !PT ;  /* 0x00000070064d7812 */ /* 0x000fe200078efcff */
[--C-:B------:R-:W-:Y:S01]  /*18e0*/  @!P0 IMAD.IADD R22, R22, 0x1, -R5.reuse ;  /* 0x0000000116168824 */ /* 0x100fe200078e0a05 */
[----:B------:R-:W-:Y:S01]  /*18f0*/  ISETP.GT.U32.AND P0, PT, R5, R24, PT ;  /* 0x000000180500720c */ /* 0x000fe20003f04070 */
[----:B------:R-:W-:Y:S01]  /*1900*/  @!P3 IMAD.IADD R23, R23, 0x1, -R5 ;  /* 0x000000011717b824 */ /* 0x000fe200078e0a05 */
[----:B------:R-:W-:Y:S01]  /*1910*/  IABS R78, R75 ;  /* 0x0000004b004e7213 */ /* 0x000fe20000000000 */
[----:B------:R-:W-:Y:S01]  /*1920*/  IMAD.MOV R10, RZ, RZ, -R10 ;  /* 0x000000ffff0a7224 */ /* 0x000fe200078e0a0a */
[----:B------:R-:W-:Y:S01]  /*1930*/  LOP3.LUT R81, R6, 0x72, RZ, 0xfc, !PT ;  /* 0x0000007206517812 */ /* 0x000fe200078efcff */
[----:B------:R-:W-:Y:S01]  /*1940*/  IMAD.MOV R27, RZ, RZ, -R26 ;  /* 0x000000ffff1b7224 */ /* 0x000fe200078e0a1a */
[C---:B------:R-:W-:Y:S01]  /*1950*/  ISETP.GT.U32.AND P3, PT, R5.reuse, R23, PT ;  /* 0x000000170500720c */ /* 0x040fe20003f64070 */
[----:B------:R-:W-:Y:S01]  /*1960*/  @!P6 IMAD.MOV R22, RZ, RZ, -R22 ;  /* 0x000000ffff16e224 */ /* 0x000fe200078e0a16 */
[C---:B------:R-:W-:Y:S01]  /*1970*/  ISETP.GT.U32.AND P6, PT, R5.reuse, R25, PT ;  /* 0x000000190500720c */ /* 0x040fe20003fc4070 */
[----:B------:R-:W-:Y:S01]  /*1980*/  IMAD R26, R5, R10, R30 ;  /* 0x0000000a051a7224 */ /* 0x000fe200078e021e */
[----:B------:R-:W-:Y:S01]  /*1990*/  IABS R80, R77 ;  /* 0x0000004d00507213 */ /* 0x000fe20000000000 */
[----:B------:R-:W-:Y:S01]  /*19a0*/  IMAD.HI.U32 R28, R7, R34, RZ ;  /* 0x00000022071c7227 */ /* 0x000fe200078e00ff */
[----:B------:R-:W-:-:S02]  /*19b0*/  IABS R82, R81 ;  /* 0x0000005100527213 */ /* 0x000fc40000000000 */
[----:B------:R-:W-:Y:S01]  /*19c0*/  LOP3.LUT R83, R6, 0x76, RZ, 0xfc, !PT ;  /* 0x0000007606537812 */ /* 0x000fe200078efcff */
[--C-:B------:R-:W-:Y:S01]  /*19d0*/  @!P0 IMAD.IADD R24, R24, 0x1, -R5.reuse ;  /* 0x0000000118188824 */ /* 0x100fe200078e0a05 */
[C---:B------:R-:W-:Y:S01]  /*19e0*/  LOP3.LUT R85, R6.reuse, 0x78, RZ, 0xfc, !PT ;  /* 0x0000007806557812 */ /* 0x040fe200078efcff */
[----:B------:R-:W-:Y:S01]  /*19f0*/  IMAD R27, R5, R27, R32 ;  /* 0x0000001b051b7224 */ /* 0x000fe200078e0220 */
[----:B------:R-:W-:Y:S01]  /*1a00*/  IABS R32, R40 ;  /* 0x0000002800207213 */ /* 0x000fe20000000000 */
[--C-:B------:R-:W-:Y:S01]  /*1a10*/  @!P3 IMAD.IADD R23, R23, 0x1, -R5.reuse ;  /* 0x000000011717b824 */ /* 0x100fe200078e0a05 */
[----:B------:R-:W-:Y:S01]  /*1a20*/  ISETP.GT.U32.AND P0, PT, R5, R24, PT ;  /* 0x000000180500720c */ /* 0x000fe20003f04070 */
[----:B------:R-:W-:Y:S01]  /*1a30*/  @!P6 IMAD.IADD R25, R25, 0x1, -R5 ;  /* 0x000000011919e824 */ /* 0x000fe200078e0a05 */
[----:B------:R-:W-:Y:S01]  /*1a40*/  ISETP.GT.U32.AND P3, PT, R5, R26, PT ;  /* 0x0000001a0500720c */ /* 0x000fe20003f64070 */
[----:B------:R-:W-:Y:S01]  /*1a50*/  IMAD.MOV R28, RZ, RZ, -R28 ;  /* 0x000000ffff1c7224 */ /* 0x000fe200078e0a1c */
[----:B------:R-:W-:Y:S01]  /*1a60*/  LOP3.LUT R87, R6, 0x7a, RZ, 0xfc, !PT ;  /* 0x0000007a06577812 */ /* 0x000fe200078efcff */
[----:B------:R-:W-:Y:S01]  /*1a70*/  IMAD.HI.U32 R10, R7, R36, RZ ;  /* 0x00000024070a7227 */ /* 0x000fe200078e00ff */
[----:B------:R-:W-:-:S02]  /*1a80*/  IABS R84, R83 ;  /* 0x0000005300547213 */ /* 0x000fc40000000000 */
[----:B------:R-:W-:Y:S01]  /*1a90*/  IABS R86, R85 ;  /* 0x0000005500567213 */ /* 0x000fe20000000000 */
[----:B------:R-:W-:Y:S01]  /*1aa0*/  IMAD R28, R5, R28, R34 ;  /* 0x0000001c051c7224 */ /* 0x000fe200078e0222 */
[----:B------:R-:W-:Y:S01]  /*1ab0*/  IABS R88, R87 ;  /* 0x0000005700587213 */ /* 0x000fe20000000000 */
[----:B------:R-:W-:Y:S01]  /*1ac0*/  IMAD.HI.U32 R29, R7, R38, RZ ;  /* 0x00000026071d7227 */ /* 0x000fe200078e00ff */
[----:B------:R-:W-:Y:S02]  /*1ad0*/  LOP3.LUT R4, R4, 0x3f, RZ, 0xc0, !PT ;  /* 0x0000003f04047812 */ /* 0x000fe400078ec0ff */
[C---:B------:R-:W-:Y:S01]  /*1ae0*/  ISETP.GT.U32.AND P6, PT, R5.reuse, R28, PT ;  /* 0x0000001c0500720c */ /* 0x040fe20003fc4070 */
[--C-:B------:R-:W-:Y:S01]  /*1af0*/  @!P0 IMAD.IADD R24, R24, 0x1, -R5.reuse ;  /* 0x0000000118188824 */ /* 0x100fe200078e0a05 */
[C---:B------:R-:W-:Y:S01]  /*1b00*/  ISETP.GT.U32.AND P0, PT, R5.reuse, R27, PT ;  /* 0x0000001b0500720c */ /* 0x040fe20003f04070 */
[----:B------:R-:W-:Y:S01]  /*1b10*/  @!P3 IMAD.IADD R26, R26, 0x1, -R5 ;  /* 0x000000011a1ab824 */ /* 0x000fe200078e0a05 */
[----:B------:R-:W-:Y:S01]  /*1b20*/  ISETP.GT.U32.AND P3, PT, R5, R25, PT ;  /* 0x000000190500720c */ /* 0x000fe20003f64070 */
[----:B------:R-:W-:-:S02]  /*1b30*/  IMAD.MOV R10, RZ, RZ, -R10 ;  /* 0x000000ffff0a7224 */ /* 0x000fc400078e0a0a */
[----:B------:R-:W-:Y:S02]  /*1b40*/  IMAD.MOV R30, RZ, RZ, -R29 ;  /* 0x000000ffff1e7224 */ /* 0x000fe400078e0a1d */
[----:B------:R-:W-:Y:S01]  /*1b50*/  IMAD R29, R5, R10, R36 ;  /* 0x0000000a051d7224 */ /* 0x000fe200078e0224 */
[----:B------:R-:W-:Y:S01]  /*1b60*/  IABS R36, R41 ;  /* 0x0000002900247213 */ /* 0x000fe20000000000 */
[----:B------:R-:W-:Y:S02]  /*1b70*/  @!P4 IMAD.MOV R23, RZ, RZ, -R23 ;  /* 0x000000ffff17c224 */ /* 0x000fe400078e0a17 */
[--C-:B------:R-:W-:Y:S02]  /*1b80*/  @!P6 IMAD.IADD R28, R28, 0x1, -R5.reuse ;  /* 0x000000011c1ce824 */ /* 0x100fe400078e0a05 */
[--C-:B------:R-:W-:Y:S01]  /*1b90*/  @!P0 IMAD.IADD R27, R27, 0x1, -R5.reuse ;  /* 0x000000011b1b8824 */ /* 0x100fe200078e0a05 */
[----:B------:R-:W-:Y:S01]  /*1ba0*/  ISETP.GT.U32.AND P0, PT, R5, R26, PT ;  /* 0x0000001a0500720c */ /* 0x000fe20003f04070 */
[----:B------:R-:W-:Y:S01]  /*1bb0*/  @!P3 IMAD.IADD R25, R25, 0x1, -R5 ;  /* 0x000000011919b824 */ /* 0x000fe200078e0a05 */
[----:B------:R-:W-:Y:S01]  /*1bc0*/  ISETP.GT.U32.AND P3, PT, R5, R29, PT ;  /* 0x0000001d0500720c */ /* 0x000fe20003f64070 */
[----:B------:R-:W-:Y:S01]  /*1bd0*/  IMAD.HI.U32 R10, R7, R32, RZ ;  /* 0x00000020070a7227 */ /* 0x000fe200078e00ff */
[----:B------:R-:W-:-:S02]  /*1be0*/  ISETP.GT.U32.AND P4, PT, R5, R27, PT ;  /* 0x0000001b0500720c */ /* 0x000fc40003f84070 */
[C---:B------:R-:W-:Y:S01]  /*1bf0*/  ISETP.GT.U32.AND P6, PT, R5.reuse, R28, PT ;  /* 0x0000001c0500720c */ /* 0x040fe20003fc4070 */
[----:B------:R-:W-:Y:S02]  /*1c00*/  IMAD.MOV R10, RZ, RZ, -R10 ;  /* 0x000000ffff0a7224 */ /* 0x000fe400078e0a0a */
[C---:B------:R-:W-:Y:S01]  /*1c10*/  IMAD R30, R5.reuse, R30, R38 ;  /* 0x0000001e051e7224 */ /* 0x040fe200078e0226 */
[----:B------:R-:W-:Y:S01]  /*1c20*/  LOP3.LUT R38, R6, 0x2c, RZ, 0xfc, !PT ;  /* 0x0000002c06267812 */ /* 0x000fe200078efcff */
[----:B------:R-:W-:Y:S02]  /*1c30*/  IMAD R31, R5, R10, R32 ;  /* 0x0000000a051f7224 */ /* 0x000fe400078e0220 */
[----:B------:R-:W-:Y:S01]  /*1c40*/  IMAD.HI.U32 R32, R7, R36, RZ ;  /* 0x0000002407207227 */ /* 0x000fe200078e00ff */
[----:B------:R-:W-:-:S03]  /*1c50*/  IABS R34, R38 ;  /* 0x0000002600227213 */ /* 0x000fc60000000000 */
[--C-:B------:R-:W-:Y:S01]  /*1c60*/  @!P3 IMAD.IADD R29, R29, 0x1, -R5.reuse ;  /* 0x000000011d1db824 */ /* 0x100fe200078e0a05 */
[----:B------:R-:W-:Y:S01]  /*1c70*/  ISETP.GE.AND P3, PT, R35, RZ, PT ;  /* 0x000000ff2300720c */ /* 0x000fe20003f66270 */
[--C-:B------:R-:W-:Y:S01]  /*1c80*/  @!P4 IMAD.IADD R27, R27, 0x1, -R5.reuse ;  /* 0x000000011b1bc824 */ /* 0x100fe200078e0a05 */
[----:B------:R-:W-:Y:S01]  /*1c90*/  ISETP.GE.AND P4, PT, R33, RZ, PT ;  /* 0x000000ff2100720c */ /* 0x000fe20003f86270 */
[----:B------:R-:W-:Y:S01]  /*1ca0*/  IMAD.MOV R33, RZ, RZ, -R32 ;  /* 0x000000ffff217224 */ /* 0x000fe200078e0a20 */
[----:B------:R-:W-:Y:S01]  /*1cb0*/  IABS R35, R42 ;  /* 0x0000002a00237213 */ /* 0x000fe20000000000 */
[----:B------:R-:W-:Y:S01]  /*1cc0*/  @!P6 IMAD.IADD R28, R28, 0x1, -R5 ;  /* 0x000000011c1ce824 */ /* 0x000fe200078e0a05 */
[C---:B------:R-:W-:Y:S01]  /*1cd0*/  ISETP.GT.U32.AND P6, PT, R5.reuse, R31, PT ;  /* 0x0000001f0500720c */ /* 0x040fe20003fc4070 */
[----:B------:R-:W-:Y:S02]  /*1ce0*/  IMAD R33, R5, R33, R36 ;  /* 0x0000002105217224 */ /* 0x000fe400078e0224 */
[----:B------:R-:W-:-:S04]  /*1cf0*/  IMAD.HI.U32 R10, R7, R34, RZ ;  /* 0x00000022070a7227 */ /* 0x000fc800078e00ff */
[----:B------:R-:W-:Y:S01]  /*1d00*/  @!P3 IMAD.MOV R28, RZ, RZ, -R28 ;  /* 0x000000ffff1cb224 */ /* 0x000fe200078e0a1c */
[C---:B------:R-:W-:Y:S01]  /*1d10*/  ISETP.GT.U32.AND P3, PT, R5.reuse, R33, PT ;  /* 0x000000210500720c */ /* 0x040fe20003f64070 */
[----:B------:R-:W-:Y:S01]  /*1d20*/  @!P0 IMAD.IADD R26, R26, 0x1, -R5 ;  /* 0x000000011a1a8824 */ /* 0x000fe200078e0a05 */
[C---:B------:R-:W-:Y:S01]  /*1d30*/  ISETP.GT.U32.AND P0, PT, R5.reuse, R30, PT ;  /* 0x0000001e0500720c */ /* 0x040fe20003f04070 */
[----:B------:R-:W-:Y:S02]  /*1d40*/  IMAD.MOV R10, RZ, RZ, -R10 ;  /* 0x000000ffff0a7224 */ /* 0x000fe400078e0a0a */
[----:B------:R-:W-:Y:S01]  /*1d50*/  @!P5 IMAD.MOV R24, RZ, RZ, -R24 ;  /* 0x000000ffff18d224 */ /* 0x000fe200078e0a18 */
[C---:B------:R-:W-:Y:S01]  /*1d60*/  ISETP.GT.U32.AND P5, PT, R5.reuse, R29, PT ;  /* 0x0000001d0500720c */ /* 0x040fe20003fa4070 */
[C---:B------:R-:W-:Y:S02]  /*1d70*/  IMAD R32, R5.reuse, R10, R34 ;  /* 0x0000000a05207224 */ /* 0x040fe400078e0222 */
[----:B------:R-:W-:Y:S01]  /*1d80*/  IMAD.MOV.U32 R34, RZ, RZ, R35 ;  /* 0x000000ffff227224 */ /* 0x000fe200078e0023 */
[----:B------:R-:W-:Y:S01]  /*1d90*/  LOP3.LUT R35, R6, 0x34, RZ, 0xfc, !PT ;  /* 0x0000003406237812 */ /* 0x000fe200078efcff */
[----:B------:R-:W-:Y:S01]  /*1da0*/  @!P1 IMAD.MOV R26, RZ, RZ, -R26 ;  /* 0x000000ffff1a9224 */ /* 0x000fe200078e0a1a */
[----:B------:R-:W-:Y:S01]  /*1db0*/  ISETP.GT.U32.AND P1, PT, R5, R32, PT ;  /* 0x000000200500720c */ /* 0x000fe20003f24070 */
[----:B------:R-:W-:-:S02]  /*1dc0*/  @!P3 IMAD.IADD R33, R33, 0x1, -R5 ;  /* 0x000000012121b824 */ /* 0x000fc400078e0a05 */
[----:B------:R-:W-:-:S03]  /*1dd0*/  IMAD.HI.U32 R10, R7, R34, RZ ;  /* 0x00000022070a7227 */ /* 0x000fc600078e00ff */
[----:B------:R-:W-:Y:S01]  /*1de0*/  ISETP.GT.U32.AND P3, PT, R5, R33, PT ;  /* 0x000000210500720c */ /* 0x000fe20003f64070 */
[--C-:B------:R-:W-:Y:S01]  /*1df0*/  @!P0 IMAD.IADD R30, R30, 0x1, -R5.reuse ;  /* 0x000000011e1e8824 */ /* 0x100fe200078e0a05 */
[----:B------:R-:W-:Y:S01]  /*1e00*/  ISETP.GE.AND P0, PT, R37, RZ, PT ;  /* 0x000000ff2500720c */ /* 0x000fe20003f06270 */
[----:B------:R-:W-:Y:S01]  /*1e10*/  @!P6 IMAD.IADD R31, R31, 0x1, -R5 ;  /* 0x000000011f1fe824 */ /* 0x000fe200078e0a05 */
[C---:B------:R-:W-:Y:S01]  /*1e20*/  LOP3.LUT R37, R6.reuse, 0x36, RZ, 0xfc, !PT ;  /* 0x0000003606257812 */ /* 0x040fe200078efcff */
[----:B------:R-:W-:Y:S01]  /*1e30*/  IMAD.MOV R10, RZ, RZ, -R10 ;  /* 0x000000ffff0a7224 */ /* 0x000fe200078e0a0a */
[C---:B------:R-:W-:Y:S01]  /*1e40*/  ISETP.GT.U32.AND P6, PT, R5.reuse, R30, PT ;  /* 0x0000001e0500720c */ /* 0x040fe20003fc4070 */
[----:B------:R-:W-:Y:S01]  /*1e50*/  @!P2 IMAD.MOV R25, RZ, RZ, -R25 ;  /* 0x000000ffff19a224 */ /* 0x000fe200078e0a19 */
[C---:B------:R-:W-:Y:S01]  /*1e60*/  ISETP.GT.U32.AND P2, PT, R5.reuse, R31, PT ;  /* 0x0000001f0500720c */ /* 0x040fe20003f44070 */
[----:B------:R-:W-:Y:S01]  /*1e70*/  IMAD R34, R5, R10, R34 ;  /* 0x0000000a05227224 */ /* 0x000fe200078e0222 */
[----:B------:R-:W-:Y:S01]  /*1e80*/  LOP3.LUT R10, R6, 0x32, RZ, 0xfc, !PT ;  /* 0x00000032060a7812 */ /* 0x000fe200078efcff */
[----:B------:R-:W-:Y:S01]  /*1e90*/  @!P4 IMAD.MOV R27, RZ, RZ, -R27 ;  /* 0x000000ffff1bc224 */ /* 0x000fe200078e0a1b */
[----:B------:R-:W-:Y:S01]  /*1ea0*/  ISETP.GE.AND P4, PT, R39, RZ, PT ;  /* 0x000000ff2700720c */ /* 0x000fe20003f86270 */
[--C-:B------:R-:W-:Y:S01]  /*1eb0*/  @!P5 IMAD.IADD R29, R29, 0x1, -R5.reuse ;  /* 0x000000011d1dd824 */ /* 0x100fe200078e0a05 */
[----:B------:R-:W-:Y:S01]  /*1ec0*/  ISETP.GE.AND P5, PT, R40, RZ, PT ;  /* 0x000000ff2800720c */ /* 0x000fe20003fa6270 */
[--C-:B------:R-:W-:Y:S01]  /*1ed0*/  @!P1 IMAD.IADD R32, R32, 0x1, -R5.reuse ;  /* 0x0000000120209824 */ /* 0x100fe200078e0a05 */
[----:B------:R-:W-:Y:S01]  /*1ee0*/  IABS R36, R10 ;  /* 0x0000000a00247213 */ /* 0x000fe20000000000 */
[----:B------:R-:W-:Y:S01]  /*1ef0*/  @!P3 IMAD.IADD R33, R33, 0x1, -R5 ;  /* 0x000000012121b824 */ /* 0x000fe200078e0a05 */
[C---:B------:R-:W-:Y:S01]  /*1f00*/  ISETP.GT.U32.AND P3, PT, R5.reuse, R34, PT ;  /* 0x000000220500720c */ /* 0x040fe20003f64070 */
[----:B------:R-:W-:Y:S01]  /*1f10*/  @!P0 IMAD.MOV R29, RZ, RZ, -R29 ;  /* 0x000000ffff1d8224 */ /* 0x000fe200078e0a1d */
[----:B------:R-:W-:Y:S01]  /*1f20*/  ISETP.GT.U32.AND P0, PT, R5, R32, PT ;  /* 0x000000200500720c */ /* 0x000fe20003f04070 */
[--C-:B------:R-:W-:Y:S01]  /*1f30*/  @!P6 IMAD.IADD R30, R30, 0x1, -R5.reuse ;  /* 0x000000011e1ee824 */ /* 0x100fe200078e0a05 */
[----:B------:R-:W-:Y:S01]  /*1f40*/  ISETP.GE.AND P6, PT, R38, RZ, PT ;  /* 0x000000ff2600720c */ /* 0x000fe20003fc6270 */
[----:B------:R-:W-:Y:S01]  /*1f50*/  @!P2 IMAD.IADD R31, R31, 0x1, -R5 ;  /* 0x000000011f1fa824 */ /* 0x000fe200078e0a05 */
[----:B------:R-:W-:Y:S01]  /*1f60*/  IABS R38, R35 ;  /* 0x0000002300267213 */ /* 0x000fe20000000000 */
[----:B------:R-:W-:Y:S01]  /*1f70*/  @!P4 IMAD.MOV R30, RZ, RZ, -R30 ;  /* 0x000000ffff1ec224 */ /* 0x000fe200078e0a1e */
[----:B------:R-:W-:Y:S01]  /*1f80*/  ISETP.GE.AND P4, PT, R10, RZ, PT ;  /* 0x000000ff0a00720c */ /* 0x000fe20003f86270 */
[----:B------:R-:W-:Y:S01]  /*1f90*/  @!P5 IMAD.MOV R31, RZ, RZ, -R31 ;  /* 0x000000ffff1fd224 */ /* 0x000fe200078e0a1f */
[----:B------:R-:W-:Y:S01]  /*1fa0*/  ISETP.GE.AND P2, PT, R41, RZ, PT ;  /* 0x000000ff2900720c */ /* 0x000fe20003f46270 */
[----:B------:R-:W-:Y:S01]  /*1fb0*/  IMAD.HI.U32 R10, R7, R36, RZ ;  /* 0x00000024070a7227 */ /* 0x000fe200078e00ff */
[----:B------:R-:W-:-:S02]  /*1fc0*/  ISETP.GE.AND P5, PT, R35, RZ, PT ;  /* 0x000000ff2300720c */ /* 0x000fc40003fa6270 */
[----:B------:R-:W-:Y:S01]  /*1fd0*/  IABS R40, R37 ;  /* 0x0000002500287213 */ /* 0x000fe20000000000 */
[--C-:B------:R-:W-:Y:S01]  /*1fe0*/  @!P3 IMAD.IADD R34, R34, 0x1, -R5.reuse ;  /* 0x000000012222b824 */ /* 0x100fe200078e0a05 */
[----:B------:R-:W-:Y:S01]  /*1ff0*/  LOP3.LUT R41, R6, 0x38, RZ, 0xfc, !PT ;  /* 0x0000003806297812 */ /* 0x000fe200078efcff */
[----:B------:R-:W-:Y:S01]  /*2000*/  IMAD.HI.U32 R35, R7, R38, RZ ;  /* 0x0000002607237227 */ /* 0x000fe200078e00ff */
[----:B------:R-:W-:Y:S02]  /*2010*/  ISETP.GE.AND P1, PT, R42, RZ, PT ;  /* 0x000000ff2a00720c */ /* 0x000fe40003f26270 */
[----:B------:R-:W-:Y:S01]  /*2020*/  ISETP.GT.U32.AND P3, PT, R5, R34, PT ;  /* 0x000000220500720c */ /* 0x000fe20003f64070 */
[----:B------:R-:W-:Y:S01]  /*2030*/  @!P0 IMAD.IADD R32, R32, 0x1, -R5 ;  /* 0x0000000120208824 */ /* 0x000fe200078e0a05 */
[----:B------:R-:W-:Y:S01]  /*2040*/  ISETP.GE.AND P0, PT, R37, RZ, PT ;  /* 0x000000ff2500720c */ /* 0x000fe20003f06270 */
[----:B------:R-:W-:Y:S01]  /*2050*/  IMAD.MOV R37, RZ, RZ, -R10 ;  /* 0x000000ffff257224 */ /* 0x000fe200078e0a0a */
[----:B------:R-:W-:Y:S01]  /*2060*/  IABS R42, R41 ;  /* 0x00000029002a7213 */ /* 0x000fe20000000000 */
[----:B------:R-:W-:-:S04]  /*2070*/  IMAD.HI.U32 R10, R7, R40, RZ ;  /* 0x00000028070a7227 */ /* 0x000fc800078e00ff */
[----:B------:R-:W-:Y:S02]  /*2080*/  IMAD.MOV R39, RZ, RZ, -R35 ;  /* 0x000000ffff277224 */ /* 0x000fe400078e0a23 */
[C---:B------:R-:W-:Y:S02]  /*2090*/  IMAD R35, R5.reuse, R37, R36 ;  /* 0x0000002505237224 */ /* 0x040fe400078e0224 */
[----:B------:R-:W-:Y:S02]  /*20a0*/  IMAD.MOV R37, RZ, RZ, -R10 ;  /* 0x000000ffff257224 */ /* 0x000fe400078e0a0a */
[C---:B------:R-:W-:Y:S02]  /*20b0*/  IMAD R36, R5.reuse, R39, R38 ;  /* 0x0000002705247224 */ /* 0x040fe400078e0226 */
[C---:B------:R-:W-:Y:S01]  /*20c0*/  IMAD R37, R5.reuse, R37, R40 ;  /* 0x0000002505257224 */ /* 0x040fe200078e0228 */
[----:B------:R-:W-:Y:S01]  /*20d0*/  IABS R40, R45 ;  /* 0x0000002d00287213 */ /* 0x000fe20000000000 */
[----:B------:R-:W-:Y:S01]  /*20e0*/  @!P2 IMAD.MOV R33, RZ, RZ, -R33 ;  /* 0x000000ffff21a224 */ /* 0x000fe200078e0a21 */
[C---:B------:R-:W-:Y:S01]  /*20f0*/  ISETP.GT.U32.AND P2, PT, R5.reuse, R36, PT ;  /* 0x000000240500720c */ /* 0x040fe20003f44070 */
[----:B------:R-:W-:Y:S01]  /*2100*/  @!P6 IMAD.MOV R32, RZ, RZ, -R32 ;  /* 0x000000ffff20e224 */ /* 0x000fe200078e0a20 */
[C---:B------:R-:W-:Y:S01]  /*2110*/  ISETP.GT.U32.AND P6, PT, R5.reuse, R35, PT ;  /* 0x000000230500720c */ /* 0x040fe20003fc4070 */
[----:B------:R-:W-:Y:S01]  /*2120*/  @!P3 IMAD.IADD R34, R34, 0x1, -R5 ;  /* 0x000000012222b824 */ /* 0x000fe200078e0a05 */
[----:B------:R-:W-:Y:S01]  /*2130*/  ISETP.GT.U32.AND P3, PT, R5, R37, PT ;  /* 0x000000250500720c */ /* 0x000fe20003f64070 */
[----:B------:R-:W-:-:S04]  /*2140*/  IMAD.HI.U32 R10, R7, R42, RZ ;  /* 0x0000002a070a7227 */ /* 0x000fc800078e00ff */
[----:B------:R-:W-:-:S04]  /*2150*/  IMAD.HI.U32 R38, R7, R44, RZ ;  /* 0x0000002c07267227 */ /* 0x000fc800078e00ff */
[--C-:B------:R-:W-:Y:S02]  /*2160*/  @!P2 IMAD.IADD R36, R36, 0x1, -R5.reuse ;  /* 0x000000012424a824 */ /* 0x100fe400078e0a05 */
[----:B------:R-:W-:Y:S02]  /*2170*/  IMAD.MOV R10, RZ, RZ, -R10 ;  /* 0x000000ffff0a7224 */ /* 0x000fe400078e0a0a */
[--C-:B------:R-:W-:Y:S02]  /*2180*/  @!P6 IMAD.IADD R35, R35, 0x1, -R5.reuse ;  /* 0x000000012323e824 */ /* 0x100fe400078e0a05 */
[----:B------:R-:W-:Y:S02]  /*2190*/  IMAD.MOV R39, RZ, RZ, -R38 ;  /* 0x000000ffff277224 */ /* 0x000fe400078e0a26 */
[----:B------:R-:W-:Y:S01]  /*21a0*/  @!P3 IMAD.IADD R37, R37, 0x1, -R5 ;  /* 0x000000012525b824 */ /* 0x000fe200078e0a05 */
[C---:B------:R-:W-:Y:S01]  /*21b0*/  ISETP.GT.U32.AND P3, PT, R5.reuse, R36, PT ;  /* 0x000000240500720c */ /* 0x040fe20003f64070 */
[C---:B------:R-:W-:Y:S01]  /*21c0*/  IMAD R38, R5.reuse, R10, R42 ;  /* 0x0000000a05267224 */ /* 0x040fe200078e022a */
[----:B------:R-:W-:Y:S01]  /*21d0*/  ISETP.GT.U32.AND P2, PT, R5, R35, PT ;  /* 0x000000230500720c */ /* 0x000fe20003f44070 */
[----:B------:R-:W-:Y:S01]  /*21e0*/  IMAD.HI.U32 R10, R7, R40, RZ ;  /* 0x00000028070a7227 */ /* 0x000fe200078e00ff */
[----:B------:R-:W-:-:S02]  /*21f0*/  IABS R42, R48 ;  /* 0x00000030002a7213 */ /* 0x000fc40000000000 */
[C---:B------:R-:W-:Y:S01]  /*2200*/  ISETP.GT.U32.AND P6, PT, R5.reuse, R38, PT ;  /* 0x000000260500720c */ /* 0x040fe20003fc4070 */
[----:B------:R-:W-:Y:S02]  /*2210*/  IMAD.MOV R10, RZ, RZ, -R10 ;  /* 0x000000ffff0a7224 */ /* 0x000fe400078e0a0a */
[----:B------:R-:W-:Y:S01]  /*2220*/  @!P1 IMAD.MOV R34, RZ, RZ, -R34 ;  /* 0x000000ffff229224 */ /* 0x000fe200078e0a22 */
[C---:B------:R-:W-:Y:S01]  /*2230*/  ISETP.GT.U32.AND P1, PT, R5.reuse, R37, PT ;  /* 0x000000250500720c */ /* 0x040fe20003f24070 */
[C---:B------:R-:W-:Y:S02]  /*2240*/  IMAD R40, R5.reuse, R10, R40 ;  /* 0x0000000a05287224 */ /* 0x040fe400078e0228 */
[C---:B------:R-:W-:Y:S01]  /*2250*/  IMAD R39, R5.reuse, R39, R44 ;  /* 0x0000002705277224 */ /* 0x040fe200078e022c */
[----:B------:R-:W-:Y:S01]  /*2260*/  IABS R44, R49 ;  /* 0x00000031002c7213 */ /* 0x000fe20000000000 */
[----:B------:R-:W-:Y:S01]  /*2270*/  @!P3 IMAD.IADD R36, R36, 0x1, -R5 ;  /* 0x000000012424b824 */ /* 0x000fe200078e0a05 */
[----:B------:R-:W-:Y:S01]  /*2280*/  ISETP.GT.U32.AND P3, PT, R5, R40, PT ;  /* 0x000000280500720c */ /* 0x000fe20003f64070 */
[----:B------:R-:W-:-:S04]  /*2290*/  IMAD.HI.U32 R10, R7, R42, RZ ;  /* 0x0000002a070a7227 */ /* 0x000fc800078e00ff */
[--C-:B------:R-:W-:Y:S01]  /*22a0*/  @!P2 IMAD.IADD R35, R35, 0x1, -R5.reuse ;  /* 0x000000012323a824 */ /* 0x100fe200078e0a05 */
[----:B------:R-:W-:Y:S01]  /*22b0*/  ISETP.GT.U32.AND P2, PT, R5, R39, PT ;  /* 0x000000270500720c */ /* 0x000fe20003f44070 */
[----:B------:R-:W-:Y:S02]  /*22c0*/  IMAD.MOV R10, RZ, RZ, -R10 ;  /* 0x000000ffff0a7224 */ /* 0x000fe400078e0a0a */
[----:B------:R-:W-:Y:S01]  /*22d0*/  @!P1 IMAD.IADD R37, R37, 0x1, -R5 ;  /* 0x0000000125259824 */ /* 0x000fe200078e0a05 */
[----:B------:R-:W-:Y:S01]  /*22e0*/  ISETP.GE.AND P1, PT, R41, RZ, PT ;  /* 0x000000ff2900720c */ /* 0x000fe20003f26270 */
[----:B------:R-:W-:Y:S02]  /*22f0*/  IMAD R41, R5, R10, R42 ;  /* 0x0000000a05297224 */ /* 0x000fe400078e022a */
[----:B------:R-:W-:-:S04]  /*2300*/  IMAD.HI.U32 R10, R7, R44, RZ ;  /* 0x0000002c070a7227 */ /* 0x000fc800078e00ff */
[--C-:B------:R-:W-:Y:S01]  /*2310*/  @!P3 IMAD.IADD R40, R40, 0x1, -R5.reuse ;  /* 0x000000012828b824 */ /* 0x100fe200078e0a05 */
[----:B------:R-:W-:Y:S01]  /*2320*/  ISETP.GE.AND P3, PT, R45, RZ, PT ;  /* 0x000000ff2d00720c */ /* 0x000fe20003f66270 */
[----:B------:R-:W-:Y:S01]  /*2330*/  IMAD.MOV R10, RZ, RZ, -R10 ;  /* 0x000000ffff0a7224 */ /* 0x000fe200078e0a0a */
[----:B------:R-:W-:Y:S01]  /*2340*/  LOP3.LUT R45, R6, 0x48, RZ, 0xfc, !PT ;  /* 0x00000048062d7812 */ /* 0x000fe200078efcff */
[--C-:B------:R-:W-:Y:S01]  /*2350*/  @!P2 IMAD.IADD R39, R39, 0x1, -R5.reuse ;  /* 0x000000012727a824 */ /* 0x100fe200078e0a05 */
[----:B------:R-:W-:Y:S01]  /*2360*/  ISETP.GE.AND P2, PT, R43, RZ, PT ;  /* 0x000000ff2b00720c */ /* 0x000fe20003f46270 */
[----:B------:R-:W-:Y:S01]  /*2370*/  @!P6 IMAD.IADD R38, R38, 0x1, -R5 ;  /* 0x000000012626e824 */ /* 0x000fe200078e0a05 */
[----:B------:R-:W-:Y:S01]  /*2380*/  IABS R43, R51 ;  /* 0x00000033002b7213 */ /* 0x000fe20000000000 */
[----:B------:R-:W-:Y:S01]  /*2390*/  @!P5 IMAD.MOV R36, RZ, RZ, -R36 ;  /* 0x000000ffff24d224 */ /* 0x000fe200078e0a24 */
[C---:B------:R-:W-:Y:S01]  /*23a0*/  ISETP.GT.U32.AND P5, PT, R5.reuse, R40, PT ;  /* 0x000000280500720c */ /* 0x040fe20003fa4070 */
[C---:B------:R-:W-:Y:S01]  /*23b0*/  IMAD R42, R5.reuse, R10, R44 ;  /* 0x0000000a052a7224 */ /* 0x040fe200078e022c */
[----:B------:R-:W-:Y:S01]  /*23c0*/  ISETP.GT.U32.AND P6, PT, R5, R38, PT ;  /* 0x000000260500720c */ /* 0x000fe20003fc4070 */
[----:B------:R-:W-:-:S04]  /*23d0*/  IMAD.HI.U32 R10, R7, R46, RZ ;  /* 0x0000002e070a7227 */ /* 0x000fc800078e00ff */
[----:B------:R-:W-:Y:S02]  /*23e0*/  IMAD.MOV.U32 R44, RZ, RZ, R43 ;  /* 0x000000ffff2c7224 */ /* 0x000fe400078e002b */
[----:B------:R-:W-:Y:S02]  /*23f0*/  IMAD.MOV R43, RZ, RZ, -R10 ;  /* 0x000000ffff2b7224 */ /* 0x000fe400078e0a0a */
[----:B------:R-:W-:Y:S01]  /*2400*/  @!P0 IMAD.MOV R37, RZ, RZ, -R37 ;  /* 0x000000ffff258224 */ /* 0x000fe200078e0a25 */
[C---:B------:R-:W-:Y:S01]  /*2410*/  ISETP.GT.U32.AND P0, PT, R5.reuse, R42, PT ;  /* 0x0000002a0500720c */ /* 0x040fe20003f04070 */
[C---:B------:R-:W-:Y:S01]  /*2420*/  IMAD R43, R5.reuse, R43, R46 ;  /* 0x0000002b052b7224 */ /* 0x040fe200078e022e */
[----:B------:R-:W-:Y:S01]  /*2430*/  LOP3.LUT R46, R6, 0x4a, RZ, 0xfc, !PT ;  /* 0x0000004a062e7812 */ /* 0x000fe200078efcff */
[--C-:B------:R-:W-:Y:S02]  /*2440*/  @!P5 IMAD.IADD R40, R40, 0x1, -R5.reuse ;  /* 0x000000012828d824 */ /* 0x100fe400078e0a05 */
[----:B------:R-:W-:Y:S01]  /*2450*/  @!P6 IMAD.IADD R38, R38, 0x1, -R5 ;  /* 0x000000012626e824 */ /* 0x000fe200078e0a05 */
[C---:B------:R-:W-:Y:S01]  /*2460*/  ISETP.GT.U32.AND P5, PT, R5.reuse, R43, PT ;  /* 0x0000002b0500720c */ /* 0x040fe20003fa4070 */
[----:B------:R-:W-:Y:S01]  /*2470*/  @!P3 IMAD.MOV R40, RZ, RZ, -R40 ;  /* 0x000000ffff28b224 */ /* 0x000fe200078e0a28 */
[----:B------:R-:W-:Y:S01]  /*2480*/  ISETP.GT.U32.AND P6, PT, R5, R41, PT ;  /* 0x000000290500720c */ /* 0x000fe20003fc4070 */
[----:B------:R-:W-:Y:S01]  /*2490*/  IMAD.HI.U32 R10, R7, R44, RZ ;  /* 0x0000002c070a7227 */ /* 0x000fe200078e00ff */
[----:B------:R-:W-:-:S03]  /*24a0*/  IABS R52, R46 ;  /* 0x0000002e00347213 */ /* 0x000fc60000000000 */
[----:B------:R-:W-:Y:S01]  /*24b0*/  @!P4 IMAD.MOV R35, RZ, RZ, -R35 ;  /* 0x000000ffff23c224 */ /* 0x000fe200078e0a23 */
[----:B------:R-:W-:Y:S01]  /*24c0*/  ISETP.GT.U32.AND P4, PT, R5, R39, PT ;  /* 0x000000270500720c */ /* 0x000fe20003f84070 */
[----:B------:R-:W-:Y:S02]  /*24d0*/  IMAD.MOV R10, RZ, RZ, -R10 ;  /* 0x000000ffff0a7224 */ /* 0x000fe400078e0a0a */
[----:B------:R-:W-:Y:S01]  /*24e0*/  @!P1 IMAD.MOV R38, RZ, RZ, -R38 ;  /* 0x000000ffff269224 */ /* 0x000fe200078e0a26 */
[----:B------:R-:W-:Y:S01]  /*24f0*/  ISETP.GE.AND P1, PT, R48, RZ, PT ;  /* 0x000000ff3000720c */ /* 0x000fe20003f26270 */
[--C-:B------:R-:W-:Y:S02]  /*2500*/  @!P5 IMAD.IADD R43, R43, 0x1, -R5.reuse ;  /* 0x000000012b2bd824 */ /* 0x100fe400078e0a05 */
[--C-:B------:R-:W-:Y:S02]  /*2510*/  @!P6 IMAD.IADD R41, R41, 0x1, -R5.reuse ;  /* 0x000000012929e824 */ /* 0x100fe400078e0a05 */
[--C-:B------:R-:W-:Y:S01]  /*2520*/  @!P0 IMAD.IADD R42, R42, 0x1, -R5.reuse ;  /* 0x000000012a2a8824 */ /* 0x100fe200078e0a05 */
[C---:B------:R-:W-:Y:S01]  /*2530*/  ISETP.GT.U32.AND P3, PT, R5.reuse, R43, PT ;  /* 0x0000002b0500720c */ /* 0x040fe20003f64070 */
[C---:B------:R-:W-:Y:S01]  /*2540*/  IMAD R44, R5.reuse, R10, R44 ;  /* 0x0000000a052c7224 */ /* 0x040fe200078e022c */
[----:B------:R-:W-:Y:S01]  /*2550*/  ISETP.GT.U32.AND P6, PT, R5, R41, PT ;  /* 0x000000290500720c */ /* 0x000fe20003fc4070 */
[----:B------:R-:W-:Y:S01]  /*2560*/  @!P4 IMAD.IADD R39, R39, 0x1, -R5 ;  /* 0x000000012727c824 */ /* 0x000fe200078e0a05 */
[----:B------:R-:W-:Y:S01]  /*2570*/  LOP3.LUT R10, R6, 0x46, RZ, 0xfc, !PT ;  /* 0x00000046060a7812 */ /* 0x000fe200078efcff */
[----:B------:R-:W-:Y:S01]  /*2580*/  IMAD.SHL.U32 R94, R76, 0x4, RZ ;  /* 0x000000044c5e7824 */ /* 0x000fe200078e00ff */
[----:B------:R-:W-:Y:S01]  /*2590*/  ISETP.GT.U32.AND P0, PT, R5, R42, PT ;  /* 0x0000002a0500720c */ /* 0x000fe20003f04070 */
[----:B------:R-:W-:Y:S01]  /*25a0*/  @!P2 IMAD.MOV R39, RZ, RZ, -R39 ;  /* 0x000000ffff27a224 */ /* 0x000fe200078e0a27 */
[----:B------:R-:W-:-:S02]  /*25b0*/  IABS R48, R10 ;  /* 0x0000000a00307213 */ /* 0x000fc40000000000 */
[----:B------:R-:W-:Y:S01]  /*25c0*/  ISETP.GE.AND P4, PT, R49, RZ, PT ;  /* 0x000000ff3100720c */ /* 0x000fe20003f86270 */
[----:B------:R-:W-:Y:S01]  /*25d0*/  STL [R1+0x170], R94 ;  /* 0x0001705e01007387 */ /* 0x000fe20000100800 */
[----:B------:R-:W-:Y:S01]  /*25e0*/  ISETP.GE.AND P5, PT, R10, RZ, PT ;  /* 0x000000ff0a00720c */ /* 0x000fe20003fa6270 */
[--C-:B------:R-:W-:Y:S01]  /*25f0*/  @!P3 IMAD.IADD R43, R43, 0x1, -R5.reuse ;  /* 0x000000012b2bb824 */ /* 0x100fe200078e0a05 */
[----:B------:R-:W-:Y:S01]  /*2600*/  ISETP.GT.U32.AND P3, PT, R5, R44, PT ;  /* 0x0000002c0500720c */ /* 0x000fe20003f64070 */
[----:B------:R-:W-:Y:S01]  /*2610*/  @!P6 IMAD.IADD R41, R41, 0x1, -R5 ;  /* 0x000000012929e824 */ /* 0x000fe200078e0a05 */
[----:B------:R-:W-:Y:S01]  /*2620*/  ISETP.GE.AND P6, PT, R50, RZ, PT ;  /* 0x000000ff3200720c */ /* 0x000fe20003fc6270 */
[----:B------:R-:W-:Y:S01]  /*2630*/  IMAD.HI.U32 R10, R7, R48, RZ ;  /* 0x00000030070a7227 */ /* 0x000fe200078e00ff */
[----:B------:R-:W-:Y:S02]  /*2640*/  IABS R50, R45 ;  /* 0x0000002d00327213 */ /* 0x000fe40000000000 */
[----:B------:R-:W-:Y:S01]  /*2650*/  ISETP.GE.AND P2, PT, R51, RZ, PT ;  /* 0x000000ff3300720c */ /* 0x000fe20003f46270 */
[----:B------:R-:W-:Y:S01]  /*2660*/  @!P1 IMAD.MOV R41, RZ, RZ, -R41 ;  /* 0x000000ffff299224 */ /* 0x000fe200078e0a29 */
[----:B------:R-:W-:Y:S01]  /*2670*/  ISETP.GE.AND P1, PT, R45, RZ, PT ;  /* 0x000000ff2d00720c */ /* 0x000fe20003f26270 */
[----:B------:R-:W-:Y:S01]  /*2680*/  IMAD.HI.U32 R45, R7, R50, RZ ;  /* 0x00000032072d7227 */ /* 0x000fe200078e00ff */
[----:B------:R-:W-:-:S03]  /*2690*/  IABS R51, R53 ;  /* 0x0000003500337213 */ /* 0x000fc60000000000 */
[----:B------:R-:W-:Y:S02]  /*26a0*/  IMAD.MOV R10, RZ, RZ, -R10 ;  /* 0x000000ffff0a7224 */ /* 0x000fe400078e0a0a */
[----:B------:R-:W-:Y:S01]  /*26b0*/  @!P0 IMAD.IADD R42, R42, 0x1, -R5 ;  /* 0x000000012a2a8824 */ /* 0x000fe200078e0a05 */
[----:B------:R-:W-:Y:S01]  /*26c0*/  ISETP.GE.AND P0, PT, R46, RZ, PT ;  /* 0x000000ff2e00720c */ /* 0x000fe20003f06270 */
[----:B------:R-:W-:Y:S02]  /*26d0*/  IMAD.MOV R49, RZ, RZ, -R45 ;  /* 0x000000ffff317224 */ /* 0x000fe400078e0a2d */
[----:B------:R-:W-:Y:S02]  /*26e0*/  @!P3 IMAD.IADD R44, R44, 0x1, -R5 ;  /* 0x000000012c2cb824 */ /* 0x000fe400078e0a05 */
[C---:B------:R-:W-:Y:S02]  /*26f0*/  IMAD R45, R5.reuse, R10, R48 ;  /* 0x0000000a052d7224 */ /* 0x040fe400078e0230 */
[----:B------:R-:W-:-:S02]  /*2700*/  IMAD R10, R5, R49, R50 ;  /* 0x00000031050a7224 */ /* 0x000fc400078e0232 */
[----:B------:R-:W-:Y:S01]  /*2710*/  @!P4 IMAD.MOV R42, RZ, RZ, -R42 ;  /* 0x000000ffff2ac224 */ /* 0x000fe200078e0a2a */
[C---:B------:R-:W-:Y:S01]  /*2720*/  ISETP.GT.U32.AND P4, PT, R5.reuse, R44, PT ;  /* 0x0000002c0500720c */ /* 0x040fe20003f84070 */
[----:B------:R-:W-:Y:S01]  /*2730*/  IMAD.MOV.U32 R50, RZ, RZ, R51 ;  /* 0x000000ffff327224 */ /* 0x000fe200078e0033 */
[C---:B------:R-:W-:Y:S01]  /*2740*/  ISETP.GT.U32.AND P3, PT, R5.reuse, R45, PT ;  /* 0x0000002d0500720c */ /* 0x040fe20003f64070 */
[----:B------:R-:W-:Y:S01]  /*2750*/  @!P6 IMAD.MOV R43, RZ, RZ, -R43 ;  /* 0x000000ffff2be224 */ /* 0x000fe200078e0a2b */
[----:B------:R-:W-:Y:S01]  /*2760*/  ISETP.GT.U32.AND P6, PT, R5, R10, PT ;  /* 0x0000000a0500720c */ /* 0x000fe20003fc4070 */
[----:B------:R-:W-:-:S04]  /*2770*/  IMAD.HI.U32 R48, R7, R50, RZ ;  /* 0x0000003207307227 */ /* 0x000fc800078e00ff */
[----:B------:R-:W-:-:S04]  /*2780*/  IMAD.HI.U32 R46, R7, R52, RZ ;  /* 0x00000034072e7227 */ /* 0x000fc800078e00ff */
[----:B------:R-:W-:Y:S02]  /*2790*/  IMAD.MOV R48, RZ, RZ, -R48 ;  /* 0x000000ffff307224 */ /* 0x000fe400078e0a30 */
[----:B------:R-:W-:Y:S02]  /*27a0*/  IMAD.MOV R46, RZ, RZ, -R46 ;  /* 0x000000ffff2e7224 */ /* 0x000fe400078e0a2e */
[----:B------:R-:W-:Y:S02]  /*27b0*/  IMAD R48, R5, R48, R50 ;  /* 0x0000003005307224 */ /* 0x000fe400078e0232 */
[----:B------:R-:W-:Y:S02]  /*27c0*/  @!P4 IMAD.IADD R44, R44, 0x1, -R5 ;  /* 0x000000012c2cc824 */ /* 0x000fe400078e0a05 */
[----:B------:R-:W-:-:S04]  /*27d0*/  IMAD.HI.U32 R49, R7, R54, RZ ;  /* 0x0000003607317227 */ /* 0x000fc800078e00ff */
[----:B------:R-:W-:Y:S01]  /*27e0*/  IMAD R46, R5, R46, R52 ;  /* 0x0000002e052e7224 */ /* 0x000fe200078e0234 */
[----:B------:R-:W-:Y:S01]  /*27f0*/  IABS R52, R57 ;  /* 0x0000003900347213 */ /* 0x000fe20000000000 */
[--C-:B------:R-:W-:Y:S02]  /*2800*/  @!P3 IMAD.IADD R45, R45, 0x1, -R5.reuse ;  /* 0x000000012d2db824 */ /* 0x100fe400078e0a05 */
[----:B------:R-:W-:Y:S01]  /*2810*/  @!P6 IMAD.IADD R10, R10, 0x1, -R5 ;  /* 0x000000010a0ae824 */ /* 0x000fe200078e0a05 */
[C---:B------:R-:W-:Y:S01]  /*2820*/  ISETP.GT.U32.AND P4, PT, R5.reuse, R46, PT ;  /* 0x0000002e0500720c */ /* 0x040fe20003f84070 */
[----:B------:R-:W-:Y:S01]  /*2830*/  @!P2 IMAD.MOV R44, RZ, RZ, -R44 ;  /* 0x000000ffff2ca224 */ /* 0x000fe200078e0a2c */
[C---:B------:R-:W-:Y:S01]  /*2840*/  ISETP.GT.U32.AND P2, PT, R5.reuse, R48, PT ;  /* 0x000000300500720c */ /* 0x040fe20003f44070 */
[----:B------:R-:W-:Y:S01]  /*2850*/  IMAD.MOV R49, RZ, RZ, -R49 ;  /* 0x000000ffff317224 */ /* 0x000fe200078e0a31 */
[----:B------:R-:W-:Y:S01]  /*2860*/  ISETP.GT.U32.AND P3, PT, R5, R45, PT ;  /* 0x0000002d0500720c */ /* 0x000fe20003f64070 */
[----:B------:R-:W-:Y:S01]  /*2870*/  IMAD.HI.U32 R51, R7, R56, RZ ;  /* 0x0000003807337227 */ /* 0x000fe200078e00ff */
[----:B------:R-:W-:-:S03]  /*2880*/  ISETP.GT.U32.AND P6, PT, R5, R10, PT ;  /* 0x0000000a0500720c */ /* 0x000fc60003fc4070 */
[----:B------:R-:W-:Y:S01]  /*2890*/  IMAD R50, R5, R49, R54 ;  /* 0x0000003105327224 */ /* 0x000fe200078e0236 */
[----:B------:R-:W-:Y:S01]  /*28a0*/  IABS R54, R59 ;  /* 0x0000003b00367213 */ /* 0x000fe20000000000 */
[----:B------:R-:W-:-:S04]  /*28b0*/  IMAD.HI.U32 R49, R7, R52, RZ ;  /* 0x0000003407317227 */ /* 0x000fc800078e00ff */
[----:B------:R-:W-:Y:S02]  /*28c0*/  IMAD.MOV R49, RZ, RZ, -R49 ;  /* 0x000000ffff317224 */ /* 0x000fe400078e0a31 */
[--C-:B------:R-:W-:Y:S02]  /*28d0*/  @!P2 IMAD.IADD R48, R48, 0x1, -R5.reuse ;  /* 0x000000013030a824 */ /* 0x100fe400078e0a05 */
[----:B------:R-:W-:Y:S02]  /*28e0*/  IMAD R52, R5, R49, R52 ;  /* 0x0000003105347224 */ /* 0x000fe400078e0234 */
[--C-:B------:R-:W-:Y:S01]  /*28f0*/  @!P3 IMAD.IADD R45, R45, 0x1, -R5.reuse ;  /* 0x000000012d2db824 */ /* 0x100fe200078e0a05 */
[C---:B------:R-:W-:Y:S01]  /*2900*/  ISETP.GT.U32.AND P2, PT, R5.reuse, R48, PT ;  /* 0x000000300500720c */ /* 0x040fe20003f44070 */
[----:B------:R-:W-:Y:S01]  /*2910*/  @!P6 IMAD.IADD R10, R10, 0x1, -R5 ;  /* 0x000000010a0ae824 */ /* 0x000fe200078e0a05 */
[----:B------:R-:W-:Y:S01]  /*2920*/  ISETP.GT.U32.AND P6, PT, R5, R52, PT ;  /* 0x000000340500720c */ /* 0x000fe20003fc4070 */
[----:B------:R-:W-:Y:S01]  /*2930*/  IMAD.HI.U32 R49, R7, R54, RZ ;  /* 0x0000003607317227 */ /* 0x000fe200078e00ff */
[----:B------:R-:W-:-:S03]  /*2940*/  ISETP.GT.U32.AND P3, PT, R5, R50, PT ;  /* 0x000000320500720c */ /* 0x000fc60003f64070 */
[----:B------:R-:W-:Y:S01]  /*2950*/  @!P5 IMAD.MOV R45, RZ, RZ, -R45 ;  /* 0x000000ffff2dd224 */ /* 0x000fe200078e0a2d */
[----:B------:R-:W-:Y:S01]  /*2960*/  ISETP.GE.AND P5, PT, R53, RZ, PT ;  /* 0x000000ff3500720c */ /* 0x000fe20003fa6270 */
[----:B------:R-:W-:Y:S01]  /*2970*/  IMAD.MOV R49, RZ, RZ, -R49 ;  /* 0x000000ffff317224 */ /* 0x000fe200078e0a31 */
[----:B------:R-:W-:Y:S01]  /*2980*/  LOP3.LUT R53, R6, 0x58, RZ, 0xfc, !PT ;  /* 0x0000005806357812 */ /* 0x000fe200078efcff */
[----:B------:R-:W-:Y:S02]  /*2990*/  @!P4 IMAD.IADD R46, R46, 0x1, -R5 ;  /* 0x000000012e2ec824 */ /* 0x000fe400078e0a05 */
[----:B------:R-:W-:Y:S01]  /*29a0*/  IMAD.MOV R51, RZ, RZ, -R51 ;  /* 0x000000ffff337224 */ /* 0x000fe200078e0a33 */
[----:B------:R-:W-:Y:S01]  /*29b0*/  IABS R60, R53 ;  /* 0x00000035003c7213 */ /* 0x000fe20000000000 */
[C---:B------:R-:W-:Y:S01]  /*29c0*/  IMAD R54, R5.reuse, R49, R54 ;  /* 0x0000003105367224 */ /* 0x040fe200078e0236 */
[C---:B------:R-:W-:Y:S01]  /*29d0*/  ISETP.GT.U32.AND P4, PT, R5.reuse, R46, PT ;  /* 0x0000002e0500720c */ /* 0x040fe20003f84070 */
[----:B------:R-:W-:-:S02]  /*29e0*/  IMAD R56, R5, R51, R56 ;  /* 0x0000003305387224 */ /* 0x000fc400078e0238 */
[----:B------:R-:W-:Y:S01]  /*29f0*/  IMAD.MOV.U32 R49, RZ, RZ, R10 ;  /* 0x000000ffff317224 */ /* 0x000fe200078e000a */
[----:B------:R-:W-:Y:S01]  /*2a00*/  LOP3.LUT R10, R6, 0x56, RZ, 0xfc, !PT ;  /* 0x00000056060a7812 */ /* 0x000fe200078efcff */
[--C-:B------:R-:W-:Y:S02]  /*2a10*/  @!P6 IMAD.IADD R52, R52, 0x1, -R5.reuse ;  /* 0x000000013434e824 */ /* 0x100fe400078e0a05 */
[--C-:B------:R-:W-:Y:S01]  /*2a20*/  @!P2 IMAD.IADD R48, R48, 0x1, -R5.reuse ;  /* 0x000000013030a824 */ /* 0x100fe200078e0a05 */
[C---:B------:R-:W-:Y:S01]  /*2a30*/  ISETP.GT.U32.AND P2, PT, R5.reuse, R54, PT ;  /* 0x000000360500720c */ /* 0x040fe20003f44070 */
[----:B------:R-:W-:Y:S01]  /*2a40*/  @!P3 IMAD.IADD R50, R50, 0x1, -R5 ;  /* 0x000000013232b824 */ /* 0x000fe200078e0a05 */
[----:B------:R-:W-:Y:S01]  /*2a50*/  IABS R58, R10 ;  /* 0x0000000a003a7213 */ /* 0x000fe20000000000 */
[----:B------:R-:W-:Y:S01]  /*2a60*/  @!P1 IMAD.MOV R49, RZ, RZ, -R49 ;  /* 0x000000ffff319224 */ /* 0x000fe200078e0a31 */
[C---:B------:R-:W-:Y:S01]  /*2a70*/  ISETP.GT.U32.AND P1, PT, R5.reuse, R52, PT ;  /* 0x000000340500720c */ /* 0x040fe20003f24070 */
[----:B------:R-:W-:Y:S01]  /*2a80*/  @!P5 IMAD.MOV R48, RZ, RZ, -R48 ;  /* 0x000000ffff30d224 */ /* 0x000fe200078e0a30 */
[C---:B------:R-:W-:Y:S01]  /*2a90*/  ISETP.GT.U32.AND P5, PT, R5.reuse, R56, PT ;  /* 0x000000380500720c */ /* 0x040fe20003fa4070 */
[----:B------:R-:W-:Y:S01]  /*2aa0*/  @!P4 IMAD.IADD R46, R46, 0x1, -R5 ;  /* 0x000000012e2ec824 */ /* 0x000fe200078e0a05 */
[----:B------:R-:W-:-:S02]  /*2ab0*/  ISETP.GT.U32.AND P6, PT, R5, R50, PT ;  /* 0x000000320500720c */ /* 0x000fc40003fc4070 */
[----:B------:R-:W-:Y:S01]  /*2ac0*/  ISETP.GE.AND P4, PT, R55, RZ, PT ;  /* 0x000000ff3700720c */ /* 0x000fe20003f86270 */
[----:B------:R-:W-:Y:S01]  /*2ad0*/  IMAD.MOV.U32 R51, RZ, RZ, R46 ;  /* 0x000000ffff337224 */ /* 0x000fe200078e002e */
[----:B------:R-:W-:Y:S01]  /*2ae0*/  ISETP.GE.AND P3, PT, R57, RZ, PT ;  /* 0x000000ff3900720c */ /* 0x000fe20003f66270 */
[--C-:B------:R-:W-:Y:S01]  /*2af0*/  @!P2 IMAD.IADD R54, R54, 0x1, -R5.reuse ;  /* 0x000000013636a824 */ /* 0x100fe200078e0a05 */
[----:B------:R-:W-:Y:S01]  /*2b00*/  ISETP.GE.AND P2, PT, R53, RZ, PT ;  /* 0x000000ff3500720c */ /* 0x000fe20003f46270 */
[----:B------:R-:W-:Y:S01]  /*2b10*/  IMAD.HI.U32 R46, R7, R60, RZ ;  /* 0x0000003c072e7227 */ /* 0x000fe200078e00ff */
[C---:B------:R-:W-:Y:S02]  /*2b20*/  LOP3.LUT R53, R6.reuse, 0x5a, RZ, 0xfc, !PT ;  /* 0x0000005a06357812 */ /* 0x040fe400078efcff */
[----:B------:R-:W-:Y:S01]  /*2b30*/  LOP3.LUT R55, R6, 0x5c, RZ, 0xfc, !PT ;  /* 0x0000005c06377812 */ /* 0x000fe200078efcff */
[--C-:B------:R-:W-:Y:S01]  /*2b40*/  @!P1 IMAD.IADD R52, R52, 0x1, -R5.reuse ;  /* 0x0000000134349824 */ /* 0x100fe200078e0a05 */
[----:B------:R-:W-:Y:S01]  /*2b50*/  ISETP.GE.AND P1, PT, R10, RZ, PT ;  /* 0x000000ff0a00720c */ /* 0x000fe20003f26270 */
[----:B------:R-:W-:Y:S01]  /*2b60*/  @!P5 IMAD.IADD R56, R56, 0x1, -R5 ;  /* 0x000000013838d824 */ /* 0x000fe200078e0a05 */
[----:B------:R-:W-:Y:S01]  /*2b70*/  ISETP.GT.U32.AND P5, PT, R5, R54, PT ;  /* 0x000000360500720c */ /* 0x000fe20003fa4070 */
[----:B------:R-:W-:Y:S01]  /*2b80*/  IMAD.HI.U32 R10, R7, R58, RZ ;  /* 0x0000003a070a7227 */ /* 0x000fe200078e00ff */
[----:B------:R-:W-:-:S03]  /*2b90*/  LOP3.LUT R57, R6, 0x5e, RZ, 0xfc, !PT ;  /* 0x0000005e06397812 */ /* 0x000fc600078efcff */
[--C-:B------:R-:W-:Y:S01]  /*2ba0*/  @!P6 IMAD.IADD R50, R50, 0x1, -R5.reuse ;  /* 0x000000013232e824 */ /* 0x100fe200078e0a05 */
[----:B------:R-:W-:Y:S01]  /*2bb0*/  ISETP.GE.AND P6, PT, R61, RZ, PT ;  /* 0x000000ff3d00720c */ /* 0x000fe20003fc6270 */
[----:B------:R-:W-:Y:S01]  /*2bc0*/  IMAD.MOV R10, RZ, RZ, -R10 ;  /* 0x000000ffff0a7224 */ /* 0x000fe200078e0a0a */
[----:B------:R-:W-:Y:S01]  /*2bd0*/  IABS R62, R57 ;  /* 0x00000039003e7213 */ /* 0x000fe20000000000 */
[----:B------:R-:W-:Y:S01]  /*2be0*/  @!P4 IMAD.MOV R50, RZ, RZ, -R50 ;  /* 0x000000ffff32c224 */ /* 0x000fe200078e0a32 */
[C---:B------:R-:W-:Y:S01]  /*2bf0*/  ISETP.GT.U32.AND P4, PT, R5.reuse, R56, PT ;  /* 0x000000380500720c */ /* 0x040fe20003f84070 */
[C---:B------:R-:W-:Y:S01]  /*2c00*/  IMAD R10, R5.reuse, R10, R58 ;  /* 0x0000000a050a7224 */ /* 0x040fe200078e023a */
[----:B------:R-:W-:Y:S01]  /*2c10*/  IABS R58, R53 ;  /* 0x00000035003a7213 */ /* 0x000fe20000000000 */
[----:B------:R-:W-:Y:S01]  /*2c20*/  @!P5 IMAD.IADD R54, R54, 0x1, -R5 ;  /* 0x000000013636d824 */ /* 0x000fe200078e0a05 */
[----:B------:R-:W-:Y:S01]  /*2c30*/  LOP3.LUT R61, R6, 0x60, RZ, 0xfc, !PT ;  /* 0x00000060063d7812 */ /* 0x000fe200078efcff */
[----:B------:R-:W-:Y:S01]  /*2c40*/  IMAD.MOV R46, RZ, RZ, -R46 ;  /* 0x000000ffff2e7224 */ /* 0x000fe200078e0a2e */
[----:B------:R-:W-:Y:S01]  /*2c50*/  ISETP.GT.U32.AND P5, PT, R5, R10, PT ;  /* 0x0000000a0500720c */ /* 0x000fe20003fa4070 */
[----:B------:R-:W-:Y:S01]  /*2c60*/  @!P3 IMAD.MOV R52, RZ, RZ, -R52 ;  /* 0x000000ffff34b224 */ /* 0x000fe200078e0a34 */
[----:B------:R-:W-:Y:S01]  /*2c70*/  ISETP.GE.AND P3, PT, R53, RZ, PT ;  /* 0x000000ff3500720c */ /* 0x000fe20003f66270 */
[----:B------:R-:W-:Y:S01]  /*2c80*/  IMAD R46, R5, R46, R60 ;  /* 0x0000002e052e7224 */ /* 0x000fe200078e023c */
[----:B------:R-:W-:Y:S01]  /*2c90*/  IABS R60, R55 ;  /* 0x00000037003c7213 */ /* 0x000fe20000000000 */
[----:B------:R-:W-:Y:S01]  /*2ca0*/  IMAD.HI.U32 R53, R7, R58, RZ ;  /* 0x0000003a07357227 */ /* 0x000fe200078e00ff */
[----:B------:R-:W-:-:S03]  /*2cb0*/  IABS R64, R61 ;  /* 0x0000003d00407213 */ /* 0x000fc60000000000 */
[----:B------:R-:W-:Y:S01]  /*2cc0*/  @!P4 IMAD.IADD R56, R56, 0x1, -R5 ;  /* 0x000000013838c824 */ /* 0x000fe200078e0a05 */
[----:B------:R-:W-:Y:S01]  /*2cd0*/  ISETP.GE.AND P4, PT, R55, RZ, PT ;  /* 0x000000ff3700720c */ /* 0x000fe20003f86270 */
[----:B------:R-:W-:Y:S02]  /*2ce0*/  IMAD.MOV R53, RZ, RZ, -R53 ;  /* 0x000000ffff357224 */ /* 0x000fe400078e0a35 */
[----:B------:R-:W-:Y:S01]  /*2cf0*/  @!P6 IMAD.MOV R56, RZ, RZ, -R56 ;  /* 0x000000ffff38e224 */ /* 0x000fe200078e0a38 */
[----:B------:R-:W-:Y:S01]  /*2d00*/  ISETP.GT.U32.AND P6, PT, R5, R46, PT ;  /* 0x0000002e0500720c */ /* 0x000fe20003fc4070 */
[----:B------:R-:W-:Y:S02]  /*2d10*/  @!P5 IMAD.IADD R10, R10, 0x1, -R5 ;  /* 0x000000010a0ad824 */ /* 0x000fe400078e0a05 */
[----:B------:R-:W-:-:S03]  /*2d20*/  IMAD.HI.U32 R55, R7, R60, RZ ;  /* 0x0000003c07377227 */ /* 0x000fc600078e00ff */
[C---:B------:R-:W-:Y:S01]  /*2d30*/  ISETP.GT.U32.AND P5, PT, R5.reuse, R10, PT ;  /* 0x0000000a0500720c */ /* 0x040fe20003fa4070 */
[----:B------:R-:W-:Y:S02]  /*2d40*/  IMAD R58, R5, R53, R58 ;  /* 0x00000035053a7224 */ /* 0x000fe400078e023a */
[----:B------:R-:W-:-:S04]  /*2d50*/  IMAD.HI.U32 R53, R7, R62, RZ ;  /* 0x0000003e07357227 */ /* 0x000fc800078e00ff */
[----:B------:R-:W-:Y:S02]  /*2d60*/  @!P6 IMAD.IADD R46, R46, 0x1, -R5 ;  /* 0x000000012e2ee824 */ /* 0x000fe400078e0a05 */
[----:B------:R-:W-:Y:S02]  /*2d70*/  IMAD.MOV R55, RZ, RZ, -R55 ;  /* 0x000000ffff377224 */ /* 0x000fe400078e0a37 */
[----:B------:R-:W-:Y:S01]  /*2d80*/  @!P0 IMAD.MOV R51, RZ, RZ, -R51 ;  /* 0x000000ffff338224 */ /* 0x000fe200078e0a33 */
[----:B------:R-:W-:Y:S01]  /*2d90*/  ISETP.GT.U32.AND P6, PT, R5, R46, PT ;  /* 0x0000002e0500720c */ /* 0x000fe20003fc4070 */
[----:B------:R-:W-:Y:S01]  /*2da0*/  @!P5 IMAD.IADD R10, R10, 0x1, -R5 ;  /* 0x000000010a0ad824 */ /* 0x000fe200078e0a05 */
[----:B------:R-:W-:Y:S01]  /*2db0*/  ISETP.GE.AND P0, PT, R59, RZ, PT ;  /* 0x000000ff3b00720c */ /* 0x000fe20003f06270 */
[----:B------:R-:W-:Y:S01]  /*2dc0*/  IMAD.MOV R59, RZ, RZ, -R53 ;  /* 0x000000ffff3b7224 */ /* 0x000fe200078e0a35 */
[C---:B------:R-:W-:Y:S01]  /*2dd0*/  ISETP.GT.U32.AND P5, PT, R5.reuse, R58, PT ;  /* 0x0000003a0500720c */ /* 0x040fe20003fa4070 */
[----:B------:R-:W-:-:S02]  /*2de0*/  IMAD R60, R5, R55, R60 ;  /* 0x00000037053c7224 */ /* 0x000fc400078e023c */
[----:B------:R-:W-:Y:S02]  /*2df0*/  IMAD.MOV.U32 R53, RZ, RZ, R10 ;  /* 0x000000ffff357224 */ /* 0x000fe400078e000a */
[C---:B------:R-:W-:Y:S02]  /*2e00*/  IMAD R10, R5.reuse, R59, R62 ;  /* 0x0000003b050a7224 */ /* 0x040fe400078e023e */
[----:B------:R-:W-:Y:S01]  /*2e10*/  @!P1 IMAD.MOV R53, RZ, RZ, -R53 ;  /* 0x000000ffff359224 */ /* 0x000fe200078e0a35 */
[C---:B------:R-:W-:Y:S01]  /*2e20*/  ISETP.GT.U32.AND P1, PT, R5.reuse, R60, PT ;  /* 0x0000003c0500720c */ /* 0x040fe20003f24070 */
[----:B------:R-:W-:Y:S01]  /*2e30*/  @!P6 IMAD.IADD R46, R46, 0x1, -R5 ;  /* 0x000000012e2ee824 */ /* 0x000fe200078e0a05 */
[----:B------:R-:W-:Y:S01]  /*2e40*/  ISETP.GT.U32.AND P6, PT, R5, R10, PT ;  /* 0x0000000a0500720c */ /* 0x000fe20003fc4070 */
[----:B------:R-:W-:Y:S01]  /*2e50*/  @!P0 IMAD.MOV R54, RZ, RZ, -R54 ;  /* 0x000000ffff368224 */ /* 0x000fe200078e0a36 */
[----:B------:R-:W-:Y:S01]  /*2e60*/  ISETP.GE.AND P0, PT, R57, RZ, PT ;  /* 0x000000ff3900720c */ /* 0x000fe20003f06270 */
[----:B------:R-:W-:-:S04]  /*2e70*/  IMAD.HI.U32 R55, R7, R64, RZ ;  /* 0x0000004007377227 */ /* 0x000fc800078e00ff */
[----:B------:R-:W-:-:S04]  /*2e80*/  IMAD.HI.U32 R57, R7, R66, RZ ;  /* 0x0000004207397227 */ /* 0x000fc800078e00ff */
[----:B------:R-:W-:Y:S02]  /*2e90*/  IMAD.MOV R55, RZ, RZ, -R55 ;  /* 0x000000ffff377224 */ /* 0x000fe400078e0a37 */
[----:B------:R-:W-:Y:S02]  /*2ea0*/  IMAD.MOV R57, RZ, RZ, -R57 ;  /* 0x000000ffff397224 */ /* 0x000fe400078e0a39 */
[--C-:B------:R-:W-:Y:S02]  /*2eb0*/  @!P1 IMAD.IADD R60, R60, 0x1, -R5.reuse ;  /* 0x000000013c3c9824 */ /* 0x100fe400078e0a05 */
[C---:B------:R-:W-:Y:S02]  /*2ec0*/  IMAD R62, R5.reuse, R55, R64 ;  /* 0x00000037053e7224 */ /* 0x040fe400078e0240 */
[C---:B------:R-:W-:Y:S01]  /*2ed0*/  IMAD R64, R5.reuse, R57, R66 ;  /* 0x0000003905407224 */ /* 0x040fe200078e0242 */
[----:B------:R-:W-:Y:S01]  /*2ee0*/  IABS R66, R65 ;  /* 0x0000004100427213 */ /* 0x000fe20000000000 */
[--C-:B------:R-:W-:Y:S01]  /*2ef0*/  @!P6 IMAD.IADD R10, R10, 0x1, -R5.reuse ;  /* 0x000000010a0ae824 */ /* 0x100fe200078e0a05 */
[----:B------:R-:W-:Y:S01]  /*2f00*/  ISETP.GT.U32.AND P1, PT, R5, R60, PT ;  /* 0x0000003c0500720c */ /* 0x000fe20003f24070 */
[----:B------:R-:W-:-:S02]  /*2f10*/  @!P5 IMAD.IADD R58, R58, 0x1, -R5 ;  /* 0x000000013a3ad824 */ /* 0x000fc400078e0a05 */
[----:B------:R-:W-:Y:S01]  /*2f20*/  IMAD.HI.U32 R55, R7, R66, RZ ;  /* 0x0000004207377227 */ /* 0x000fe200078e00ff */
[C---:B------:R-:W-:Y:S02]  /*2f30*/  ISETP.GT.U32.AND P6, PT, R5.reuse, R10, PT ;  /* 0x0000000a0500720c */ /* 0x040fe40003fc4070 */
[----:B------:R-:W-:Y:S01]  /*2f40*/  ISETP.GT.U32.AND P5, PT, R5, R58, PT ;  /* 0x0000003a0500720c */ /* 0x000fe20003fa4070 */
[----:B------:R-:W-:Y:S02]  /*2f50*/  IMAD.MOV R55, RZ, RZ, -R55 ;  /* 0x000000ffff377224 */ /* 0x000fe400078e0a37 */
[----:B------:R-:W-:-:S04]  /*2f60*/  IMAD.HI.U32 R57, R7, R70, RZ ;  /* 0x0000004607397227 */ /* 0x000fc800078e00ff */
[C---:B------:R-:W-:Y:S02]  /*2f70*/  IMAD R66, R5.reuse, R55, R66 ;  /* 0x0000003705427224 */ /* 0x040fe400078e0242 */
[--C-:B------:R-:W-:Y:S01]  /*2f80*/  @!P1 IMAD.IADD R60, R60, 0x1, -R5.reuse ;  /* 0x000000013c3c9824 */ /* 0x100fe200078e0a05 */
[C---:B------:R-:W-:Y:S01]  /*2f90*/  ISETP.GT.U32.AND P1, PT, R5.reuse, R64, PT ;  /* 0x000000400500720c */ /* 0x040fe20003f24070 */
[--C-:B------:R-:W-:Y:S01]  /*2fa0*/  @!P6 IMAD.IADD R10, R10, 0x1, -R5.reuse ;  /* 0x000000010a0ae824 */ /* 0x100fe200078e0a05 */
[C---:B------:R-:W-:Y:S01]  /*2fb0*/  ISETP.GT.U32.AND P6, PT, R5.reuse, R66, PT ;  /* 0x000000420500720c */ /* 0x040fe20003fc4070 */
[----:B------:R-:W-:Y:S01]  /*2fc0*/  @!P5 IMAD.IADD R58, R58, 0x1, -R5 ;  /* 0x000000013a3ad824 */ /* 0x000fe200078e0a05 */
[----:B------:R-:W-:Y:S01]  /*2fd0*/  ISETP.GT.U32.AND P5, PT, R5, R62, PT ;  /* 0x0000003e0500720c */ /* 0x000fe20003fa4070 */
[----:B------:R-:W-:-:S04]  /*2fe0*/  IMAD.HI.U32 R55, R7, R68, RZ ;  /* 0x0000004407377227 */ /* 0x000fc800078e00ff */
[----:B------:R-:W-:Y:S02]  /*2ff0*/  IMAD.MOV R55, RZ, RZ, -R55 ;  /* 0x000000ffff377224 */ /* 0x000fe400078e0a37 */
[----:B------:R-:W-:Y:S02]  /*3000*/  IMAD.MOV R57, RZ, RZ, -R57 ;  /* 0x000000ffff397224 */ /* 0x000fe400078e0a39 */
[--C-:B------:R-:W-:Y:S02]  /*3010*/  @!P1 IMAD.IADD R64, R64, 0x1, -R5.reuse ;  /* 0x0000000140409824 */ /* 0x100fe400078e0a05 */
[----:B------:R-:W-:Y:S02]  /*3020*/  @!P6 IMAD.IADD R66, R66, 0x1, -R5 ;  /* 0x000000014242e824 */ /* 0x000fe400078e0a05 */
[C---:B------:R-:W-:Y:S01]  /*3030*/  IMAD R68, R5.reuse, R55, R68 ;  /* 0x0000003705447224 */ /* 0x040fe200078e0244 */
[C---:B------:R-:W-:Y:S01]  /*3040*/  ISETP.GT.U32.AND P6, PT, R5.reuse, R64, PT ;  /* 0x000000400500720c */ /* 0x040fe20003fc4070 */
[----:B------:R-:W-:-:S02]  /*3050*/  IMAD R70, R5, R57, R70 ;  /* 0x0000003905467224 */ /* 0x000fc400078e0246 */
[----:B------:R-:W-:Y:S02]  /*3060*/  IMAD.MOV.U32 R55, RZ, RZ, R46 ;  /* 0x000000ffff377224 */ /* 0x000fe400078e002e */
[----:B------:R-:W-:Y:S01]  /*3070*/  @!P5 IMAD.IADD R62, R62, 0x1, -R5 ;  /* 0x000000013e3ed824 */ /* 0x000fe200078e0a05 */
[----:B------:R-:W-:Y:S01]  /*3080*/  ISETP.GE.AND P5, PT, R61, RZ, PT ;  /* 0x000000ff3d00720c */ /* 0x000fe20003fa6270 */
[----:B------:R-:W-:Y:S01]  /*3090*/  @!P2 IMAD.MOV R55, RZ, RZ, -R55 ;  /* 0x000000ffff37a224 */ /* 0x000fe200078e0a37 */
[----:B------:R-:W-:Y:S01]  /*30a0*/  ISETP.GT.U32.AND P2, PT, R5, R66, PT ;  /* 0x000000420500720c */ /* 0x000fe20003f44070 */
[----:B------:R-:W-:Y:S01]  /*30b0*/  IMAD.HI.U32 R59, R7, R72, RZ ;  /* 0x00000048073b7227 */ /* 0x000fe200078e00ff */
[----:B------:R-:W-:-:S03]  /*30c0*/  ISETP.GT.U32.AND P1, PT, R5, R62, PT ;  /* 0x0000003e0500720c */ /* 0x000fc60003f24070 */
[----:B------:R-:W-:Y:S01]  /*30d0*/  @!P6 IMAD.IADD R64, R64, 0x1, -R5 ;  /* 0x000000014040e824 */ /* 0x000fe200078e0a05 */
[----:B------:R-:W-:Y:S01]  /*30e0*/  ISETP.GT.U32.AND P6, PT, R5, R70, PT ;  /* 0x000000460500720c */ /* 0x000fe20003fc4070 */
[----:B------:R-:W-:-:S04]  /*30f0*/  IMAD.HI.U32 R46, R7, R74, RZ ;  /* 0x0000004a072e7227 */ /* 0x000fc800078e00ff */
[----:B------:R-:W-:Y:S02]  /*3100*/  IMAD.MOV R59, RZ, RZ, -R59 ;  /* 0x000000ffff3b7224 */ /* 0x000fe400078e0a3b */
[----:B------:R-:W-:Y:S02]  /*3110*/  IMAD.MOV R46, RZ, RZ, -R46 ;  /* 0x000000ffff2e7224 */ /* 0x000fe400078e0a2e */
[C---:B------:R-:W-:Y:S02]  /*3120*/  IMAD R72, R5.reuse, R59, R72 ;  /* 0x0000003b05487224 */ /* 0x040fe400078e0248 */
        /* <DEDUP_REMOVED lines=9> */
[----:B------:R-:W-:-:S04]  /*31c0*/  IMAD.HI.U32 R59, R7, R80, RZ ;  /* 0x00000050073b7227 */ /* 0x000fc800078e00ff */
[----:B------:R-:W-:Y:S02]  /*31d0*/  IMAD R74, R5, R57, R78 ;  /* 0x00000039054a7224 */ /* 0x000fe400078e024e */
[--C-:B------:R-:W-:Y:S01]  /*31e0*/  @!P2 IMAD.IADD R72, R72, 0x1, -R5.reuse ;  /* 0x000000014848a824 */ /* 0x100fe200078e0a05 */
[----:B------:R-:W-:Y:S01]  /*31f0*/  ISETP.GE.AND P2, PT, R65, RZ, PT ;  /* 0x000000ff4100720c */ /* 0x000fe20003f46270 */
[--C-:B------:R-:W-:Y:S01]  /*3200*/  @!P6 IMAD.IADD R46, R46, 0x1, -R5.reuse ;  /* 0x000000012e2ee824 */ /* 0x100fe200078e0a05 */
[----:B------:R-:W-:Y:S01]  /*3210*/  ISETP.GT.U32.AND P6, PT, R5, R74, PT ;  /* 0x0000004a0500720c */ /* 0x000fe20003fc4070 */
[----:B------:R-:W-:Y:S01]  /*3220*/  @!P1 IMAD.IADD R68, R68, 0x1, -R5 ;  /* 0x0000000144449824 */ /* 0x000fe200078e0a05 */
[----:B------:R-:W-:Y:S01]  /*3230*/  ISETP.GE.AND P1, PT, R63, RZ, PT ;  /* 0x000000ff3f00720c */ /* 0x000fe20003f26270 */
[C---:B------:R-:W-:Y:S01]  /*3240*/  IMAD.HI.U32 R61, R7.reuse, R82, RZ ;  /* 0x00000052073d7227 */ /* 0x040fe200078e00ff */
[C---:B------:R-:W-:Y:S02]  /*3250*/  LOP3.LUT R65, R6.reuse, 0x74, RZ, 0xfc, !PT ;  /* 0x0000007406417812 */ /* 0x040fe400078efcff */
[----:B------:R-:W-:Y:S01]  /*3260*/  LOP3.LUT R63, R6, 0x7c, RZ, 0xfc, !PT ;  /* 0x0000007c063f7812 */ /* 0x000fe200078efcff */
[----:B------:R-:W-:Y:S01]  /*3270*/  IMAD.MOV R59, RZ, RZ, -R59 ;  /* 0x000000ffff3b7224 */ /* 0x000fe200078e0a3b */
[----:B------:R-:W-:Y:S01]  /*3280*/  IABS R78, R65 ;  /* 0x00000041004e7213 */ /* 0x000fe20000000000 */
[----:B------:R-:W-:Y:S01]  /*3290*/  IMAD.MOV R61, RZ, RZ, -R61 ;  /* 0x000000ffff3d7224 */ /* 0x000fe200078e0a3d */
[----:B------:R-:W-:Y:S01]  /*32a0*/  IABS R90, R63 ;  /* 0x0000003f005a7213 */ /* 0x000fe20000000000 */
[----:B------:R-:W-:-:S04]  /*32b0*/  IMAD.HI.U32 R57, R7, R84, RZ ;  /* 0x0000005407397227 */ /* 0x000fc800078e00ff */
[C---:B------:R-:W-:Y:S02]  /*32c0*/  IMAD R80, R5.reuse, R59, R80 ;  /* 0x0000003b05507224 */ /* 0x040fe400078e0250 */
[----:B------:R-:W-:Y:S02]  /*32d0*/  IMAD R82, R5, R61, R82 ;  /* 0x0000003d05527224 */ /* 0x000fe400078e0252 */
[----:B------:R-:W-:-:S04]  /*32e0*/  IMAD.HI.U32 R6, R7, R78, RZ ;  /* 0x0000004e07067227 */ /* 0x000fc800078e00ff */
[----:B------:R-:W-:-:S04]  /*32f0*/  IMAD.HI.U32 R59, R7, R86, RZ ;  /* 0x00000056073b7227 */ /* 0x000fc800078e00ff */
[----:B------:R-:W-:-:S04]  /*3300*/  IMAD.HI.U32 R61, R7, R88, RZ ;  /* 0x00000058073d7227 */ /* 0x000fc800078e00ff */
[----:B------:R-:W-:Y:S02]  /*3310*/  IMAD.MOV R57, RZ, RZ, -R57 ;  /* 0x000000ffff397224 */ /* 0x000fe400078e0a39 */
[----:B------:R-:W-:-:S04]  /*3320*/  IMAD.HI.U32 R7, R7, R90, RZ ;  /* 0x0000005a07077227 */ /* 0x000fc800078e00ff */
[----:B------:R-:W-:Y:S01]  /*3330*/  @!P6 IMAD.IADD R74, R74, 0x1, -R5 ;  /* 0x000000014a4ae824 */ /* 0x000fe200078e0a05 */
[C---:B------:R-:W-:Y:S01]  /*3340*/  ISETP.GT.U32.AND P6, PT, R5.reuse, R80, PT ;  /* 0x000000500500720c */ /* 0x040fe20003fc4070 */
[C---:B------:R-:W-:Y:S02]  /*3350*/  IMAD R84, R5.reuse, R57, R84 ;  /* 0x0000003905547224 */ /* 0x040fe400078e0254 */
[----:B------:R-:W-:Y:S02]  /*3360*/  IMAD.MOV R57, RZ, RZ, -R7 ;  /* 0x000000ffff397224 */ /* 0x000fe400078e0a07 */
[----:B------:R-:W-:Y:S02]  /*3370*/  IMAD.MOV.U32 R7, RZ, RZ, R10 ;  /* 0x000000ffff077224 */ /* 0x000fe400078e000a */
[----:B------:R-:W-:Y:S01]  /*3380*/  @!P4 IMAD.MOV R60, RZ, RZ, -R60 ;  /* 0x000000ffff3cc224 */ /* 0x000fe200078e0a3c */
[C---:B------:R-:W-:Y:S01]  /*3390*/  ISETP.GT.U32.AND P4, PT, R5.reuse, R70, PT ;  /* 0x000000460500720c */ /* 0x040fe20003f84070 */
[----:B------:R-:W-:Y:S01]  /*33a0*/  @!P0 IMAD.MOV R7, RZ, RZ, -R7 ;  /* 0x000000ffff078224 */ /* 0x000fe200078e0a07 */
[C---:B------:R-:W-:Y:S01]  /*33b0*/  ISETP.GT.U32.AND P0, PT, R5.reuse, R72, PT ;  /* 0x000000480500720c */ /* 0x040fe20003f04070 */
[----:B------:R-:W-:Y:S01]  /*33c0*/  @!P3 IMAD.MOV R58, RZ, RZ, -R58 ;  /* 0x000000ffff3ab224 */ /* 0x000fe200078e0a3a */
[----:B------:R-:W-:Y:S01]  /*33d0*/  ISETP.GT.U32.AND P3, PT, R5, R68, PT ;  /* 0x000000440500720c */ /* 0x000fe20003f64070 */
[----:B------:R-:W-:-:S02]  /*33e0*/  IMAD.MOV R59, RZ, RZ, -R59 ;  /* 0x000000ffff3b7224 */ /* 0x000fc400078e0a3b */
[----:B------:R-:W-:Y:S02]  /*33f0*/  @!P6 IMAD.IADD R80, R80, 0x1, -R5 ;  /* 0x000000015050e824 */ /* 0x000fe400078e0a05 */
[----:B------:R-:W-:Y:S01]  /*3400*/  @!P5 IMAD.MOV R62, RZ, RZ, -R62 ;  /* 0x000000ffff3ed224 */ /* 0x000fe200078e0a3e */
[C---:B------:R-:W-:Y:S01]  /*3410*/  ISETP.GT.U32.AND P5, PT, R5.reuse, R46, PT ;  /* 0x0000002e0500720c */ /* 0x040fe20003fa4070 */
[----:B------:R-:W-:Y:S01]  /*3420*/  @!P1 IMAD.MOV R64, RZ, RZ, -R64 ;  /* 0x000000ffff409224 */ /* 0x000fe200078e0a40 */
[C---:B------:R-:W-:Y:S01]  /*3430*/  ISETP.GT.U32.AND P1, PT, R5.reuse, R74, PT ;  /* 0x0000004a0500720c */ /* 0x040fe20003f24070 */
[C---:B------:R-:W-:Y:S01]  /*3440*/  IMAD R86, R5.reuse, R59, R86 ;  /* 0x0000003b05567224 */ /* 0x040fe200078e0256 */
[C---:B------:R-:W-:Y:S01]  /*3450*/  ISETP.GT.U32.AND P6, PT, R5.reuse, R80, PT ;  /* 0x000000500500720c */ /* 0x040fe20003fc4070 */
[----:B------:R-:W-:Y:S02]  /*3460*/  IMAD.MOV R6, RZ, RZ, -R6 ;  /* 0x000000ffff067224 */ /* 0x000fe400078e0a06 */
[----:B------:R-:W-:Y:S01]  /*3470*/  @!P2 IMAD.MOV R66, RZ, RZ, -R66 ;  /* 0x000000ffff42a224 */ /* 0x000fe200078e0a42 */
[----:B------:R-:W-:Y:S01]  /*3480*/  ISETP.GT.U32.AND P2, PT, R5, R82, PT ;  /* 0x000000520500720c */ /* 0x000fe20003f44070 */
[----:B------:R-:W-:-:S02]  /*3490*/  IMAD.MOV R61, RZ, RZ, -R61 ;  /* 0x000000ffff3d7224 */ /* 0x000fc400078e0a3d */
[--C-:B------:R-:W-:Y:S01]  /*34a0*/  @!P0 IMAD.IADD R72, R72, 0x1, -R5.reuse ;  /* 0x0000000148488824 */ /* 0x100fe200078e0a05 */
[C---:B------:R-:W-:Y:S01]  /*34b0*/  ISETP.GT.U32.AND P0, PT, R5.reuse, R86, PT ;  /* 0x000000560500720c */ /* 0x040fe20003f04070 */
[C---:B------:R-:W-:Y:S02]  /*34c0*/  IMAD R6, R5.reuse, R6, R78 ;  /* 0x0000000605067224 */ /* 0x040fe400078e024e */
[--C-:B------:R-:W-:Y:S01]  /*34d0*/  @!P4 IMAD.IADD R70, R70, 0x1, -R5.reuse ;  /* 0x000000014646c824 */ /* 0x100fe200078e0a05 */
[C---:B------:R-:W-:Y:S01]  /*34e0*/  ISETP.GT.U32.AND P4, PT, R5.reuse, R84, PT ;  /* 0x000000540500720c */ /* 0x040fe20003f84070 */
[C---:B------:R-:W-:Y:S01]  /*34f0*/  IMAD R88, R5.reuse, R61, R88 ;  /* 0x0000003d05587224 */ /* 0x040fe200078e0258 */
[----:B------:R-:W1:Y:S01]  /*3500*/  LDC.64 R78, c[0x0][0x3a8] ;  /* 0x0000ea00ff4e7b82 */ /* 0x000e620000000a00 */
[----:B------:R-:W-:Y:S01]  /*3510*/  @!P3 IMAD.IADD R68, R68, 0x1, -R5 ;  /* 0x000000014444b824 */ /* 0x000fe200078e0a05 */
[C---:B------:R-:W-:Y:S01]  /*3520*/  ISETP.GT.U32.AND P3, PT, R5.reuse, R6, PT ;  /* 0x000000060500720c */ /* 0x040fe20003f64070 */
[----:B------:R-:W-:-:S02]  /*3530*/  IMAD R90, R5, R57, R90 ;  /* 0x00000039055a7224 */ /* 0x000fc400078e025a */
[--C-:B------:R-:W-:Y:S01]  /*3540*/  @!P5 IMAD.IADD R46, R46, 0x1, -R5.reuse ;  /* 0x000000012e2ed824 */ /* 0x100fe200078e0a05 */
[----:B------:R-:W-:Y:S01]  /*3550*/  ISETP.GT.U32.AND P5, PT, R5, R88, PT ;  /* 0x000000580500720c */ /* 0x000fe20003fa4070 */
[--C-:B------:R-:W-:Y:S01]  /*3560*/  @!P1 IMAD.IADD R74, R74, 0x1, -R5.reuse ;  /* 0x000000014a4a9824 */ /* 0x100fe200078e0a05 */
[----:B------:R-:W-:Y:S01]  /*3570*/  ISETP.GE.AND P1, PT, R67, RZ, PT ;  /* 0x000000ff4300720c */ /* 0x000fe20003f26270 */
[--C-:B------:R-:W-:Y:S01]  /*3580*/  @!P6 IMAD.IADD R80, R80, 0x1, -R5.reuse ;  /* 0x000000015050e824 */ /* 0x100fe200078e0a05 */
[----:B------:R-:W-:Y:S01]  /*3590*/  ISETP.GT.U32.AND P6, PT, R5, R90, PT ;  /* 0x0000005a0500720c */ /* 0x000fe20003fc4070 */
[--C-:B------:R-:W-:Y:S01]  /*35a0*/  @!P2 IMAD.IADD R82, R82, 0x1, -R5.reuse ;  /* 0x000000015252a824 */ /* 0x100fe200078e0a05 */
[----:B------:R-:W-:Y:S01]  /*35b0*/  ISETP.GE.AND P2, PT, R69, RZ, PT ;  /* 0x000000ff4500720c */ /* 0x000fe20003f46270 */
        /* <DEDUP_REMOVED lines=8> */
[----:B------:R-:W-:Y:S01]  /*3640*/  @!P1 IMAD.MOV R68, RZ, RZ, -R68 ;  /* 0x000000ffff449224 */ /* 0x000fe200078e0a44 */
[----:B------:R-:W-:Y:S01]  /*3650*/  ISETP.GT.U32.AND P1, PT, R5, R82, PT ;  /* 0x000000520500720c */ /* 0x000fe20003f24070 */
[----:B------:R-:W-:Y:S01]  /*3660*/  @!P6 IMAD.IADD R90, R90, 0x1, -R5 ;  /* 0x000000015a5ae824 */ /* 0x000fe200078e0a05 */
[----:B------:R-:W-:Y:S01]  /*3670*/  ISETP.GE.AND P6, PT, R81, RZ, PT ;  /* 0x000000ff5100720c */ /* 0x000fe20003fc6270 */
[----:B------:R-:W-:Y:S01]  /*3680*/  @!P2 IMAD.MOV R70, RZ, RZ, -R70 ;  /* 0x000000ffff46a224 */ /* 0x000fe200078e0a46 */
[C---:B------:R-:W-:Y:S01]  /*3690*/  ISETP.GT.U32.AND P2, PT, R5.reuse, R6, PT ;  /* 0x000000060500720c */ /* 0x040fe20003f44070 */
[----:B------:R-:W-:Y:S01]  /*36a0*/  IMAD.MOV.U32 R57, RZ, RZ, R46 ;  /* 0x000000ffff397224 */ /* 0x000fe200078e002e */
[----:B------:R-:W-:Y:S01]  /*36b0*/  LOP3.LUT R46, RZ, R47, RZ, 0x33, !PT ;  /* 0x0000002fff2e7212 */ /* 0x000fe200078e33ff */
[----:B------:R-:W-:Y:S01]  /*36c0*/  @!P0 IMAD.MOV R74, RZ, RZ, -R74 ;  /* 0x000000ffff4a8224 */ /* 0x000fe200078e0a4a */
[C---:B------:R-:W-:Y:S01]  /*36d0*/  ISETP.GT.U32.AND P0, PT, R5.reuse, R88, PT ;  /* 0x000000580500720c */ /* 0x040fe20003f04070 */
[----:B------:R-:W-:Y:S01]  /*36e0*/  @!P4 IMAD.MOV R57, RZ, RZ, -R57 ;  /* 0x000000ffff39c224 */ /* 0x000fe200078e0a39 */
[C---:B------:R-:W-:Y:S01]  /*36f0*/  ISETP.GT.U32.AND P4, PT, R5.reuse, R86, PT ;  /* 0x000000560500720c */ /* 0x040fe20003f84070 */
[----:B------:R-:W-:Y:S01]  /*3700*/  @!P3 IMAD.MOV R72, RZ, RZ, -R72 ;  /* 0x000000ffff48b224 */ /* 0x000fe200078e0a48 */
[C---:B------:R-:W-:Y:S01]  /*3710*/  ISETP.GT.U32.AND P3, PT, R5.reuse, R84, PT ;  /* 0x000000540500720c */ /* 0x040fe20003f64070 */
[----:B------:R-:W-:Y:S01]  /*3720*/  @!P5 IMAD.MOV R80, RZ, RZ, -R80 ;  /* 0x000000ffff50d224 */ /* 0x000fe200078e0a50 */
[----:B------:R-:W-:Y:S01]  /*3730*/  ISETP.GT.U32.AND P5, PT, R5, R90, PT ;  /* 0x0000005a0500720c */ /* 0x000fe20003fa4070 */
[--C-:B------:R-:W-:Y:S01]  /*3740*/  @!P1 IMAD.IADD R82, R82, 0x1, -R5.reuse ;  /* 0x0000000152529824 */ /* 0x100fe200078e0a05 */
[----:B------:R-:W-:Y:S01]  /*3750*/  ISETP.GE.AND P1, PT, R65, RZ, PT ;  /* 0x000000ff4100720c */ /* 0x000fe20003f26270 */
[--C-:B------:R-:W-:Y:S01]  /*3760*/  @!P2 IMAD.IADD R6, R6, 0x1, -R5.reuse ;  /* 0x000000010606a824 */ /* 0x100fe200078e0a05 */
[----:B------:R-:W-:Y:S01]  /*3770*/  ISETP.GE.AND P2, PT, R83, RZ, PT ;  /* 0x000000ff5300720c */ /* 0x000fe20003f46270 */
[----:B------:R-:W-:Y:S01]  /*3780*/  @!P6 IMAD.MOV R82, RZ, RZ, -R82 ;  /* 0x000000ffff52e224 */ /* 0x000fe200078e0a52 */
[----:B------:R-:W-:Y:S01]  /*3790*/  ISETP.NE.AND P6, PT, R47, RZ, PT ;  /* 0x000000ff2f00720c */ /* 0x000fe20003fc5270 */
[--C-:B------:R-:W-:Y:S01]  /*37a0*/  @!P0 IMAD.IADD R88, R88, 0x1, -R5.reuse ;  /* 0x0000000158588824 */ /* 0x100fe200078e0a05 */
[----:B------:R-:W-:Y:S01]  /*37b0*/  ISETP.GE.AND P0, PT, R63, RZ, PT ;  /* 0x000000ff3f00720c */ /* 0x000fe20003f06270 */
[--C-:B------:R-:W-:Y:S01]  /*37c0*/  @!P4 IMAD.IADD R86, R86, 0x1, -R5.reuse ;  /* 0x000000015656c824 */ /* 0x100fe200078e0a05 */
[----:B------:R-:W-:Y:S01]  /*37d0*/  ISETP.GE.AND P4, PT, R87, RZ, PT ;  /* 0x000000ff5700720c */ /* 0x000fe20003f86270 */
[----:B-1----:R-:W-:Y:S01]  /*37e0*/  IMAD R77, R4, R79, RZ ;  /* 0x0000004f044d7224 */ /* 0x002fe200078e02ff */
[----:B------:R-:W-:Y:S01]  /*37f0*/  SEL R47, R46, R8, !P6 ;  /* 0x000000082e2f7207 */ /* 0x000fe20007000000 */
[--C-:B------:R-:W-:Y:S01]  /*3800*/  @!P3 IMAD.IADD R84, R84, 0x1, -R5.reuse ;  /* 0x000000015454b824 */ /* 0x100fe200078e0a05 */
[----:B------:R-:W-:Y:S01]  /*3810*/  SEL R59, R46, R11, !P6 ;  /* 0x0000000b2e3b7207 */ /* 0x000fe20007000000 */
[----:B------:R-:W-:Y:S01]  /*3820*/  @!P5 IMAD.IADD R90, R90, 0x1, -R5 ;  /* 0x000000015a5ad824 */ /* 0x000fe200078e0a05 */
[----:B------:R-:W-:Y:S01]  /*3830*/  ISETP.GE.AND P3, PT, R85, RZ, PT ;  /* 0x000000ff5500720c */ /* 0x000fe20003f66270 */
[----:B-----5:R-:W-:Y:S01]  /*3840*/  IMAD R47, R47, UR8, RZ ;  /* 0x000000082f2f7c24 */ /* 0x020fe2000f8e02ff */
[C---:B------:R-:W-:Y:S01]  /*3850*/  SEL R61, R46.reuse, R12, !P6 ;  /* 0x0000000c2e3d7207 */ /* 0x040fe20007000000 */
[----:B------:R-:W-:Y:S01]  /*3860*/  @!P2 IMAD.MOV R84, RZ, RZ, -R84 ;  /* 0x000000ffff54a224 */ /* 0x000fe200078e0a54 */
[----:B------:R-:W-:Y:S01]  /*3870*/  LEA R10, P5, R77, UR14, 0x2 ;  /* 0x0000000e4d0a7c11 */ /* 0x000fe2000f8a10ff */
[----:B------:R-:W-:Y:S01]  /*3880*/  @!P0 IMAD.MOV R90, RZ, RZ, -R90 ;  /* 0x000000ffff5a8224 */ /* 0x000fe200078e0a5a */
[C---:B------:R-:W-:Y:S01]  /*3890*/  SEL R4, R46.reuse, R55, !P6 ;  /* 0x000000372e047207 */ /* 0x040fe20007000000 */
[----:B------:R-:W-:Y:S01]  /*38a0*/  IMAD R55, R59, UR8, RZ ;  /* 0x000000083b377c24 */ /* 0x000fe2000f8e02ff */
[C---:B------:R-:W-:Y:S01]  /*38b0*/  SEL R63, R46.reuse, R13, !P6 ;  /* 0x0000000d2e3f7207 */ /* 0x040fe20007000000 */
[----:B------:R-:W-:Y:S01]  /*38c0*/  IMAD R61, R61, UR8, RZ ;  /* 0x000000083d3d7c24 */ /* 0x000fe2000f8e02ff */
[----:B------:R-:W-:Y:S01]  /*38d0*/  SEL R113, R46, R36, !P6 ;  /* 0x000000242e717207 */ /* 0x000fe20007000000 */
[----:B------:R-:W-:Y:S01]  /*38e0*/  VIADD R36, R252, 0xfffffffd ;  /* 0xfffffffdfc247836 */ /* 0x000fe20000000000 */
[C---:B------:R-:W-:Y:S01]  /*38f0*/  SEL R137, R46.reuse, R42, !P6 ;  /* 0x0000002a2e897207 */ /* 0x040fe20007000000 */
[----:B------:R-:W-:Y:S01]  /*3900*/  @!P4 IMAD.MOV R88, RZ, RZ, -R88 ;  /* 0x000000ffff58c224 */ /* 0x000fe200078e0a58 */
[C---:B------:R-:W-:Y:S01]  /*3910*/  SEL R65, R46.reuse, R14, !P6 ;  /* 0x0000000e2e417207 */ /* 0x040fe20007000000 */
[----:B------:R-:W-:Y:S01]  /*3920*/  @!P1 IMAD.MOV R6, RZ, RZ, -R6 ;  /* 0x000000ffff069224 */ /* 0x000fe200078e0a06 */
[----:B------:R-:W-:Y:S01]  /*3930*/  LEA.HI.X.SX32 R11, R77, UR15, 0x2, P5 ;  /* 0x0000000f4d0b7c11 */ /* 0x000fe2000a8f16ff */
[----:B------:R-:W-:Y:S01]  /*3940*/  @!P3 IMAD.MOV R86, RZ, RZ, -R86 ;  /* 0x000000ffff56b224 */ /* 0x000fe200078e0a56 */
[----:B------:R-:W-:Y:S01]  /*3950*/  LEA R42, P2, R47, R10, 0x2 ;  /* 0x0000000a2f2a7211 */ /* 0x000fe200078410ff */
[----:B------:R-:W-:Y:S01]  /*3960*/  IMAD R65, R65, UR8, RZ ;  /* 0x0000000841417c24 */ /* 0x000fe2000f8e02ff */
[----:B------:R-:W-:Y:S01]  /*3970*/  SEL R105, R46, R34, !P6 ;  /* 0x000000222e697207 */ /* 0x000fe20007000000 */
[----:B------:R-:W-:Y:S01]  /*3980*/  VIADD R34, R252, 0xffffffff ;  /* 0xfffffffffc227836 */ /* 0x000fe20000000000 */
[C---:B------:R-:W-:Y:S01]  /*3990*/  SEL R92, R46.reuse, R30, !P6 ;  /* 0x0000001e2e5c7207 */ /* 0x040fe20007000000 */
[----:B------:R1:W-:Y:S01]  /*39a0*/  STL [R1+0x270], R47 ;  /* 0x0002702f01007387 */ /* 0x0003e20000100800 */
[----:B------:R-:W-:Y:S01]  /*39b0*/  SEL R117, R46, R37, !P6 ;  /* 0x000000252e757207 */ /* 0x000fe20007000000 */
[----:B------:R-:W-:Y:S01]  /*39c0*/  VIADD R37, R252, 0xfffffffc ;  /* 0xfffffffcfc257836 */ /* 0x000fe20000000000 */
[C---:B------:R-:W-:Y:S01]  /*39d0*/  SEL R129, R46.reuse, R40, !P6 ;  /* 0x000000282e817207 */ /* 0x040fe20007000000 */
[----:B------:R2:W-:Y:S01]  /*39e0*/  STL [R1+0x26c], R55 ;  /* 0x00026c3701007387 */ /* 0x0005e20000100800 */
[C---:B------:R-:W-:Y:S01]  /*39f0*/  SEL R145, R46.reuse, R54, !P6 ;  /* 0x000000362e917207 */ /* 0x040fe20007000000 */
[----:B------:R-:W-:Y:S01]  /*3a00*/  IMAD R54, R63, UR8, RZ ;  /* 0x000000083f367c24 */ /* 0x000fe2000f8e02ff */
[C---:B------:R-:W-:Y:S01]  /*3a10*/  SEL R67, R46.reuse, R15, !P6 ;  /* 0x0000000f2e437207 */ /* 0x040fe20007000000 */
[----:B------:R-:W-:Y:S01]  /*3a20*/  STL [R1+0x268], R61 ;  /* 0x0002683d01007387 */ /* 0x000fe20000100800 */
[----:B------:R-:W-:Y:S01]  /*3a30*/  SEL R139, R46, R43, !P6 ;  /* 0x0000002b2e8b7207 */ /* 0x000fe20007000000 */
[----:B------:R-:W-:Y:S01]  /*3a40*/  IMAD.SHL.U32 R211, R78, 0x4, RZ ;  /* 0x000000044ed37824 */ /* 0x000fe200078e00ff */
[----:B------:R-:W-:Y:S01]  /*3a50*/  IADD3 R30, P0, PT, R94, UR12, RZ ;  /* 0x0000000c5e1e7c10 */ /* 0x000fe2000ff1e0ff */
[----:B------:R3:W-:Y:S01]  /*3a60*/  STL [R1+0x264], R54 ;  /* 0x0002643601007387 */ /* 0x0007e20000100800 */
[----:B------:R-:W-:Y:S01]  /*3a70*/  LEA R40, P5, R55, R10, 0x2 ;  /* 0x0000000a37287211 */ /* 0x000fe200078a10ff */
[----:B------:R-:W-:Y:S01]  /*3a80*/  IMAD.SHL.U32 R212, R78, 0x2, RZ ;  /* 0x000000024ed47824 */ /* 0x000fe200078e00ff */
[----:B------:R-:W-:Y:S01]  /*3a90*/  SEL R22, R46, R22, !P6 ;  /* 0x000000162e167207 */ /* 0x000fe20007000000 */
[----:B------:R-:W-:Y:S01]  /*3aa0*/  STL [R1+0x260], R65 ;  /* 0x0002604101007387 */ /* 0x000fe20000100800 */
[----:B------:R-:W-:Y:S01]  /*3ab0*/  ISETP.GE.U32.AND P4, PT, R36, 0x7fffffbe, PT ;  /* 0x7fffffbe2400780c */ /* 0x000fe20003f86070 */
[----:B------:R-:W-:Y:S01]  /*3ac0*/  IMAD R204, R78, 0x3, RZ ;  /* 0x000000034ecc7824 */ /* 0x000fe200078e02ff */
[----:B------:R-:W-:Y:S01]  /*3ad0*/  LEA.HI.X.SX32 R43, R47, R11, 0x2, P2 ;  /* 0x0000000b2f2b7211 */ /* 0x000fe200010f16ff */
[----:B-1----:R-:W-:Y:S01]  /*3ae0*/  IMAD R47, R113, UR8, RZ ;  /* 0x00000008712f7c24 */ /* 0x002fe2000f8e02ff */
[----:B------:R-:W-:Y:S01]  /*3af0*/  SEL R69, R46, R16, !P6 ;  /* 0x000000102e457207 */ /* 0x000fe20007000000 */
[----:B------:R-:W-:Y:S01]  /*3b00*/  IMAD R147, R78, 0xc, RZ ;  /* 0x0000000c4e937824 */ /* 0x000fe200078e02ff */
[----:B------:R-:W-:Y:S01]  /*3b10*/  SEL R109, R46, R35, !P6 ;  /* 0x000000232e6d7207 */ /* 0x000fe20007000000 */
[----:B------:R-:W-:Y:S01]  /*3b20*/  VIADD R35, R252, 0xfffffffe ;  /* 0xfffffffefc237836 */ /* 0x000fe20000000000 */
[----:B------:R-:W-:Y:S01]  /*3b30*/  LEA R36, P2, R61, R10, 0x2 ;  /* 0x0000000a3d247211 */ /* 0x000fe200078410ff */
[----:B------:R-:W-:Y:S01]  /*3b40*/  IMAD R206, R78, 0x7, RZ ;  /* 0x000000074ece7824 */ /* 0x000fe200078e02ff */
[----:B------:R-:W-:Y:S01]  /*3b50*/  SEL R93, R46, R31, !P6 ;  /* 0x0000001f2e5d7207 */ /* 0x000fe20007000000 */
[----:B------:R-:W-:Y:S01]  /*3b60*/  IMAD.SHL.U32 R210, R78, 0x8, RZ ;  /* 0x000000084ed27824 */ /* 0x000fe200078e00ff */
[----:B------:R-:W-:Y:S01]  /*3b70*/  SEL R97, R46, R32, !P6 ;  /* 0x000000202e617207 */ /* 0x000fe20007000000 */
[----:B------:R-:W-:Y:S01]  /*3b80*/  IMAD R208, R78, 0x9, RZ ;  /* 0x000000094ed07824 */ /* 0x000fe200078e02ff */
[----:B------:R-:W-:Y:S01]  /*3b90*/  SEL R133, R46, R41, !P6 ;  /* 0x000000292e857207 */ /* 0x000fe20007000000 */
[----:B------:R-:W-:Y:S01]  /*3ba0*/  IMAD R179, R78, 0xa, RZ ;  /* 0x0000000a4eb37824 */ /* 0x000fe200078e02ff */
[----:B------:R-:W-:Y:S01]  /*3bb0*/  SEL R87, R46, R27, !P6 ;  /* 0x0000001b2e577207 */ /* 0x000fe20007000000 */
[----:B------:R-:W-:Y:S01]  /*3bc0*/  IMAD R149, R78, 0xf, RZ ;  /* 0x0000000f4e957824 */ /* 0x000fe200078e02ff */
[----:B------:R-:W-:Y:S01]  /*3bd0*/  SEL R32, R46, R53, !P6 ;  /* 0x000000352e207207 */ /* 0x000fe20007000000 */
[----:B------:R-:W-:Y:S01]  /*3be0*/  IMAD R53, R67, UR8, RZ ;  /* 0x0000000843357c24 */ /* 0x000fe2000f8e02ff */
[----:B------:R-:W-:Y:S01]  /*3bf0*/  LEA.HI.X.SX32 R31, R76, UR13, 0x2, P0 ;  /* 0x0000000d4c1f7c11 */ /* 0x000fe200080f16ff */
[----:B------:R-:W-:Y:S01]  /*3c00*/  IMAD.SHL.U32 R151, R78, 0x10, RZ ;  /* 0x000000104e977824 */ /* 0x000fe200078e00ff */
[----:B------:R-:W-:Y:S01]  /*3c10*/  ISETP.GE.U32.AND P1, PT, R34, 0x7fffffc0, PT ;  /* 0x7fffffc02200780c */ /* 0x000fe20003f26070 */
[----:B------:R-:W-:Y:S01]  /*3c20*/  IMAD R32, R32, UR8, RZ ;  /* 0x0000000820207c24 */ /* 0x000fe2000f8e02ff */
[----:B------:R-:W-:Y:S01]  /*3c30*/  LEA.HI.X.SX32 R41, R55, R11, 0x2, P5 ;  /* 0x0000000b37297211 */ /* 0x000fe200028f16ff */
[----:B------:R1:W-:Y:S01]  /*3c40*/  STL [R1+0x25c], R53 ;  /* 0x00025c3501007387 */ /* 0x0003e20000100800 */
        /* <DEDUP_REMOVED lines=8> */
[----:B------:R-:W-:Y:S01]  /*3cd0*/  ISETP.GE.U32.AND P0, PT, R37, 0x7fffffbd, PT ;  /* 0x7fffffbd2500780c */ /* 0x000fe20003f06070 */
[----:B------:R-:W-:Y:S01]  /*3ce0*/  IMAD R159, R78, 0x14, RZ ;  /* 0x000000144e9f7824 */ /* 0x000fe200078e02ff */
[----:B------:R-:W-:Y:S01]  /*3cf0*/  LEA R34, P5, R54, R10, 0x2 ;  /* 0x0000000a36227211 */ /* 0x000fe200078a10ff */
[----:B------:R-:W-:Y:S01]  /*3d00*/  IMAD R167, R78, 0x18, RZ ;  /* 0x000000184ea77824 */ /* 0x000fe200078e02ff */
[----:B------:R-:W-:Y:S01]  /*3d10*/  SEL R25, R46, R66, !P6 ;  /* 0x000000422e197207 */ /* 0x000fe20007000000 */
[----:B------:R-:W-:Y:S01]  /*3d20*/  IMAD R66, R69, UR8, RZ ;  /* 0x0000000845427c24 */ /* 0x000fe2000f8e02ff */
[-C--:B------:R-:W-:Y:S01]  /*3d30*/  LEA.HI.X.SX32 R37, R61, R11.reuse, 0x2, P2 ;  /* 0x0000000b3d257211 */ /* 0x080fe200010f16ff */
[----:B------:R-:W-:Y:S01]  /*3d40*/  IMAD R175, R78, 0x1c, RZ ;  /* 0x0000001c4eaf7824 */ /* 0x000fe200078e02ff */
[----:B------:R-:W-:Y:S01]  /*3d50*/  SEL R73, R46, R18, !P6 ;  /* 0x000000122e497207 */ /* 0x000fe20007000000 */
[----:B------:R-:W-:Y:S01]  /*3d60*/  IMAD R191, R78, 0x24, RZ ;  /* 0x000000244ebf7824 */ /* 0x000fe200078e02ff */
[----:B------:R-:W-:Y:S01]  /*3d70*/  LEA R22, P2, R65, R10, 0x2 ;  /* 0x0000000a41167211 */ /* 0x000fe200078410ff */
[----:B------:R-:W-:Y:S01]  /*3d80*/  STL [R1+0x258], R66 ;  /* 0x0002584201007387 */ /* 0x000fe20000100800 */
[----:B------:R-:W-:Y:S01]  /*3d90*/  SEL R13, R46, R6, !P6 ;  /* 0x000000062e0d7207 */ /* 0x000fe20007000000 */
[C---:B------:R-:W-:Y:S01]  /*3da0*/  IMAD R199, R78.reuse, 0x28, RZ ;  /* 0x000000284ec77824 */ /* 0x040fe200078e02ff */
[----:B------:R-:W-:Y:S01]  /*3db0*/  ISETP.GE.U32.AND P3, PT, R35, 0x7fffffbf, PT ;  /* 0x7fffffbf2300780c */ /* 0x000fe20003f66070 */
[----:B------:R-:W-:Y:S01]  /*3dc0*/  IMAD R207, R78, 0x2c, RZ ;  /* 0x0000002c4ecf7824 */ /* 0x000fe200078e02ff */
[----:B------:R-:W-:Y:S01]  /*3dd0*/  SEL R89, R46, R28, !P6 ;  /* 0x0000001c2e597207 */ /* 0x000fe20007000000 */
[----:B------:R-:W-:Y:S01]  /*3de0*/  IMAD R215, R78, 0x30, RZ ;  /* 0x000000304ed77824 */ /* 0x000fe200078e02ff */
[C---:B------:R-:W-:Y:S01]  /*3df0*/  SEL R142, R46.reuse, R48, !P6 ;  /* 0x000000302e8e7207 */ /* 0x040fe20007000000 */
[----:B------:R-:W-:Y:S01]  /*3e00*/  IMAD R48, R23, UR8, RZ ;  /* 0x0000000817307c24 */ /* 0x000fe2000f8e02ff */
[C---:B------:R-:W-:Y:S01]  /*3e10*/  SEL R144, R46.reuse, R52, !P6 ;  /* 0x000000342e907207 */ /* 0x040fe20007000000 */
[----:B------:R-:W-:Y:S01]  /*3e20*/  IMAD R52, R71, UR8, RZ ;  /* 0x0000000847347c24 */ /* 0x000fe2000f8e02ff */
[----:B------:R-:W-:Y:S01]  /*3e30*/  SEL R6, R46, R86, !P6 ;  /* 0x000000562e067207 */ /* 0x000fe20007000000 */
[----:B--2---:R-:W-:Y:S01]  /*3e40*/  IMAD R55, R89, UR8, RZ ;  /* 0x0000000859377c24 */ /* 0x004fe2000f8e02ff */
[----:B------:R-:W-:Y:S01]  /*3e50*/  LEA.HI.X.SX32 R35, R54, R11, 0x2, P5 ;  /* 0x0000000b36237211 */ /* 0x000fe200028f16ff */
[----:B------:R-:W-:Y:S01]  /*3e60*/  IMAD R223, R78, 0x34, RZ ;  /* 0x000000344edf7824 */ /* 0x000fe200078e02ff */
[C---:B------:R-:W-:Y:S01]  /*3e70*/  SEL R75, R46.reuse, R19, !P6 ;  /* 0x000000132e4b7207 */ /* 0x040fe20007000000 */
[----:B------:R2:W-:Y:S01]  /*3e80*/  STL [R1+0x254], R52 ;  /* 0x0002543401007387 */ /* 0x0005e20000100800 */
[----:B------:R-:W-:Y:S01]  /*3e90*/  SEL R85, R46, R26, !P6 ;  /* 0x0000001a2e557207 */ /* 0x000fe20007000000 */
[----:B------:R-:W-:Y:S01]  /*3ea0*/  IMAD R231, R78, 0x38, RZ ;  /* 0x000000384ee77824 */ /* 0x000fe200078e02ff */
[----:B------:R-:W-:Y:S01]  /*3eb0*/  SEL R28, R46, R7, !P6 ;  /* 0x000000072e1c7207 */ /* 0x000fe20007000000 */
[C---:B------:R-:W-:Y:S01]  /*3ec0*/  IMAD R148, R78.reuse, 0x44, RZ ;  /* 0x000000444e947824 */ /* 0x040fe200078e02ff */
[----:B------:R-:W-:Y:S01]  /*3ed0*/  LEA R86, P5, R53, R10, 0x2 ;  /* 0x0000000a35567211 */ /* 0x000fe200078a10ff */
[----:B------:R-:W-:Y:S01]  /*3ee0*/  IMAD R150, R78, 0x48, RZ ;  /* 0x000000484e967824 */ /* 0x000fe200078e02ff */
[C---:B------:R-:W-:Y:S01]  /*3ef0*/  SEL R26, R46.reuse, R64, !P6 ;  /* 0x000000402e1a7207 */ /* 0x040fe20007000000 */
[----:B------:R-:W-:Y:S01]  /*3f00*/  IMAD R64, R73, UR8, RZ ;  /* 0x0000000849407c24 */ /* 0x000fe2000f8e02ff */
[----:B------:R-:W-:Y:S01]  /*3f10*/  SEL R7, R46, R88, !P6 ;  /* 0x000000582e077207 */ /* 0x000fe20007000000 */
[C---:B------:R-:W-:Y:S01]  /*3f20*/  IMAD R73, R78.reuse, 0x3c, RZ ;  /* 0x0000003c4e497824 */ /* 0x040fe200078e02ff */
[----:B------:R-:W-:Y:S01]  /*3f30*/  LEA.HI.X.SX32 R23, R65, R11, 0x2, P2 ;  /* 0x0000000b41177211 */ /* 0x000fe200010f16ff */
[----:B------:R-:W-:Y:S01]  /*3f40*/  IMAD R152, R78, 0x4c, RZ ;  /* 0x0000004c4e987824 */ /* 0x000fe200078e02ff */
[C---:B------:R-:W-:Y:S01]  /*3f50*/  SEL R20, R46.reuse, R20, !P6 ;  /* 0x000000142e147207 */ /* 0x040fe20007000000 */
[----:B------:R-:W-:Y:S01]  /*3f60*/  STL [R1+0x250], R64 ;  /* 0x0002504001007387 */ /* 0x000fe20000100800 */
[----:B------:R-:W-:Y:S01]  /*3f70*/  SEL R146, R46, R56, !P6 ;  /* 0x000000382e927207 */ /* 0x000fe20007000000 */
[----:B------:R-:W-:Y:S01]  /*3f80*/  IMAD R56, R87, UR8, RZ ;  /* 0x0000000857387c24 */ /* 0x000fe2000f8e02ff */
[----:B------:R-:W-:Y:S01]  /*3f90*/  LEA R88, P2, R66, R10, 0x2 ;  /* 0x0000000a42587211 */ /* 0x000fe200078410ff */
[----:B------:R-:W-:Y:S01]  /*3fa0*/  IMAD R20, R20, UR8, RZ ;  /* 0x0000000814147c24 */ /* 0x000fe2000f8e02ff */
[----:B------:R-:W-:Y:S01]  /*3fb0*/  SEL R91, R46, R29, !P6 ;  /* 0x0000001d2e5b7207 */ /* 0x000fe20007000000 */
[----:B------:R-:W-:Y:S01]  /*3fc0*/  IMAD R154, R78, 0x50, RZ ;  /* 0x000000504e9a7824 */ /* 0x000fe200078e02ff */
[C---:B------:R-:W-:Y:S01]  /*3fd0*/  SEL R143, R46.reuse, R50, !P6 ;  /* 0x000000322e8f7207 */ /* 0x040fe20007000000 */
[----:B------:R-:W-:Y:S01]  /*3fe0*/  IMAD R50, R75, UR8, RZ ;  /* 0x000000084b327c24 */ /* 0x000fe2000f8e02ff */
[----:B------:R-:W-:Y:S01]  /*3ff0*/  SEL R8, R46, R90, !P6 ;  /* 0x0000005a2e087207 */ /* 0x000fe20007000000 */
[----:B---3--:R-:W-:Y:S01]  /*4000*/  IMAD R54, R91, UR8, RZ ;  /* 0x000000085b367c24 */ /* 0x008fe2000f8e02ff */
[----:B------:R-:W-:Y:S01]  /*4010*/  LEA.HI.X.SX32 R87, R53, R11, 0x2, P5 ;  /* 0x0000000b35577211 */ /* 0x000fe200028f16ff */
[----:B-1----:R-:W-:Y:S01]  /*4020*/  IMAD R53, R92, UR8, RZ ;  /* 0x000000085c357c24 */ /* 0x002fe2000f8e02ff */
[----:B------:R-:W-:Y:S01]  /*4030*/  SEL R21, R46, R21, !P6 ;  /* 0x000000152e157207 */ /* 0x000fe20007000000 */
[----:B------:R1:W-:Y:S01]  /*4040*/  STL [R1+0x24c], R50 ;  /* 0x00024c3201007387 */ /* 0x0003e20000100800 */
[-C--:B------:R-:W-:Y:S01]  /*4050*/  LEA R90, P5, R52, R10.reuse, 0x2 ;  /* 0x0000000a345a7211 */ /* 0x080fe200078a10ff */
[----:B------:R-:W-:Y:S01]  /*4060*/  IMAD R75, R78, 0x5, RZ ;  /* 0x000000054e4b7824 */ /* 0x000fe200078e02ff */
[-C--:B------:R-:W-:Y:S01]  /*4070*/  LEA.HI.X.SX32 R89, R66, R11.reuse, 0x2, P2 ;  /* 0x0000000b42597211 */ /* 0x080fe200010f16ff */
[----:B------:R-:W-:Y:S01]  /*4080*/  IMAD R21, R21, UR8, RZ ;  /* 0x0000000815157c24 */ /* 0x000fe2000f8e02ff */
[-C--:B------:R-:W-:Y:S01]  /*4090*/  LEA R92, P2, R64, R10.reuse, 0x2 ;  /* 0x0000000a405c7211 */ /* 0x080fe200078410ff */
[----:B------:R3:W-:Y:S01]  /*40a0*/  STL [R1+0x248], R20 ;  /* 0x0002481401007387 */ /* 0x0007e20000100800 */
[-C--:B------:R-:W-:Y:S01]  /*40b0*/  LEA.HI.X.SX32 R91, R52, R11.reuse, 0x2, P5 ;  /* 0x0000000b345b7211 */ /* 0x080fe200028f16ff */
[----:B--2---:R-:W-:Y:S01]  /*40c0*/  IMAD R52, R93, UR8, RZ ;  /* 0x000000085d347c24 */ /* 0x004fe2000f8e02ff */
[----:B------:R-:W-:Y:S01]  /*40d0*/  LEA R94, P5, R50, R10, 0x2 ;  /* 0x0000000a325e7211 */ /* 0x000fe200078a10ff */
[----:B------:R-:W-:Y:S01]  /*40e0*/  STL [R1+0x244], R21 ;  /* 0x0002441501007387 */ /* 0x000fe20000100800 */
[-C--:B------:R-:W-:Y:S01]  /*40f0*/  LEA.HI.X.SX32 R93, R64, R11.reuse, 0x2, P2 ;  /* 0x0000000b405d7211 */ /* 0x080fe200010f16ff */
[----:B------:R-:W-:Y:S01]  /*4100*/  IMAD R161, R78, 0x15, RZ ;  /* 0x000000154ea17824 */ /* 0x000fe200078e02ff */
[----:B------:R-:W-:Y:S01]  /*4110*/  SEL R81, R46, R24, !P6 ;  /* 0x000000182e517207 */ /* 0x000fe20007000000 */
[----:B------:R-:W-:Y:S01]  /*4120*/  STL [R1+0x240], R62 ;  /* 0x0002403e01007387 */ /* 0x000fe20000100800 */
[-C--:B------:R-:W-:Y:S01]  /*4130*/  LEA R96, P2, R20, R10.reuse, 0x2 ;  /* 0x0000000a14607211 */ /* 0x080fe200078410ff */
[----:B------:R-:W-:Y:S01]  /*4140*/  IMAD R156, R78, 0x54, RZ ;  /* 0x000000544e9c7824 */ /* 0x000fe200078e02ff */
[-C--:B------:R-:W-:Y:S01]  /*4150*/  LEA.HI.X.SX32 R95, R50, R11.reuse, 0x2, P5 ;  /* 0x0000000b325f7211 */ /* 0x080fe200028f16ff */
[----:B-1----:R-:W-:Y:S01]  /*4160*/  IMAD R50, R97, UR8, RZ ;  /* 0x0000000861327c24 */ /* 0x002fe2000f8e02ff */
[----:B------:R-:W-:Y:S01]  /*4170*/  LEA R98, P5, R21, R10, 0x2 ;  /* 0x0000000a15627211 */ /* 0x000fe200078a10ff */
[----:B------:R1:W-:Y:S01]  /*4180*/  STL [R1+0x23c], R48 ;  /* 0x00023c3001007387 */ /* 0x0003e20000100800 */
[----:B------:R-:W-:Y:S01]  /*4190*/  SEL R29, R46, R60, !P6 ;  /* 0x0000003c2e1d7207 */ /* 0x000fe20007000000 */
[----:B------:R-:W-:Y:S01]  /*41a0*/  IMAD R60, R81, UR8, RZ ;  /* 0x00000008513c7c24 */ /* 0x000fe2000f8e02ff */
[-C--:B------:R-:W-:Y:S01]  /*41b0*/  LEA.HI.X.SX32 R97, R20, R11.reuse, 0x2, P2 ;  /* 0x0000000b14617211 */ /* 0x080fe200010f16ff */
[----:B---3--:R-:W-:Y:S01]  /*41c0*/  IMAD R20, R109, UR8, RZ ;  /* 0x000000086d147c24 */ /* 0x008fe2000f8e02ff */
[----:B------:R-:W-:Y:S01]  /*41d0*/  LEA R100, P2, R62, R10, 0x2 ;  /* 0x0000000a3e647211 */ /* 0x000fe200078410ff */
[----:B------:R-:W-:Y:S01]  /*41e0*/  IMAD R163, R78, 0x16, RZ ;  /* 0x000000164ea37824 */ /* 0x000fe200078e02ff */
[----:B------:R-:W-:Y:S01]  /*41f0*/  SEL R5, R46, R58, !P6 ;  /* 0x0000003a2e057207 */ /* 0x000fe20007000000 */
[----:B------:R-:W-:Y:S01]  /*4200*/  IMAD R58, R83, UR8, RZ ;  /* 0x00000008533a7c24 */ /* 0x000fe2000f8e02ff */
[----:B------:R-:W-:Y:S01]  /*4210*/  LEA.HI.X.SX32 R99, R21, R11, 0x2, P5 ;  /* 0x0000000b15637211 */ /* 0x000fe200028f16ff */
[----:B------:R-:W-:Y:S01]  /*4220*/  STL [R1+0x238], R60 ;  /* 0x0002383c01007387 */ /* 0x000fe20000100800 */
[-C--:B------:R-:W-:Y:S01]  /*4230*/  LEA R102, P5, R48, R10.reuse, 0x2 ;  /* 0x0000000a30667211 */ /* 0x080fe200078a10ff */
[----:B------:R-:W-:Y:S01]  /*4240*/  IMAD R158, R78, 0x58, RZ ;  /* 0x000000584e9e7824 */ /* 0x000fe200078e02ff */
[----:B------:R-:W-:Y:S01]  /*4250*/  SEL R17, R46, R57, !P6 ;  /* 0x000000392e117207 */ /* 0x000fe20007000000 */
[----:B------:R-:W-:Y:S01]  /*4260*/  IMAD R57, R85, UR8, RZ ;  /* 0x0000000855397c24 */ /* 0x000fe2000f8e02ff */
[-C--:B------:R-:W-:Y:S01]  /*4270*/  LEA.HI.X.SX32 R101, R62, R11.reuse, 0x2, P2 ;  /* 0x0000000b3e657211 */ /* 0x080fe200010f16ff */
[----:B------:R-:W-:Y:S01]  /*4280*/  STL [R1+0x234], R58 ;  /* 0x0002343a01007387 */ /* 0x000fe20000100800 */
[-C--:B------:R-:W-:Y:S01]  /*4290*/  LEA R104, P2, R60, R10.reuse, 0x2 ;  /* 0x0000000a3c687211 */ /* 0x080fe200078410ff */
[----:B------:R-:W-:Y:S01]  /*42a0*/  IMAD R165, R78, 0x17, RZ ;  /* 0x000000174ea57824 */ /* 0x000fe200078e02ff */
[-C--:B------:R-:W-:Y:S01]  /*42b0*/  LEA.HI.X.SX32 R103, R48, R11.reuse, 0x2, P5 ;  /* 0x0000000b30677211 */ /* 0x080fe200028f16ff */
[----:B-1----:R-:W-:Y:S01]  /*42c0*/  IMAD R48, R105, UR8, RZ ;  /* 0x0000000869307c24 */ /* 0x002fe2000f8e02ff */
[-C--:B------:R-:W-:Y:S01]  /*42d0*/  LEA R106, P5, R58, R10.reuse, 0x2 ;  /* 0x0000000a3a6a7211 */ /* 0x080fe200078a10ff */
[----:B------:R-:W-:Y:S01]  /*42e0*/  STL [R1+0x230], R57 ;  /* 0x0002303901007387 */ /* 0x000fe20000100800 */
[-C--:B------:R-:W-:Y:S01]  /*42f0*/  LEA.HI.X.SX32 R105, R60, R11.reuse, 0x2, P2 ;  /* 0x0000000b3c697211 */ /* 0x080fe200010f16ff */
[----:B------:R-:W-:Y:S01]  /*4300*/  IMAD R160, R78, 0x5c, RZ ;  /* 0x0000005c4ea07824 */ /* 0x000fe200078e02ff */
[CC--:B------:R-:W-:Y:S01]  /*4310*/  LEA R108, P2, R57.reuse, R10.reuse, 0x2 ;  /* 0x0000000a396c7211 */ /* 0x0c0fe200078410ff */
[----:B------:R-:W-:Y:S01]  /*4320*/  STL [R1+0x22c], R56 ;  /* 0x00022c3801007387 */ /* 0x000fe20000100800 */
[-C--:B------:R-:W-:Y:S01]  /*4330*/  LEA.HI.X.SX32 R107, R58, R11.reuse, 0x2, P5 ;  /* 0x0000000b3a6b7211 */ /* 0x080fe200028f16ff */
[----:B------:R-:W-:Y:S01]  /*4340*/  IMAD R162, R78, 0x60, RZ ;  /* 0x000000604ea27824 */ /* 0x000fe200078e02ff */
[-C--:B------:R-:W-:Y:S01]  /*4350*/  LEA R110, P5, R56, R10.reuse, 0x2 ;  /* 0x0000000a386e7211 */ /* 0x080fe200078a10ff */
[----:B------:R-:W-:Y:S01]  /*4360*/  STL [R1+0x228], R55 ;  /* 0x0002283701007387 */ /* 0x000fe20000100800 */
[----:B------:R-:W-:Y:S01]  /*4370*/  LEA.HI.X.SX32 R109, R57, R11, 0x2, P2 ;  /* 0x0000000b396d7211 */ /* 0x000fe200010f16ff */
[----:B------:R-:W-:Y:S01]  /*4380*/  IMAD R169, R78, 0x19, RZ ;  /* 0x000000194ea97824 */ /* 0x000fe200078e02ff */
[-C--:B------:R-:W-:Y:S01]  /*4390*/  LEA R112, P2, R55, R10.reuse, 0x2 ;  /* 0x0000000a37707211 */ /* 0x080fe200078410ff */
[----:B------:R-:W-:Y:S01]  /*43a0*/  STL [R1+0x224], R54 ;  /* 0x0002243601007387 */ /* 0x000fe20000100800 */
[----:B------:R-:W-:Y:S01]  /*43b0*/  SEL R33, R46, R33, !P6 ;  /* 0x000000212e217207 */ /* 0x000fe20007000000 */
[----:B------:R-:W-:Y:S01]  /*43c0*/  IMAD R164, R78, 0x64, RZ ;  /* 0x000000644ea47824 */ /* 0x000fe200078e02ff */
[-C--:B------:R-:W-:Y:S01]  /*43d0*/  LEA.HI.X.SX32 R111, R56, R11.reuse, 0x2, P5 ;  /* 0x0000000b386f7211 */ /* 0x080fe200028f16ff */
[----:B------:R-:W-:Y:S01]  /*43e0*/  STL [R1+0x220], R53 ;  /* 0x0002203501007387 */ /* 0x000fe20000100800 */
[CC--:B------:R-:W-:Y:S01]  /*43f0*/  LEA R114, P5, R54.reuse, R10.reuse, 0x2 ;  /* 0x0000000a36727211 */ /* 0x0c0fe200078a10ff */
[----:B------:R-:W-:Y:S01]  /*4400*/  IMAD R21, R33, UR8, RZ ;  /* 0x0000000821157c24 */ /* 0x000fe2000f8e02ff */
[-C--:B------:R-:W-:Y:S01]  /*4410*/  LEA.HI.X.SX32 R113, R55, R11.reuse, 0x2, P2 ;  /* 0x0000000b37717211 */ /* 0x080fe200010f16ff */
[----:B------:R-:W-:Y:S01]  /*4420*/  IMAD R33, R117, UR8, RZ ;  /* 0x0000000875217c24 */ /* 0x000fe2000f8e02ff */
[CC--:B------:R-:W-:Y:S01]  /*4430*/  LEA R116, P2, R53.reuse, R10.reuse, 0x2 ;  /* 0x0000000a35747211 */ /* 0x0c0fe200078410ff */
[----:B------:R-:W-:Y:S01]  /*4440*/  STL [R1+0x21c], R52 ;  /* 0x00021c3401007387 */ /* 0x000fe20000100800 */
[-C--:B------:R-:W-:Y:S01]  /*4450*/  LEA.HI.X.SX32 R115, R54, R11.reuse, 0x2, P5 ;  /* 0x0000000b36737211 */ /* 0x080fe200028f16ff */
[----:B------:R-:W-:Y:S01]  /*4460*/  IMAD R171, R78, 0x1a, RZ ;  /* 0x0000001a4eab7824 */ /* 0x000fe200078e02ff */
[-C--:B------:R-:W-:Y:S01]  /*4470*/  LEA R118, P5, R52, R10.reuse, 0x2 ;  /* 0x0000000a34767211 */ /* 0x080fe200078a10ff */
[----:B------:R-:W-:Y:S01]  /*4480*/  STL [R1+0x218], R50 ;  /* 0x0002183201007387 */ /* 0x000fe20000100800 */
[-C--:B------:R-:W-:Y:S01]  /*4490*/  LEA.HI.X.SX32 R117, R53, R11.reuse, 0x2, P2 ;  /* 0x0000000b35757211 */ /* 0x080fe200010f16ff */
[----:B------:R-:W-:Y:S01]  /*44a0*/  IMAD R166, R78, 0x68, RZ ;  /* 0x000000684ea67824 */ /* 0x000fe200078e02ff */
[-C--:B------:R-:W-:Y:S01]  /*44b0*/  LEA R120, P2, R50, R10.reuse, 0x2 ;  /* 0x0000000a32787211 */ /* 0x080fe200078410ff */
[----:B------:R1:W-:Y:S01]  /*44c0*/  STL [R1+0x214], R21 ;  /* 0x0002141501007387 */ /* 0x0003e20000100800 */
[-C--:B------:R-:W-:Y:S01]  /*44d0*/  LEA.HI.X.SX32 R119, R52, R11.reuse, 0x2, P5 ;  /* 0x0000000b34777211 */ /* 0x080fe200028f16ff */
[----:B------:R-:W-:Y:S01]  /*44e0*/  IMAD R173, R78, 0x1b, RZ ;  /* 0x0000001b4ead7824 */ /* 0x000fe200078e02ff */
[C---:B------:R-:W-:Y:S01]  /*44f0*/  LEA R122, P5, R21.reuse, R10, 0x2 ;  /* 0x0000000a157a7211 */ /* 0x040fe200078a10ff */
[----:B------:R-:W-:Y:S01]  /*4500*/  STL [R1+0x210], R48 ;  /* 0x0002103001007387 */ /* 0x000fe20000100800 */
[-C--:B------:R-:W-:Y:S01]  /*4510*/  LEA.HI.X.SX32 R121, R50, R11.reuse, 0x2, P2 ;  /* 0x0000000b32797211 */ /* 0x080fe200010f16ff */
[----:B------:R-:W-:Y:S01]  /*4520*/  IMAD R168, R78, 0x6c, RZ ;  /* 0x0000006c4ea87824 */ /* 0x000fe200078e02ff */
[----:B------:R-:W-:Y:S01]  /*4530*/  SEL R38, R46, R38, !P6 ;  /* 0x000000262e267207 */ /* 0x000fe20007000000 */
[----:B------:R2:W-:Y:S01]  /*4540*/  STL [R1+0x20c], R20 ;  /* 0x00020c1401007387 */ /* 0x0005e20000100800 */
[-C--:B------:R-:W-:Y:S01]  /*4550*/  LEA R124, P2, R48, R10.reuse, 0x2 ;  /* 0x0000000a307c7211 */ /* 0x080fe200078410ff */
[----:B------:R-:W-:Y:S01]  /*4560*/  IMAD R170, R78, 0x70, RZ ;  /* 0x000000704eaa7824 */ /* 0x000fe200078e02ff */
[----:B------:R-:W-:Y:S01]  /*4570*/  LEA.HI.X.SX32 R123, R21, R11, 0x2, P5 ;  /* 0x0000000b157b7211 */ /* 0x000fe200028f16ff */
[----:B------:R-:W-:Y:S01]  /*4580*/  IMAD R38, R38, UR8, RZ ;  /* 0x0000000826267c24 */ /* 0x000fe2000f8e02ff */
[----:B------:R-:W-:Y:S01]  /*4590*/  SEL R39, R46, R39, !P6 ;  /* 0x000000272e277207 */ /* 0x000fe20007000000 */
[----:B------:R-:W-:Y:S01]  /*45a0*/  STL [R1+0x208], R47 ;  /* 0x0002082f01007387 */ /* 0x000fe20000100800 */
[-C--:B------:R-:W-:Y:S01]  /*45b0*/  LEA R126, P5, R20, R10.reuse, 0x2 ;  /* 0x0000000a147e7211 */ /* 0x080fe200078a10ff */
[----:B------:R-:W-:Y:S01]  /*45c0*/  IMAD R177, R78, 0x1d, RZ ;  /* 0x0000001d4eb17824 */ /* 0x000fe200078e02ff */
[-C--:B------:R-:W-:Y:S01]  /*45d0*/  LEA.HI.X.SX32 R125, R48, R11.reuse, 0x2, P2 ;  /* 0x0000000b307d7211 */ /* 0x080fe200010f16ff */
[----:B-1----:R-:W-:Y:S01]  /*45e0*/  IMAD R21, R39, UR8, RZ ;  /* 0x0000000827157c24 */ /* 0x002fe2000f8e02ff */
[-C--:B------:R-:W-:Y:S01]  /*45f0*/  LEA R128, P2, R47, R10.reuse, 0x2 ;  /* 0x0000000a2f807211 */ /* 0x080fe200078410ff */
[----:B------:R1:W-:Y:S01]  /*4600*/  STL [R1+0x204], R33 ;  /* 0x0002042101007387 */ /* 0x0003e20000100800 */
[-C--:B------:R-:W-:Y:S01]  /*4610*/  LEA.HI.X.SX32 R127, R20, R11.reuse, 0x2, P5 ;  /* 0x0000000b147f7211 */ /* 0x080fe200028f16ff */
[----:B--2---:R-:W-:Y:S01]  /*4620*/  IMAD R20, R129, UR8, RZ ;  /* 0x0000000881147c24 */ /* 0x004fe2000f8e02ff */
[-C--:B------:R-:W-:Y:S01]  /*4630*/  LEA R130, P5, R33, R10.reuse, 0x2 ;  /* 0x0000000a21827211 */ /* 0x080fe200078a10ff */
[----:B------:R-:W-:Y:S01]  /*4640*/  STL [R1+0x200], R38 ;  /* 0x0002002601007387 */ /* 0x000fe20000100800 */
[-C--:B------:R-:W-:Y:S01]  /*4650*/  LEA.HI.X.SX32 R129, R47, R11.reuse, 0x2, P2 ;  /* 0x0000000b2f817211 */ /* 0x080fe200010f16ff */
[----:B------:R-:W-:Y:S01]  /*4660*/  IMAD R172, R78, 0x74, RZ ;  /* 0x000000744eac7824 */ /* 0x000fe200078e02ff */
[CC--:B------:R-:W-:Y:S01]  /*4670*/  LEA R132, P2, R38.reuse, R10.reuse, 0x2 ;  /* 0x0000000a26847211 */ /* 0x0c0fe200078410ff */
[----:B------:R2:W-:Y:S01]  /*4680*/  STL [R1+0x1fc], R21 ;  /* 0x0001fc1501007387 */ /* 0x0005e20000100800 */
[-C--:B------:R-:W-:Y:S01]  /*4690*/  LEA.HI.X.SX32 R131, R33, R11.reuse, 0x2, P5 ;  /* 0x0000000b21837211 */ /* 0x080fe200028f16ff */
[----:B-1----:R-:W-:Y:S01]  /*46a0*/  IMAD R33, R133, UR8, RZ ;  /* 0x0000000885217c24 */ /* 0x002fe2000f8e02ff */
[CC--:B------:R-:W-:Y:S01]  /*46b0*/  LEA R134, P5, R21.reuse, R10.reuse, 0x2 ;  /* 0x0000000a15867211 */ /* 0x0c0fe200078a10ff */
[----:B------:R1:W-:Y:S01]  /*46c0*/  STL [R1+0x1f8], R20 ;  /* 0x0001f81401007387 */ /* 0x0003e20000100800 */
[-C--:B------:R-:W-:Y:S01]  /*46d0*/  LEA.HI.X.SX32 R133, R38, R11.reuse, 0x2, P2 ;  /* 0x0000000b26857211 */ /* 0x080fe200010f16ff */
[----:B------:R-:W-:Y:S01]  /*46e0*/  IMAD R178, R78, 0x1e, RZ ;  /* 0x0000001e4eb27824 */ /* 0x000fe200078e02ff */
[CC--:B------:R-:W-:Y:S01]  /*46f0*/  LEA R136, P2, R20.reuse, R10.reuse, 0x2 ;  /* 0x0000000a14887211 */ /* 0x0c0fe200078410ff */
[----:B------:R3:W-:Y:S01]  /*4700*/  STL [R1+0x1f4], R33 ;  /* 0x0001f42101007387 */ /* 0x0007e20000100800 */
[-C--:B------:R-:W-:Y:S01]  /*4710*/  LEA.HI.X.SX32 R135, R21, R11.reuse, 0x2, P5 ;  /* 0x0000000b15877211 */ /* 0x080fe200028f16ff */
[----:B--2---:R-:W-:Y:S01]  /*4720*/  IMAD R21, R137, UR8, RZ ;  /* 0x0000000889157c24 */ /* 0x004fe2000f8e02ff */
[-C--:B------:R-:W-:Y:S01]  /*4730*/  LEA.HI.X.SX32 R137, R20, R11.reuse, 0x2, P2 ;  /* 0x0000000b14897211 */ /* 0x080fe200010f16ff */
[----:B------:R-:W-:Y:S01]  /*4740*/  IMAD R174, R78, 0x78, RZ ;  /* 0x000000784eae7824 */ /* 0x000fe200078e02ff */
[----:B------:R-:W-:Y:S01]  /*4750*/  LEA R138, P2, R33, R10, 0x2 ;  /* 0x0000000a218a7211 */ /* 0x000fe200078410ff */
[----:B-1----:R-:W-:Y:S01]  /*4760*/  IMAD R20, R139, UR8, RZ ;  /* 0x000000088b147c24 */ /* 0x002fe2000f8e02ff */
[----:B------:R-:W-:Y:S01]  /*4770*/  SEL R44, R46, R44, !P6 ;  /* 0x0000002c2e2c7207 */ /* 0x000fe20007000000 */
[----:B------:R-:W-:Y:S01]  /*4780*/  STL [R1+0x1f0], R21 ;  /* 0x0001f01501007387 */ /* 0x000fe20000100800 */
[----:B------:R-:W-:Y:S01]  /*4790*/  LEA.HI.X.SX32 R139, R33, R11, 0x2, P2 ;  /* 0x0000000b218b7211 */ /* 0x000fe200010f16ff */
[----:B------:R-:W-:Y:S01]  /*47a0*/  IMAD R181, R78, 0x1f, RZ ;  /* 0x0000001f4eb57824 */ /* 0x000fe200078e02ff */
[CC--:B------:R-:W-:Y:S01]  /*47b0*/  LEA R140, P2, R21.reuse, R10.reuse, 0x2 ;  /* 0x0000000a158c7211 */ /* 0x0c0fe200078410ff */
[----:B------:R-:W-:Y:S01]  /*47c0*/  IMAD R39, R44, UR8, RZ ;  /* 0x000000082c277c24 */ /* 0x000fe2000f8e02ff */
[----:B------:R-:W-:Y:S01]  /*47d0*/  SEL R45, R46, R45, !P6 ;  /* 0x0000002d2e2d7207 */ /* 0x000fe20007000000 */
[----:B------:R-:W-:Y:S01]  /*47e0*/  STL [R1+0x27c], R211 ;  /* 0x00027cd301007387 */ /* 0x000fe20000100800 */
[----:B------:R-:W-:Y:S01]  /*47f0*/  LEA.HI.X.SX32 R141, R21, R11, 0x2, P2 ;  /* 0x0000000b158d7211 */ /* 0x000fe200010f16ff */
[----:B------:R-:W-:Y:S01]  /*4800*/  IMAD R176, R78, 0x7c, RZ ;  /* 0x0000007c4eb07824 */ /* 0x000fe200078e02ff */
[----:B------:R-:W-:Y:S01]  /*4810*/  LEA R44, P2, R20, R10, 0x2 ;  /* 0x0000000a142c7211 */ /* 0x000fe200078410ff */
[----:B------:R-:W-:Y:S01]  /*4820*/  STL [R1+0x2bc], R212 ;  /* 0x0002bcd401007387 */ /* 0x000fe20000100800 */
[C---:B------:R-:W-:Y:S01]  /*4830*/  SEL R49, R46.reuse, R49, !P6 ;  /* 0x000000312e317207 */ /* 0x040fe20007000000 */
[----:B------:R-:W-:Y:S01]  /*4840*/  IMAD R38, R45, UR8, RZ ;  /* 0x000000082d267c24 */ /* 0x000fe2000f8e02ff */
[C---:B------:R-:W-:Y:S01]  /*4850*/  SEL R51, R46.reuse, R51, !P6 ;  /* 0x000000332e337207 */ /* 0x040fe20007000000 */
[----:B------:R1:W-:Y:S01]  /*4860*/  STL [R1+0x1ec], R20 ;  /* 0x0001ec1401007387 */ /* 0x0003e20000100800 */
[C---:B------:R-:W-:Y:S01]  /*4870*/  SEL R24, R46.reuse, R68, !P6 ;  /* 0x000000442e187207 */ /* 0x040fe20007000000 */
[----:B---3--:R-:W-:Y:S01]  /*4880*/  IMAD R33, R49, UR8, RZ ;  /* 0x0000000831217c24 */ /* 0x008fe2000f8e02ff */
[C---:B------:R-:W-:Y:S01]  /*4890*/  SEL R19, R46.reuse, R70, !P6 ;  /* 0x000000462e137207 */ /* 0x040fe20007000000 */
[----:B------:R-:W-:Y:S01]  /*48a0*/  STL [R1+0x2b8], R204 ;  /* 0x0002b8cc01007387 */ /* 0x000fe20000100800 */
[----:B------:R-:W-:Y:S01]  /*48b0*/  SEL R18, R46, R72, !P6 ;  /* 0x000000482e127207 */ /* 0x000fe20007000000 */
[----:B------:R-:W-:Y:S01]  /*48c0*/  IMAD.SHL.U32 R183, R78, 0x20, RZ ;  /* 0x000000204eb77824 */ /* 0x000fe200078e00ff */
[C---:B------:R-:W-:Y:S01]  /*48d0*/  SEL R14, R46.reuse, R74, !P6 ;  /* 0x0000004a2e0e7207 */ /* 0x040fe20007000000 */
[----:B------:R2:W-:Y:S01]  /*48e0*/  STL [R1+0x1e8], R39 ;  /* 0x0001e82701007387 */ /* 0x0005e20000100800 */
[----:B------:R-:W-:Y:S01]  /*48f0*/  SEL R15, R46, R80, !P6 ;  /* 0x000000502e0f7207 */ /* 0x000fe20007000000 */
[----:B------:R-:W-:Y:S01]  /*4900*/  IMAD R74, R78, 0x6, RZ ;  /* 0x000000064e4a7824 */ /* 0x000fe200078e02ff */
[C---:B------:R-:W-:Y:S01]  /*4910*/  SEL R16, R46.reuse, R82, !P6 ;  /* 0x000000522e107207 */ /* 0x040fe20007000000 */
[----:B------:R-:W-:Y:S01]  /*4920*/  STL [R1+0x278], R147 ;  /* 0x0002789301007387 */ /* 0x000fe20000100800 */
[----:B------:R-:W-:Y:S01]  /*4930*/  SEL R12, R46, R84, !P6 ;  /* 0x000000542e0c7207 */ /* 0x000fe20007000000 */
[----:B------:R-:W-:Y:S01]  /*4940*/  IMAD R18, R18, UR8, RZ ;  /* 0x0000000812127c24 */ /* 0x000fe2000f8e02ff */
[----:B------:R-:W-:Y:S01]  /*4950*/  SEL R9, R46, R9, !P6 ;  /* 0x000000092e097207 */ /* 0x000fe20007000000 */
[----:B------:R-:W-:Y:S01]  /*4960*/  VIADD R46, R252, 0xfffffffb ;  /* 0xfffffffbfc2e7836 */ /* 0x000fe20000000000 */
[-C--:B------:R-:W-:Y:S01]  /*4970*/  LEA.HI.X.SX32 R45, R20, R11.reuse, 0x2, P2 ;  /* 0x0000000b142d7211 */ /* 0x080fe200010f16ff */
[----:B------:R-:W-:Y:S01]  /*4980*/  STL [R1+0x2b4], R75 ;  /* 0x0002b44b01007387 */ /* 0x000fe20000100800 */
[-C--:B-1----:R-:W-:Y:S01]  /*4990*/  LEA R20, P2, R39, R10.reuse, 0x2 ;  /* 0x0000000a27147211 */ /* 0x082fe200078410ff */
[----:B------:R-:W-:Y:S01]  /*49a0*/  IMAD R72, R9, UR8, RZ ;  /* 0x0000000809487c24 */ /* 0x000fe2000f8e02ff */
[----:B------:R-:W-:Y:S01]  /*49b0*/  ISETP.GE.U32.AND P6, PT, R46, 0x7fffffbc, PT ;  /* 0x7fffffbc2e00780c */ /* 0x000fe20003fc6070 */
[----:B------:R1:W-:Y:S01]  /*49c0*/  STL [R1+0x1e4], R38 ;  /* 0x0001e42601007387 */ /* 0x0003e20000100800 */
[-C--:B------:R-:W-:Y:S01]  /*49d0*/  LEA.HI.X.SX32 R21, R39, R11.reuse, 0x2, P2 ;  /* 0x0000000b27157211 */ /* 0x080fe200010f16ff */
[----:B--2---:R-:W-:Y:S01]  /*49e0*/  IMAD R39, R51, UR8, RZ ;  /* 0x0000000833277c24 */ /* 0x004fe2000f8e02ff */
[----:B------:R-:W-:Y:S01]  /*49f0*/  LEA R46, P2, R38, R10, 0x2 ;  /* 0x0000000a262e7211 */ /* 0x000fe200078410ff */
[----:B------:R-:W-:Y:S01]  /*4a00*/  STL [R1+0x2b0], R74 ;  /* 0x0002b04a01007387 */ /* 0x000fe20000100800 */
[----:B------:R-:W-:Y:S01]  /*4a10*/  IADD3 R216, P5, PT, R211, R30, RZ ;  /* 0x0000001ed3d87210 */ /* 0x000fe20007fbe0ff */
[----:B------:R-:W-:Y:S01]  /*4a20*/  IMAD R185, R78, 0x21, RZ ;  /* 0x000000214eb97824 */ /* 0x000fe200078e02ff */
[----:B------:R-:W-:Y:S01]  /*4a30*/  LEA.HI.X.SX32 R47, R38, R11, 0x2, P2 ;  /* 0x0000000b262f7211 */ /* 0x000fe200010f16ff */
[----:B------:R2:W-:Y:S01]  /*4a40*/  STL [R1+0x1e0], R33 ;  /* 0x0001e02101007387 */ /* 0x0005e20000100800 */
[----:B------:R-:W-:Y:S01]  /*4a50*/  LEA R48, P2, R33, R10, 0x2 ;  /* 0x0000000a21307211 */ /* 0x000fe200078410ff */
[----:B-1----:R-:W-:-:S02]  /*4a60*/  IMAD R38, R142, UR8, RZ ;  /* 0x000000088e267c24 */ /* 0x002fc4000f8e02ff */
[----:B------:R-:W-:Y:S01]  /*4a70*/  STL [R1+0x2ac], R206 ;  /* 0x0002acce01007387 */ /* 0x000fe20000100800 */
[-C--:B------:R-:W-:Y:S01]  /*4a80*/  LEA.HI.X.SX32 R49, R33, R11.reuse, 0x2, P2 ;  /* 0x0000000b21317211 */ /* 0x080fe200010f16ff */
[C---:B------:R-:W-:Y:S01]  /*4a90*/  IMAD R142, R78.reuse, 0xb, RZ ;  /* 0x0000000b4e8e7824 */ /* 0x040fe200078e02ff */
[CC--:B------:R-:W-:Y:S01]  /*4aa0*/  LEA R50, P2, R39.reuse, R10.reuse, 0x2 ;  /* 0x0000000a27327211 */ /* 0x0c0fe200078410ff */
[----:B------:R1:W-:Y:S01]  /*4ab0*/  STL [R1+0x1dc], R39 ;  /* 0x0001dc2701007387 */ /* 0x0003e20000100800 */
[----:B------:R-:W-:Y:S02]  /*4ac0*/  IMAD R180, R78, 0x84, RZ ;  /* 0x000000844eb47824 */ /* 0x000fe400078e02ff */
[----:B------:R-:W-:Y:S01]  /*4ad0*/  LEA.HI.X.SX32 R51, R39, R11, 0x2, P2 ;  /* 0x0000000b27337211 */ /* 0x000fe200010f16ff */
[----:B--2---:R-:W-:Y:S01]  /*4ae0*/  IMAD R33, R143, UR8, RZ ;  /* 0x000000088f217c24 */ /* 0x004fe2000f8e02ff */
[----:B------:R-:W-:Y:S01]  /*4af0*/  LEA R52, P2, R38, R10, 0x2 ;  /* 0x0000000a26347211 */ /* 0x000fe200078410ff */
[----:B------:R-:W-:Y:S01]  /*4b00*/  STL [R1+0x2a8], R210 ;  /* 0x0002a8d201007387 */ /* 0x000fe20000100800 */
[----:B------:R-:W-:-:S02]  /*4b10*/  IMAD R143, R8, UR8, RZ ;  /* 0x00000008088f7c24 */ /* 0x000fc4000f8e02ff */
[-C--:B------:R-:W-:Y:S01]  /*4b20*/  LEA.HI.X.SX32 R53, R38, R11.reuse, 0x2, P2 ;  /* 0x0000000b26357211 */ /* 0x080fe200010f16ff */
[----:B-1----:R-:W-:Y:S01]  /*4b30*/  IMAD R39, R144, UR8, RZ ;  /* 0x0000000890277c24 */ /* 0x002fe2000f8e02ff */
[CC--:B------:R-:W-:Y:S01]  /*4b40*/  LEA R54, P2, R33.reuse, R10.reuse, 0x2 ;  /* 0x0000000a21367211 */ /* 0x0c0fe200078410ff */
[----:B------:R1:W-:Y:S01]  /*4b50*/  STL [R1+0x1d8], R38 ;  /* 0x0001d82601007387 */ /* 0x0003e20000100800 */
[C---:B------:R-:W-:Y:S02]  /*4b60*/  IMAD R144, R78.reuse, 0xd, RZ ;  /* 0x0000000d4e907824 */ /* 0x040fe400078e02ff */
[-C--:B------:R-:W-:Y:S01]  /*4b70*/  LEA.HI.X.SX32 R55, R33, R11.reuse, 0x2, P2 ;  /* 0x0000000b21377211 */ /* 0x080fe200010f16ff */
[----:B------:R-:W-:Y:S01]  /*4b80*/  STL [R1+0x2a4], R208 ;  /* 0x0002a4d001007387 */ /* 0x000fe20000100800 */
[C---:B------:R-:W-:Y:S01]  /*4b90*/  LEA R56, P2, R39.reuse, R10, 0x2 ;  /* 0x0000000a27387211 */ /* 0x040fe200078410ff */
[----:B------:R-:W-:Y:S02]  /*4ba0*/  IMAD R187, R78, 0x22, RZ ;  /* 0x000000224ebb7824 */ /* 0x000fe400078e02ff */
[----:B------:R-:W-:Y:S01]  /*4bb0*/  STL [R1+0x2a0], R179 ;  /* 0x0002a0b301007387 */ /* 0x000fe20000100800 */
[----:B------:R-:W-:Y:S01]  /*4bc0*/  LEA.HI.X.SX32 R57, R39, R11, 0x2, P2 ;  /* 0x0000000b27397211 */ /* 0x000fe200010f16ff */
[----:B-1----:R-:W-:-:S02]  /*4bd0*/  IMAD R38, R145, UR8, RZ ;  /* 0x0000000891267c24 */ /* 0x002fc4000f8e02ff */
[----:B------:R1:W-:Y:S01]  /*4be0*/  STL [R1+0x1d4], R33 ;  /* 0x0001d42101007387 */ /* 0x0003e20000100800 */
[----:B------:R-:W-:Y:S02]  /*4bf0*/  IMAD R182, R78, 0x88, RZ ;  /* 0x000000884eb67824 */ /* 0x000fe400078e02ff */
[----:B------:R-:W-:Y:S01]  /*4c00*/  LEA R58, P2, R38, R10, 0x2 ;  /* 0x0000000a263a7211 */ /* 0x000fe200078410ff */
[----:B------:R-:W-:Y:S01]  /*4c10*/  STL [R1+0x29c], R142 ;  /* 0x00029c8e01007387 */ /* 0x000fe20000100800 */
[----:B------:R-:W-:Y:S02]  /*4c20*/  IMAD R189, R78, 0x23, RZ ;  /* 0x000000234ebd7824 */ /* 0x000fe400078e02ff */
[----:B------:R-:W-:Y:S01]  /*4c30*/  LEA.HI.X.SX32 R59, R38, R11, 0x2, P2 ;  /* 0x0000000b263b7211 */ /* 0x000fe200010f16ff */
[----:B------:R-:W-:Y:S01]  /*4c40*/  STL [R1+0x1d0], R39 ;  /* 0x0001d02701007387 */ /* 0x000fe20000100800 */
[----:B------:R-:W-:Y:S02]  /*4c50*/  IMAD R184, R78, 0x8c, RZ ;  /* 0x0000008c4eb87824 */ /* 0x000fe400078e02ff */
[----:B-1----:R-:W-:Y:S01]  /*4c60*/  IMAD R33, R146, UR8, RZ ;  /* 0x0000000892217c24 */ /* 0x002fe2000f8e02ff */
[----:B------:R1:W-:Y:S01]  /*4c70*/  STL [R1+0x1cc], R38 ;  /* 0x0001cc2601007387 */ /* 0x0003e20000100800 */
[----:B------:R-:W-:-:S02]  /*4c80*/  IMAD R146, R78, 0xe, RZ ;  /* 0x0000000e4e927824 */ /* 0x000fc400078e02ff */
[C---:B------:R-:W-:Y:S01]  /*4c90*/  IMAD R186, R78.reuse, 0x90, RZ ;  /* 0x000000904eba7824 */ /* 0x040fe200078e02ff */
[CC--:B------:R-:W-:Y:S01]  /*4ca0*/  LEA R60, P2, R33.reuse, R10.reuse, 0x2 ;  /* 0x0000000a213c7211 */ /* 0x0c0fe200078410ff */
[----:B------:R-:W-:Y:S01]  /*4cb0*/  STL [R1+0x298], R144 ;  /* 0x0002989001007387 */ /* 0x000fe20000100800 */
[----:B------:R-:W-:Y:S02]  /*4cc0*/  IMAD R193, R78, 0x25, RZ ;  /* 0x000000254ec17824 */ /* 0x000fe400078e02ff */
[----:B------:R-:W-:Y:S01]  /*4cd0*/  LEA.HI.X.SX32 R61, R33, R11, 0x2, P2 ;  /* 0x0000000b213d7211 */ /* 0x000fe200010f16ff */
[----:B------:R2:W-:Y:S01]  /*4ce0*/  STL [R1+0x1c8], R33 ;  /* 0x0001c82101007387 */ /* 0x0005e20000100800 */
[----:B-1----:R-:W-:Y:S01]  /*4cf0*/  IMAD R38, R4, UR8, RZ ;  /* 0x0000000804267c24 */ /* 0x002fe2000f8e02ff */
[----:B------:R-:W-:Y:S01]  /*4d00*/  LEA R4, P2, R32, R10, 0x2 ;  /* 0x0000000a20047211 */ /* 0x000fe200078410ff */
[C---:B------:R-:W-:Y:S01]  /*4d10*/  IMAD R188, R78.reuse, 0x94, RZ ;  /* 0x000000944ebc7824 */ /* 0x040fe200078e02ff */
[----:B------:R-:W-:Y:S01]  /*4d20*/  STL [R1+0x294], R146 ;  /* 0x0002949201007387 */ /* 0x000fe20000100800 */
[----:B------:R-:W-:-:S02]  /*4d30*/  IMAD R195, R78, 0x26, RZ ;  /* 0x000000264ec37824 */ /* 0x000fc400078e02ff */
[C---:B------:R-:W-:Y:S01]  /*4d40*/  IMAD R190, R78.reuse, 0x98, RZ ;  /* 0x000000984ebe7824 */ /* 0x040fe200078e02ff */
[----:B------:R1:W-:Y:S01]  /*4d50*/  STL [R1+0x1c4], R32 ;  /* 0x0001c42001007387 */ /* 0x0003e20000100800 */
[----:B------:R-:W-:Y:S02]  /*4d60*/  IMAD R197, R78, 0x27, RZ ;  /* 0x000000274ec57824 */ /* 0x000fe400078e02ff */
[----:B--2---:R-:W-:Y:S01]  /*4d70*/  IMAD R33, R5, UR8, RZ ;  /* 0x0000000805217c24 */ /* 0x004fe2000f8e02ff */
[-C--:B------:R-:W-:Y:S01]  /*4d80*/  LEA.HI.X.SX32 R5, R32, R11.reuse, 0x2, P2 ;  /* 0x0000000b20057211 */ /* 0x080fe200010f16ff */
[----:B------:R-:W-:Y:S01]  /*4d90*/  STL [R1+0x290], R149 ;  /* 0x0002909501007387 */ /* 0x000fe20000100800 */
[-C--:B------:R-:W-:Y:S01]  /*4da0*/  LEA R62, P2, R38, R10.reuse, 0x2 ;  /* 0x0000000a263e7211 */ /* 0x080fe200078410ff */
[----:B------:R-:W-:Y:S02]  /*4db0*/  IMAD R192, R78, 0x9c, RZ ;  /* 0x0000009c4ec07824 */ /* 0x000fe400078e02ff */
[----:B------:R-:W-:Y:S01]  /*4dc0*/  STL [R1+0x1c0], R38 ;  /* 0x0001c02601007387 */ /* 0x000fe20000100800 */
[-C--:B------:R-:W-:Y:S01]  /*4dd0*/  LEA.HI.X.SX32 R63, R38, R11.reuse, 0x2, P2 ;  /* 0x0000000b263f7211 */ /* 0x080fe200010f16ff */
[----:B-1----:R-:W-:Y:S01]  /*4de0*/  IMAD R32, R29, UR8, RZ ;  /* 0x000000081d207c24 */ /* 0x002fe2000f8e02ff */
[-C--:B------:R-:W-:Y:S01]  /*4df0*/  LEA R64, P2, R33, R10.reuse, 0x2 ;  /* 0x0000000a21407211 */ /* 0x080fe200078410ff */
[----:B------:R-:W-:Y:S01]  /*4e00*/  IMAD R29, R28, UR8, RZ ;  /* 0x000000081c1d7c24 */ /* 0x000fe2000f8e02ff */
[----:B------:R-:W-:Y:S01]  /*4e10*/  STL [R1+0x28c], R151 ;  /* 0x00028c9701007387 */ /* 0x000fe20000100800 */
[----:B------:R-:W-:Y:S01]  /*4e20*/  IMAD R28, R27, UR8, RZ ;  /* 0x000000081b1c7c24 */ /* 0x000fe2000f8e02ff */
[-C--:B------:R-:W-:Y:S01]  /*4e30*/  LEA.HI.X.SX32 R65, R33, R11.reuse, 0x2, P2 ;  /* 0x0000000b21417211 */ /* 0x080fe200010f16ff */
[----:B------:R-:W-:Y:S01]  /*4e40*/  IMAD R27, R26, UR8, RZ ;  /* 0x000000081a1b7c24 */ /* 0x000fe2000f8e02ff */
[-C--:B------:R-:W-:Y:S01]  /*4e50*/  LEA R66, P2, R32, R10.reuse, 0x2 ;  /* 0x0000000a20427211 */ /* 0x080fe200078410ff */
[----:B------:R-:W-:Y:S01]  /*4e60*/  IMAD R26, R25, UR8, RZ ;  /* 0x00000008191a7c24 */ /* 0x000fe2000f8e02ff */
[----:B------:R-:W-:Y:S01]  /*4e70*/  STL [R1+0x1bc], R33 ;  /* 0x0001bc2101007387 */ /* 0x000fe20000100800 */
[----:B------:R-:W-:Y:S01]  /*4e80*/  IMAD R25, R24, UR8, RZ ;  /* 0x0000000818197c24 */ /* 0x000fe2000f8e02ff */
[----:B------:R-:W-:Y:S01]  /*4e90*/  LEA.HI.X.SX32 R67, R32, R11, 0x2, P2 ;  /* 0x0000000b20437211 */ /* 0x000fe200010f16ff */
[----:B------:R-:W-:Y:S01]  /*4ea0*/  IMAD R24, R19, UR8, RZ ;  /* 0x0000000813187c24 */ /* 0x000fe2000f8e02ff */
[----:B------:R-:W-:Y:S01]  /*4eb0*/  LEA R68, P2, R29, R10, 0x2 ;  /* 0x0000000a1d447211 */ /* 0x000fe200078410ff */
[----:B------:R-:W-:Y:S01]  /*4ec0*/  STL [R1+0x288], R153 ;  /* 0x0002889901007387 */ /* 0x000fe20000100800 */
[----:B------:R-:W-:-:S02]  /*4ed0*/  IMAD R19, R17, UR8, RZ ;  /* 0x0000000811137c24 */ /* 0x000fc4000f8e02ff */
[-C--:B------:R-:W-:Y:S01]  /*4ee0*/  LEA.HI.X.SX32 R69, R29, R11.reuse, 0x2, P2 ;  /* 0x0000000b1d457211 */ /* 0x080fe200010f16ff */
[----:B------:R-:W-:Y:S01]  /*4ef0*/  STL [R1+0x284], R155 ;  /* 0x0002849b01007387 */ /* 0x000fe20000100800 */
[-C--:B------:R-:W-:Y:S01]  /*4f00*/  LEA R70, P2, R28, R10.reuse, 0x2 ;  /* 0x0000000a1c467211 */ /* 0x080fe200078410ff */
[----:B------:R-:W-:Y:S02]  /*4f10*/  IMAD R17, R14, UR8, RZ ;  /* 0x000000080e117c24 */ /* 0x000fe4000f8e02ff */
[----:B------:R1:W-:Y:S01]  /*4f20*/  STL [R1+0x1b8], R32 ;  /* 0x0001b82001007387 */ /* 0x0003e20000100800 */
[----:B------:R-:W-:Y:S01]  /*4f30*/  LEA.HI.X.SX32 R71, R28, R11, 0x2, P2 ;  /* 0x0000000b1c477211 */ /* 0x000fe200010f16ff */
[C---:B------:R-:W-:Y:S01]  /*4f40*/  IMAD R194, R78.reuse, 0xa0, RZ ;  /* 0x000000a04ec27824 */ /* 0x040fe200078e02ff */
[----:B------:R-:W-:Y:S01]  /*4f50*/  LEA R80, P2, R27, R10, 0x2 ;  /* 0x0000000a1b507211 */ /* 0x000fe200078410ff */
[----:B------:R-:W-:Y:S01]  /*4f60*/  STL [R1+0x280], R157 ;  /* 0x0002809d01007387 */ /* 0x000fe20000100800 */
[----:B------:R-:W-:-:S02]  /*4f70*/  IMAD R201, R78, 0x29, RZ ;  /* 0x000000294ec97824 */ /* 0x000fc400078e02ff */
[-C--:B------:R-:W-:Y:S01]  /*4f80*/  LEA.HI.X.SX32 R81, R27, R11.reuse, 0x2, P2 ;  /* 0x0000000b1b517211 */ /* 0x080fe200010f16ff */
[----:B------:R-:W-:Y:S01]  /*4f90*/  STL [R1+0x1b4], R29 ;  /* 0x0001b41d01007387 */ /* 0x000fe20000100800 */
[----:B------:R-:W-:Y:S01]  /*4fa0*/  IMAD R196, R78, 0xa4, RZ ;  /* 0x000000a44ec47824 */ /* 0x000fe200078e02ff */
[-C--:B-1----:R-:W-:Y:S01]  /*4fb0*/  LEA R32, P2, R26, R10.reuse, 0x2 ;  /* 0x0000000a1a207211 */ /* 0x082fe200078410ff */
[C---:B------:R-:W-:Y:S01]  /*4fc0*/  IMAD R203, R78.reuse, 0x2a, RZ ;  /* 0x0000002a4ecb7824 */ /* 0x040fe200078e02ff */
[----:B------:R1:W-:Y:S01]  /*4fd0*/  STL [R1+0x1b0], R28 ;  /* 0x0001b01c01007387 */ /* 0x0003e20000100800 */
[----:B------:R-:W-:Y:S01]  /*4fe0*/  IMAD R198, R78, 0xa8, RZ ;  /* 0x000000a84ec67824 */ /* 0x000fe200078e02ff */
[----:B------:R-:W-:Y:S01]  /*4ff0*/  LEA.HI.X.SX32 R33, R26, R11, 0x2, P2 ;  /* 0x0000000b1a217211 */ /* 0x000fe200010f16ff */
[C---:B------:R-:W-:Y:S01]  /*5000*/  IMAD R205, R78.reuse, 0x2b, RZ ;  /* 0x0000002b4ecd7824 */ /* 0x040fe200078e02ff */
[----:B------:R-:W-:Y:S01]  /*5010*/  LEA R82, P2, R25, R10, 0x2 ;  /* 0x0000000a19527211 */ /* 0x000fe200078410ff */
[----:B------:R-:W-:Y:S01]  /*5020*/  STL [R1+0x1ac], R27 ;  /* 0x0001ac1b01007387 */ /* 0x000fe20000100800 */
[----:B------:R-:W-:-:S02]  /*5030*/  IMAD R200, R78, 0xac, RZ ;  /* 0x000000ac4ec87824 */ /* 0x000fc400078e02ff */
[-C--:B------:R-:W-:Y:S01]  /*5040*/  LEA.HI.X.SX32 R83, R25, R11.reuse, 0x2, P2 ;  /* 0x0000000b19537211 */ /* 0x080fe200010f16ff */
[----:B------:R-:W-:Y:S01]  /*5050*/  STL [R1+0x1a8], R26 ;  /* 0x0001a81a01007387 */ /* 0x000fe20000100800 */
[-C--:B------:R-:W-:Y:S01]  /*5060*/  LEA R84, P2, R24, R10.reuse, 0x2 ;  /* 0x0000000a18547211 */ /* 0x080fe200078410ff */
[----:B------:R-:W-:Y:S02]  /*5070*/  IMAD R202, R78, 0xb0, RZ ;  /* 0x000000b04eca7824 */ /* 0x000fe400078e02ff */
[----:B------:R-:W-:Y:S01]  /*5080*/  STL [R1+0x1a4], R25 ;  /* 0x0001a41901007387 */ /* 0x000fe20000100800 */
[-C--:B------:R-:W-:Y:S02]  /*5090*/  LEA.HI.X.SX32 R85, R24, R11.reuse, 0x2, P2 ;  /* 0x0000000b18557211 */ /* 0x080fe400010f16ff */
[CC--:B-1----:R-:W-:Y:S01]  /*50a0*/  LEA R28, P2, R18.reuse, R10.reuse, 0x2 ;  /* 0x0000000a121c7211 */ /* 0x0c2fe200078410ff */
[----:B------:R1:W-:Y:S03]  /*50b0*/  STL [R1+0x1a0], R24 ;  /* 0x0001a01801007387 */ /* 0x0003e60000100800 */
[----:B------:R-:W-:Y:S01]  /*50c0*/  LEA.HI.X.SX32 R29, R18, R11, 0x2, P2 ;  /* 0x0000000b121d7211 */ /* 0x000fe200010f16ff */
[----:B------:R2:W-:Y:S01]  /*50d0*/  STL [R1+0x19c], R18 ;  /* 0x00019c1201007387 */ /* 0x0005e20000100800 */
[----:B------:R-:W-:-:S03]  /*50e0*/  LEA R14, P2, R19, R10, 0x2 ;  /* 0x0000000a130e7211 */ /* 0x000fc600078410ff */
[----:B------:R-:W-:Y:S01]  /*50f0*/  STL [R1+0x198], R19 ;  /* 0x0001981301007387 */ /* 0x000fe20000100800 */
[----:B-1----:R-:W-:-:S03]  /*5100*/  IMAD R24, R16, UR8, RZ ;  /* 0x0000000810187c24 */ /* 0x002fc6000f8e02ff */
[----:B------:R1:W-:Y:S01]  /*5110*/  STL [R1+0x194], R17 ;  /* 0x0001941101007387 */ /* 0x0003e20000100800 */
[----:B------:R-:W-:Y:S02]  /*5120*/  IMAD R16, R12, UR8, RZ ;  /* 0x000000080c107c24 */ /* 0x000fe4000f8e02ff */
[----:B--2---:R-:W-:Y:S01]  /*5130*/  IMAD R18, R15, UR8, RZ ;  /* 0x000000080f127c24 */ /* 0x004fe2000f8e02ff */
[-C--:B------:R-:W-:Y:S01]  /*5140*/  LEA.HI.X.SX32 R15, R19, R11.reuse, 0x2, P2 ;  /* 0x0000000b130f7211 */ /* 0x080fe200010f16ff */
[----:B------:R-:W-:Y:S01]  /*5150*/  IMAD R12, R7, UR8, RZ ;  /* 0x00000008070c7c24 */ /* 0x000fe2000f8e02ff */
[CC--:B------:R-:W-:Y:S02]  /*5160*/  LEA R38, P2, R17.reuse, R10.reuse, 0x2 ;  /* 0x0000000a11267211 */ /* 0x0c0fe400078410ff */
[----:B------:R2:W-:Y:S02]  /*5170*/  STL [R1+0x190], R18 ;  /* 0x0001901201007387 */ /* 0x0005e40000100800 */
[----:B------:R-:W-:Y:S01]  /*5180*/  LEA.HI.X.SX32 R39, R17, R11, 0x2, P2 ;  /* 0x0000000b11277211 */ /* 0x000fe200010f16ff */
[----:B-1----:R-:W-:Y:S01]  /*5190*/  IMAD R17, R13, UR8, RZ ;  /* 0x000000080d117c24 */ /* 0x002fe2000f8e02ff */
[----:B------:R-:W-:Y:S01]  /*51a0*/  LEA R26, P2, R18, R10, 0x2 ;  /* 0x0000000a121a7211 */ /* 0x000fe200078410ff */
[----:B------:R1:W-:Y:S01]  /*51b0*/  STL [R1+0x18c], R24 ;  /* 0x00018c1801007387 */ /* 0x0003e20000100800 */
[----:B------:R-:W-:-:S02]  /*51c0*/  IMAD R13, R6, UR8, RZ ;  /* 0x00000008060d7c24 */ /* 0x000fc4000f8e02ff */
[----:B------:R-:W-:Y:S01]  /*51d0*/  LEA.HI.X.SX32 R27, R18, R11, 0x2, P2 ;  /* 0x0000000b121b7211 */ /* 0x000fe200010f16ff */
[----:B------:R-:W-:Y:S01]  /*51e0*/  STL [R1+0x188], R17 ;  /* 0x0001881101007387 */ /* 0x000fe20000100800 */
[----:B--2---:R-:W-:-:S03]  /*51f0*/  LEA R18, P2, R24, R10, 0x2 ;  /* 0x0000000a18127211 */ /* 0x004fc600078410ff */
[----:B------:R2:W-:Y:S01]  /*5200*/  STL [R1+0x184], R16 ;  /* 0x0001841001007387 */ /* 0x0005e20000100800 */
[-C--:B------:R-:W-:Y:S02]  /*5210*/  LEA.HI.X.SX32 R19, R24, R11.reuse, 0x2, P2 ;  /* 0x0000000b18137211 */ /* 0x080fe400010f16ff */
[CC--:B-1----:R-:W-:Y:S01]  /*5220*/  LEA R24, P2, R17.reuse, R10.reuse, 0x2 ;  /* 0x0000000a11187211 */ /* 0x0c2fe200078410ff */
[----:B------:R-:W-:Y:S03]  /*5230*/  STL [R1+0x180], R13 ;  /* 0x0001800d01007387 */ /* 0x000fe60000100800 */
[----:B------:R-:W-:Y:S01]  /*5240*/  LEA.HI.X.SX32 R25, R17, R11, 0x2, P2 ;  /* 0x0000000b11197211 */ /* 0x000fe200010f16ff */
[----:B------:R1:W-:Y:S01]  /*5250*/  STL [R1+0x17c], R12 ;  /* 0x00017c0c01007387 */ /* 0x0003e20000100800 */
[----:B------:R-:W-:-:S03]  /*5260*/  LEA R6, P2, R16, R10, 0x2 ;  /* 0x0000000a10067211 */ /* 0x000fc600078410ff */
[----:B------:R3:W-:Y:S01]  /*5270*/  STL [R1+0x178], R143 ;  /* 0x0001788f01007387 */ /* 0x0007e20000100800 */
[-C--:B------:R-:W-:Y:S02]  /*5280*/  LEA.HI.X.SX32 R7, R16, R11.reuse, 0x2, P2 ;  /* 0x0000000b10077211 */ /* 0x080fe400010f16ff */
[CC--:B--2---:R-:W-:Y:S01]  /*5290*/  LEA R16, P2, R13.reuse, R10.reuse, 0x2 ;  /* 0x0000000a0d107211 */ /* 0x0c4fe200078410ff */
[----:B------:R3:W-:Y:S03]  /*52a0*/  STL [R1+0x174], R72 ;  /* 0x0001744801007387 */ /* 0x0007e60000100800 */
[----:B------:R-:W-:Y:S01]  /*52b0*/  LEA.HI.X.SX32 R17, R13, R11, 0x2, P2 ;  /* 0x0000000b0d117211 */ /* 0x000fe200010f16ff */
[----:B------:R3:W-:Y:S01]  /*52c0*/  STL [R1+0x38], R216 ;  /* 0x000038d801007387 */ /* 0x0007e20000100800 */
[----:B------:R-:W-:-:S04]  /*52d0*/  LEA R8, P2, R12, R10, 0x2 ;  /* 0x0000000a0c087211 */ /* 0x000fc800078410ff */
[----:B------:R-:W-:Y:S02]  /*52e0*/  LEA.HI.X.SX32 R9, R12, R11, 0x2, P2 ;  /* 0x0000000b0c097211 */ /* 0x000fe400010f16ff */
[----:B-1----:R-:W-:-:S04]  /*52f0*/  LEA R12, P2, R143, R10, 0x2 ;  /* 0x0000000a8f0c7211 */ /* 0x002fc800078410ff */
[----:B------:R-:W-:Y:S02]  /*5300*/  LEA.HI.X.SX32 R13, R143, R11, 0x2, P2 ;  /* 0x0000000b8f0d7211 */ /* 0x000fe400010f16ff */
[----:B------:R-:W-:-:S04]  /*5310*/  LEA R10, P2, R72, R10, 0x2 ;  /* 0x0000000a480a7211 */ /* 0x000fc800078410ff */
[----:B------:R-:W-:Y:S01]  /*5320*/  LEA.HI.X.SX32 R11, R72, R11, 0x2, P2 ;  /* 0x0000000b480b7211 */ /* 0x000fe200010f16ff */
[----:B---3--:R-:W-:Y:S08]  /*5330*/  BRA.U UP0, `(.L_x_5) ;  /* 0x0000000100187547 */ /* 0x008ff0000b800000 */
[----:B------:R-:W-:Y:S01]  /*5340*/  ELECT P2, URZ, PT ;  /* 0x0000000000ff782f */ /* 0x000fe20003840000 */
[----:B------:R-:W-:Y:S01]  /*5350*/  IMAD.MOV.U32 R72, RZ, RZ, 0x1 ;  /* 0x00000001ff487424 */ /* 0x000fe200078e00ff */
[----:B------:R-:W-:Y:S01]  /*5360*/  UMOV UR5, 0x40 ;  /* 0x0000004000057882 */ /* 0x000fe20000000000 */
[----:B------:R-:W-:Y:S01]  /*5370*/  UVIRTCOUNT.DEALLOC.SMPOOL 0x80 ;  /* 0x000000800000784c */ /* 0x000fe20000000000 */
[----:B------:R-:W-:-:S09]  /*5380*/  ULEA UR5, UR4, UR5, 0x18 ;  /* 0x0000000504057291 */ /* 0x000fd2000f8ec0ff */
[----:B------:R1:W-:Y:S03]  /*5390*/  @P2 STS.U8 [UR5], R72 ;  /* 0x00000048ff002988 */ /* 0x0003e60008000005 */
.L_x_5:
[----:B------:R2:W-:Y:S01]  /*53a0*/  STL.64 [R1+0x440], R4 ;  /* 0x0004400401007387 */ /* 0x0005e20000100a00 */
[C---:B------:R-:W-:Y:S02]  /*53b0*/  IMAD R214, R78.reuse, 0xc8, RZ ;  /* 0x000000c84ed67824 */ /* 0x040fe400078e02ff */
[C---:B------:R-:W-:Y:S02]  /*53c0*/  IMAD R219, R78.reuse, 0x32, RZ ;  /* 0x000000324edb7824 */ /* 0x040fe400078e02ff */
[C---:B------:R-:W-:Y:S02]  /*53d0*/  IMAD R218, R78.reuse, 0xd0, RZ ;  /* 0x000000d04eda7824 */ /* 0x040fe400078e02ff */
[C---:B------:R-:W-:Y:S02]  /*53e0*/  IMAD R222, R78.reuse, 0xd8, RZ ;  /* 0x000000d84ede7824 */ /* 0x040fe400078e02ff */
[C---:B------:R-:W-:Y:S02]  /*53f0*/  IMAD R209, R78.reuse, 0x2d, RZ ;  /* 0x0000002d4ed17824 */ /* 0x040fe400078e02ff */
[C---:B------:R-:W-:Y:S01]  /*5400*/  IMAD R227, R78.reuse, 0x36, RZ ;  /* 0x000000364ee37824 */ /* 0x040fe200078e02ff */
[----:B--2---:R-:W2:Y:S01]  /*5410*/  LDL.64 R4, [R1+0x38] ;  /* 0x0000380001047983 */ /* 0x004ea20000100a00 */
[C---:B------:R-:W-:Y:S01]  /*5420*/  IMAD R226, R78.reuse, 0xe0, RZ ;  /* 0x000000e04ee27824 */ /* 0x040fe200078e02ff */
[----:B------:R-:W-:Y:S01]  /*5430*/  USHF.L.U32 UR4, UR7, 0x15, URZ ;  /* 0x0000001507047899 */ /* 0x000fe200080006ff */
[C---:B-1----:R-:W-:Y:S01]  /*5440*/  IMAD R72, R78.reuse, 0x2f, RZ ;  /* 0x0000002f4e487824 */ /* 0x042fe200078e02ff */
[----:B------:R1:W-:Y:S01]  /*5450*/  STL.64 [R1+0x438], R68 ;  /* 0x0004384401007387 */ /* 0x0003e20000100a00 */
[C---:B------:R-:W-:Y:S01]  /*5460*/  IMAD R230, R78.reuse, 0xe8, RZ ;  /* 0x000000e84ee67824 */ /* 0x040fe200078e02ff */
[----:B------:R-:W-:Y:S01]  /*5470*/  ULOP3.LUT UR4, UR4, 0x600000, URZ, 0xc0, !UPT ;  /* 0x0060000004047892 */ /* 0x000fe2000f8ec0ff */
[C---:B------:R-:W-:Y:S01]  /*5480*/  IMAD R217, R78.reuse, 0x31, RZ ;  /* 0x000000314ed97824 */ /* 0x040fe200078e02ff */
[----:B------:R-:W-:Y:S01]  /*5490*/  STL.64 [R1+0x430], R82 ;  /* 0x0004305201007387 */ /* 0x000fe20000100a00 */
[C---:B------:R-:W-:Y:S01]  /*54a0*/  IMAD R220, R78.reuse, 0xd4, RZ ;  /* 0x000000d44edc7824 */ /* 0x040fe200078e02ff */
[----:B------:R-:W-:Y:S01]  /*54b0*/  UIADD3 UR12, UPT, UPT, UR11, UR4, URZ ;  /* 0x000000040b0c7290 */ /* 0x000fe2000fffe0ff */
[C---:B------:R-:W-:Y:S01]  /*54c0*/  IMAD R225, R78.reuse, 0x35, RZ ;  /* 0x000000354ee17824 */ /* 0x040fe200078e02ff */
[----:B------:R3:W-:Y:S01]  /*54d0*/  STL.64 [R1+0x428], R38 ;  /* 0x0004282601007387 */ /* 0x0007e20000100a00 */
[C---:B------:R-:W-:Y:S01]  /*54e0*/  IMAD R224, R78.reuse, 0xdc, RZ ;  /* 0x000000dc4ee07824 */ /* 0x040fe200078e02ff */
[----:B------:R-:W-:Y:S01]  /*54f0*/  UIADD3 UR8, UPT, UPT, UR10, 0x68000, URZ ;  /* 0x000680000a087890 */ /* 0x000fe2000fffe0ff */
[C---:B------:R-:W-:Y:S01]  /*5500*/  IMAD R229, R78.reuse, 0x37, RZ ;  /* 0x000000374ee57824 */ /* 0x040fe200078e02ff */
[CC--:B-1----:R-:W-:Y:S01]  /*5510*/  LEA R68, P2, R78.reuse, R30.reuse, 0x3 ;  /* 0x0000001e4e447211 */ /* 0x0c2fe200078418ff */
[----:B------:R-:W-:Y:S01]  /*5520*/  STL.64 [R1+0x420], R6 ;  /* 0x0004200601007387 */ /* 0x000fe20000100a00 */
[----:B------:R-:W-:Y:S01]  /*5530*/  IMAD R228, R78, 0xe4, RZ ;  /* 0x000000e44ee47824 */ /* 0x000fe200078e02ff */
[----:B------:R-:W1:Y:S01]  /*5540*/  LDCU UR9, c[0x0][0x3a0] ;  /* 0x00007400ff0977ac */ /* 0x000e620008000800 */
[----:B------:R-:W-:Y:S01]  /*5550*/  LEA.HI.X.SX32 R69, R212, R31, 0x2, P2 ;  /* 0x0000001fd4457211 */ /* 0x000fe200010f16ff */
[----:B------:R4:W-:Y:S01]  /*5560*/  STL.64 [R1+0x418], R10 ;  /* 0x0004180a01007387 */ /* 0x0009e20000100a00 */
[C---:B------:R-:W-:Y:S01]  /*5570*/  IMAD R212, R78.reuse, 0xc4, RZ ;  /* 0x000000c44ed47824 */ /* 0x040fe200078e02ff */
[----:B---3--:R-:W-:-:S02]  /*5580*/  LEA R38, P2, R78, R30, 0x4 ;  /* 0x0000001e4e267211 */ /* 0x008fc400078420ff */
[----:B------:R3:W-:Y:S01]  /*5590*/  STL [R1+0x3c8], R79 ;  /* 0x0003c84f01007387 */ /* 0x0007e20000100800 */
[C---:B------:R-:W-:Y:S01]  /*55a0*/  IMAD R232, R78.reuse, 0xec, RZ ;  /* 0x000000ec4ee87824 */ /* 0x040fe200078e02ff */
[----:B------:R-:W-:Y:S02]  /*55b0*/  LEA.HI.X.SX32 R39, R211, R31, 0x2, P2 ;  /* 0x0000001fd3277211 */ /* 0x000fe400010f16ff */
[----:B------:R1:W-:Y:S01]  /*55c0*/  STL [R1+0x2f8], R0 ;  /* 0x0002f80001007387 */ /* 0x0003e20000100800 */
[C---:B------:R-:W-:Y:S02]  /*55d0*/  IMAD R211, R78.reuse, 0x2e, RZ ;  /* 0x0000002e4ed37824 */ /* 0x040fe400078e02ff */
[C---:B------:R-:W-:Y:S01]  /*55e0*/  IMAD R234, R78.reuse, 0xf0, RZ ;  /* 0x000000f04eea7824 */ /* 0x040fe200078e02ff */
[----:B----4-:R-:W-:Y:S01]  /*55f0*/  IADD3 R10, P2, PT, R167, R30, RZ ;  /* 0x0000001ea70a7210 */ /* 0x010fe20007f5e0ff */
[----:B------:R4:W-:Y:S01]  /*5600*/  STL.64 [R1+0x2c0], R76 ;  /* 0x0002c04c01007387 */ /* 0x0009e20000100a00 */
[----:B---3--:R-:W-:-:S02]  /*5610*/  IMAD R79, R78, 0x39, RZ ;  /* 0x000000394e4f7824 */ /* 0x008fc400078e02ff */
[-C--:B------:R-:W-:Y:S01]  /*5620*/  LEA.HI.X.SX32 R11, R74, R31.reuse, 0x2, P2 ;  /* 0x0000001f4a0b7211 */ /* 0x080fe200010f16ff */
[----:B------:R-:W-:Y:S01]  /*5630*/  STTM.x128 tmem[UR12], RZ ;  /* 0x000000ff000079ed */ /* 0x000fe200083c000c */
[CC--:B------:R-:W-:Y:S01]  /*5640*/  LEA R74, P2, R78.reuse, R30.reuse, 0x5 ;  /* 0x0000001e4e4a7211 */ /* 0x0c0fe200078428ff */
[C---:B-1----:R-:W-:Y:S01]  /*5650*/  IMAD R0, R78.reuse, 0x33, RZ ;  /* 0x000000334e007824 */ /* 0x042fe200078e02ff */
[----:B------:R-:W1:Y:S01]  /*5660*/  FENCE.VIEW.ASYNC.T ;  /* 0x00000000000073c6 */ /* 0x000e620000000200 */
[C---:B------:R-:W-:Y:S02]  /*5670*/  IMAD R236, R78.reuse, 0xf4, RZ ;  /* 0x000000f44eec7824 */ /* 0x040fe400078e02ff */
[C---:B------:R-:W-:Y:S02]  /*5680*/  IMAD R238, R78.reuse, 0xf8, RZ ;  /* 0x000000f84eee7824 */ /* 0x040fe400078e02ff */
[C---:B------:R-:W-:Y:S01]  /*5690*/  IMAD R240, R78.reuse, 0xfc, RZ ;  /* 0x000000fc4ef07824 */ /* 0x040fe200078e02ff */
[----:B-1----:R-:W-:Y:S01]  /*56a0*/  BAR.SYNC.DEFER_BLOCKING 0x0 ;  /* 0x0000000000007b1d */ /* 0x002fe20000010000 */
[C---:B--2---:R-:W-:Y:S01]  /*56b0*/  LEA.HI.X.SX32 R5, R78.reuse, R31, 0x2, P5 ;  /* 0x0000001f4e057211 */ /* 0x044fe200028f16ff */
[----:B------:R-:W-:Y:S01]  /*56c0*/  IMAD.MOV.U32 R4, RZ, RZ, R216 ;  /* 0x000000ffff047224 */ /* 0x000fe200078e00d8 */
[----:B------:R-:W-:Y:S01]  /*56d0*/  IADD3 R82, P5, PT, R147, R30, RZ ;  /* 0x0000001e93527210 */ /* 0x000fe20007fbe0ff */
[----:B------:R-:W-:-:S02]  /*56e0*/  IMAD R216, R78, 0xcc, RZ ;  /* 0x000000cc4ed87824 */ /* 0x000fc400078e02ff */
[----:B------:R1:W-:Y:S01]  /*56f0*/  STL [R1+0x3c], R5 ;  /* 0x00003c0501007387 */ /* 0x0003e20000100800 */
[-C--:B------:R-:W-:Y:S01]  /*5700*/  LEA.HI.X.SX32 R83, R204, R31.reuse, 0x2, P5 ;  /* 0x0000001fcc537211 */ /* 0x080fe200028f16ff */
[----:B------:R-:W-:Y:S01]  /*5710*/  IMAD R204, R78, 0xb4, RZ ;  /* 0x000000b44ecc7824 */ /* 0x000fe200078e02ff */
[-C--:B------:R-:W-:Y:S01]  /*5720*/  IADD3 R6, P5, PT, R159, R30.reuse, RZ ;  /* 0x0000001e9f067210 */ /* 0x080fe20007fbe0ff */
[----:B------:R2:W-:Y:S03]  /*5730*/  STL.64 [R1+0x30], R68 ;  /* 0x0000304401007387 */ /* 0x0005e60000100a00 */
[-C--:B------:R-:W-:Y:S01]  /*5740*/  LEA.HI.X.SX32 R7, R75, R31.reuse, 0x2, P5 ;  /* 0x0000001f4b077211 */ /* 0x080fe200028f16ff */
[----:B------:R3:W-:Y:S01]  /*5750*/  STL.64 [R1+0x28], R82 ;  /* 0x0000285201007387 */ /* 0x0007e20000100a00 */
[-C--:B----4-:R-:W-:Y:S02]  /*5760*/  IADD3 R76, P5, PT, R175, R30.reuse, RZ ;  /* 0x0000001eaf4c7210 */ /* 0x090fe40007fbe0ff */
[-C--:B------:R-:W-:Y:S01]  /*5770*/  LEA.HI.X.SX32 R75, R210, R31.reuse, 0x2, P2 ;  /* 0x0000001fd24b7211 */ /* 0x080fe200010f16ff */
[----:B------:R-:W-:Y:S01]  /*5780*/  IMAD R210, R78, 0xc0, RZ ;  /* 0x000000c04ed27824 */ /* 0x000fe200078e02ff */
[----:B------:R-:W-:Y:S01]  /*5790*/  LEA.HI.X.SX32 R77, R206, R31, 0x2, P5 ;  /* 0x0000001fce4d7211 */ /* 0x000fe200028f16ff */
[----:B------:R-:W-:Y:S01]  /*57a0*/  IMAD R206, R78, 0xb8, RZ ;  /* 0x000000b84ece7824 */ /* 0x000fe200078e02ff */
[-C--:B------:R-:W-:Y:S01]  /*57b0*/  IADD3 R250, P5, PT, R191, R30.reuse, RZ ;  /* 0x0000001ebffa7210 */ /* 0x080fe20007fbe0ff */
[----:B------:R4:W-:Y:S01]  /*57c0*/  STL.64 [R1+0x20], R38 ;  /* 0x0000202601007387 */ /* 0x0009e20000100a00 */
[----:B------:R-:W-:-:S02]  /*57d0*/  IADD3 R248, P2, PT, R199, R30, RZ ;  /* 0x0000001ec7f87210 */ /* 0x000fc40007f5e0ff */
[-C--:B------:R-:W-:Y:S01]  /*57e0*/  LEA.HI.X.SX32 R251, R208, R31.reuse, 0x2, P5 ;  /* 0x0000001fd0fb7211 */ /* 0x080fe200028f16ff */
[----:B------:R-:W-:Y:S01]  /*57f0*/  IMAD R208, R78, 0xbc, RZ ;  /* 0x000000bc4ed07824 */ /* 0x000fe200078e02ff */
[-C--:B------:R-:W-:Y:S01]  /*5800*/  LEA.HI.X.SX32 R249, R179, R31.reuse, 0x2, P2 ;  /* 0x0000001fb3f97211 */ /* 0x080fe200010f16ff */
[----:B------:R1:W-:Y:S01]  /*5810*/  STL.64 [R1+0x18], R6 ;  /* 0x0000180601007387 */ /* 0x0003e20000100a00 */
[-C--:B------:R-:W-:Y:S02]  /*5820*/  IADD3 R246, P5, PT, R207, R30.reuse, RZ ;  /* 0x0000001ecff67210 */ /* 0x080fe40007fbe0ff */
[-C--:B------:R-:W-:Y:S01]  /*5830*/  IADD3 R244, P2, PT, R215, R30.reuse, RZ ;  /* 0x0000001ed7f47210 */ /* 0x080fe20007f5e0ff */
[----:B------:R1:W-:Y:S01]  /*5840*/  STL.64 [R1+0x10], R10 ;  /* 0x0000100a01007387 */ /* 0x0003e20000100a00 */
[-C--:B------:R-:W-:Y:S02]  /*5850*/  LEA.HI.X.SX32 R247, R142, R31.reuse, 0x2, P5 ;  /* 0x0000001f8ef77211 */ /* 0x080fe400028f16ff */
[----:B------:R-:W-:Y:S01]  /*5860*/  LEA.HI.X.SX32 R245, R147, R31, 0x2, P2 ;  /* 0x0000001f93f57211 */ /* 0x000fe200010f16ff */
[----:B------:R1:W-:Y:S01]  /*5870*/  STL.64 [R1+0x8], R76 ;  /* 0x0000084c01007387 */ /* 0x0003e20000100a00 */
[----:B------:R-:W-:-:S02]  /*5880*/  IADD3 R142, P2, PT, R231, R30, RZ ;  /* 0x0000001ee78e7210 */ /* 0x000fc40007f5e0ff */
[-C--:B------:R-:W-:Y:S01]  /*5890*/  IADD3 R242, P5, PT, R223, R30.reuse, RZ ;  /* 0x0000001edff27210 */ /* 0x080fe20007fbe0ff */
[----:B------:R-:W-:Y:S01]  /*58a0*/  STL.64 [R1], R74 ;  /* 0x0000004a01007387 */ /* 0x000fe20000100a00 */
[-C--:B------:R-:W-:Y:S02]  /*58b0*/  LEA.HI.X.SX32 R143, R146, R31.reuse, 0x2, P2 ;  /* 0x0000001f928f7211 */ /* 0x080fe400010f16ff */
[-C--:B------:R-:W-:Y:S02]  /*58c0*/  LEA R146, P2, R78, R30.reuse, 0x6 ;  /* 0x0000001e4e927211 */ /* 0x080fe400078430ff */
[-C--:B------:R-:W-:Y:S02]  /*58d0*/  LEA.HI.X.SX32 R243, R144, R31.reuse, 0x2, P5 ;  /* 0x0000001f90f37211 */ /* 0x080fe400028f16ff */
[----:B------:R-:W-:Y:S02]  /*58e0*/  LEA.HI.X.SX32 R147, R151, R31, 0x2, P2 ;  /* 0x0000001f97937211 */ /* 0x000fe400010f16ff */
[----:B------:R-:W-:-:S02]  /*58f0*/  IADD3 R150, P2, PT, R150, R30, RZ ;  /* 0x0000001e96967210 */ /* 0x000fc40007f5e0ff */
[-C--:B------:R-:W-:Y:S02]  /*5900*/  IADD3 R144, P5, PT, R73, R30.reuse, RZ ;  /* 0x0000001e49907210 */ /* 0x080fe40007fbe0ff */
[-C--:B------:R-:W-:Y:S02]  /*5910*/  LEA.HI.X.SX32 R151, R155, R31.reuse, 0x2, P2 ;  /* 0x0000001f9b977211 */ /* 0x080fe400010f16ff */
[-C--:B------:R-:W-:Y:S02]  /*5920*/  IADD3 R154, P2, PT, R154, R30.reuse, RZ ;  /* 0x0000001e9a9a7210 */ /* 0x080fe40007f5e0ff */
        /* <DEDUP_REMOVED lines=13> */
[----:B------:R-:W-:Y:S02]  /*5a00*/  IADD3 R156, P5, PT, R156, R30, RZ ;  /* 0x0000001e9c9c7210 */ /* 0x000fe40007fbe0ff */
[----:B------:R-:W-:-:S02]  /*5a10*/  LEA.HI.X.SX32 R171, R175, R31, 0x2, P2 ;  /* 0x0000001fafab7211 */ /* 0x000fc400010f16ff */
[-C--:B------:R-:W-:Y:S02]  /*5a20*/  IADD3 R174, P2, PT, R174, R30.reuse, RZ ;  /* 0x0000001eaeae7210 */ /* 0x080fe40007f5e0ff */
[-C--:B------:R-:W-:Y:S02]  /*5a30*/  LEA.HI.X.SX32 R157, R161, R31.reuse, 0x2, P5 ;  /* 0x0000001fa19d7211 */ /* 0x080fe400028f16ff */
[-C--:B------:R-:W-:Y:S02]  /*5a40*/  IADD3 R160, P5, PT, R160, R30.reuse, RZ ;  /* 0x0000001ea0a07210 */ /* 0x080fe40007fbe0ff */
[-C--:B------:R-:W-:Y:S02]  /*5a50*/  LEA.HI.X.SX32 R175, R178, R31.reuse, 0x2, P2 ;  /* 0x0000001fb2af7211 */ /* 0x080fe400010f16ff */
[----:B------:R-:W-:Y:S02]  /*5a60*/  LEA R178, P2, R78, R30, 0x7 ;  /* 0x0000001e4eb27211 */ /* 0x000fe400078438ff */
[----:B------:R-:W-:-:S02]  /*5a70*/  LEA.HI.X.SX32 R161, R165, R31, 0x2, P5 ;  /* 0x0000001fa5a17211 */ /* 0x000fc400028f16ff */
        /* <DEDUP_REMOVED lines=47> */
[-C--:B------:R-:W-:Y:S01]  /*5d70*/  LEA.HI.X.SX32 R209, R72, R31.reuse, 0x2, P5 ;  /* 0x0000001f48d17211 */ /* 0x080fe200028f16ff */
[----:B------:R-:W-:Y:S01]  /*5d80*/  IMAD R72, R78, 0x3a, RZ ;  /* 0x0000003a4e487824 */ /* 0x000fe200078e02ff */
[----:B------:R-:W-:-:S02]  /*5d90*/  LEA.HI.X.SX32 R227, R231, R31, 0x2, P2 ;  /* 0x0000001fe7e37211 */ /* 0x000fc400010f16ff */
[-C--:B------:R-:W-:Y:S02]  /*5da0*/  IADD3 R230, P2, PT, R230, R30.reuse, RZ ;  /* 0x0000001ee6e67210 */ /* 0x080fe40007f5e0ff */
[-C--:B------:R-:W-:Y:S02]  /*5db0*/  IADD3 R212, P5, PT, R212, R30.reuse, RZ ;  /* 0x0000001ed4d47210 */ /* 0x080fe40007fbe0ff */
[-C--:B------:R-:W-:Y:S01]  /*5dc0*/  LEA.HI.X.SX32 R231, R72, R31.reuse, 0x2, P2 ;  /* 0x0000001f48e77211 */ /* 0x080fe200010f16ff */
[----:B------:R-:W-:Y:S01]  /*5dd0*/  VIADD R72, R252, 0xfffffffa ;  /* 0xfffffffafc487836 */ /* 0x000fe20000000000 */
[----:B------:R-:W-:Y:S02]  /*5de0*/  ISETP.NE.U32.AND P2, PT, R2, RZ, PT ;  /* 0x000000ff0200720c */ /* 0x000fe40003f45070 */
[----:B------:R-:W-:Y:S02]  /*5df0*/  LEA.HI.X.SX32 R213, R217, R31, 0x2, P5 ;  /* 0x0000001fd9d57211 */ /* 0x000fe400028f16ff */
[----:B------:R-:W-:-:S04]  /*5e00*/  IADD3 R216, P5, PT, R216, R30, RZ ;  /* 0x0000001ed8d87210 */ /* 0x000fc80007fbe0ff */
[----:B------:R-:W-:Y:S01]  /*5e10*/  LEA.HI.X.SX32 R217, R0, R31, 0x2, P5 ;  /* 0x0000001f00d97211 */ /* 0x000fe200028f16ff */
[----:B------:R-:W-:Y:S01]  /*5e20*/  IMAD R0, R78, 0x3b, RZ ;  /* 0x0000003b4e007824 */ /* 0x000fe200078e02ff */
[----:B------:R-:W-:-:S03]  /*5e30*/  IADD3 R220, P5, PT, R220, R30, RZ ;  /* 0x0000001edcdc7210 */ /* 0x000fc60007fbe0ff */
[----:B------:R-:W-:Y:S01]  /*5e40*/  VOTEU.ALL UP1, P2 ;  /* 0x0000000000ff7886 */ /* 0x000fe20001020000 */
[----:B------:R-:W-:Y:S01]  /*5e50*/  LEA.HI.X.SX32 R221, R225, R31, 0x2, P5 ;  /* 0x0000001fe1dd7211 */ /* 0x000fe200028f16ff */
[----:B------:R-:W-:Y:S01]  /*5e60*/  VOTEU.ALL UP2, P2 ;  /* 0x0000000000ff7886 */ /* 0x000fe20001040000 */
[----:B------:R-:W-:Y:S02]  /*5e70*/  IADD3 R224, P5, PT, R224, R30, RZ ;  /* 0x0000001ee0e07210 */ /* 0x000fe40007fbe0ff */
[----:B------:R-:W-:-:S04]  /*5e80*/  @!UP1 UIADD3 UR14, UPT, UPT, -UR6, 0x100000, URZ ;  /* 0x00100000060e9890 */ /* 0x000fc8000fffe1ff */
[----:B------:R-:W-:Y:S02]  /*5e90*/  @!UP1 USHF.L.U32 UR15, UR14, 0xb, URZ ;  /* 0x0000000b0e0f9899 */ /* 0x000fe400080006ff */
[----:B------:R-:W-:Y:S01]  /*5ea0*/  @!UP1 USHF.L.U32 UR14, UR14, 0x1, URZ ;  /* 0x000000010e0e9899 */ /* 0x000fe200080006ff */
[----:B------:R-:W-:Y:S02]  /*5eb0*/  LEA.HI.X.SX32 R225, R229, R31, 0x2, P5 ;  /* 0x0000001fe5e17211 */ /* 0x000fe400028f16ff */
[----:B------:R-:W-:Y:S01]  /*5ec0*/  IADD3 R228, P5, PT, R228, R30, RZ ;  /* 0x0000001ee4e47210 */ /* 0x000fe20007fbe0ff */
[----:B------:R-:W-:-:S04]  /*5ed0*/  @!UP1 UIADD3 UR4, UPT, UPT, -UR6, 0x100000, URZ ;  /* 0x0010000006049890 */ /* 0x000fc8000fffe1ff */
[----:B------:R-:W-:Y:S02]  /*5ee0*/  @!UP1 USHF.L.U32 UR5, UR4, 0xb, URZ ;  /* 0x0000000b04059899 */ /* 0x000fe400080006ff */
[----:B------:R-:W-:Y:S01]  /*5ef0*/  @!UP1 USHF.L.U32 UR4, UR4, 0x1, URZ ;  /* 0x0000000104049899 */ /* 0x000fe200080006ff */
[----:B------:R-:W-:Y:S01]  /*5f00*/  VOTEU.ALL UP1, P2 ;  /* 0x0000000000ff7886 */ /* 0x000fe20001020000 */
[-C--:B------:R-:W-:Y:S02]  /*5f10*/  LEA.HI.X.SX32 R229, R79, R31.reuse, 0x2, P5 ;  /* 0x0000001f4fe57211 */ /* 0x080fe400028f16ff */
[-C--:B------:R-:W-:Y:S01]  /*5f20*/  IADD3 R232, P5, PT, R232, R30.reuse, RZ ;  /* 0x0000001ee8e87210 */ /* 0x080fe20007fbe0ff */
[----:B------:R-:W1:Y:S02]  /*5f30*/  FENCE.VIEW.ASYNC.S ;  /* 0x00000000000073c6 */ /* 0x000e640000000000 */
[----:B-1----:R-:W1:Y:S02]  /*5f40*/  @!UP1 SYNCS.EXCH.64 URZ, [UR8], UR14 ;  /* 0x0000000e08ff95b2 */ /* 0x002e640008000100 */
[----:B-1----:R-:W-:Y:S01]  /*5f50*/  BAR.SYNC.DEFER_BLOCKING 0x0 ;  /* 0x0000000000007b1d */ /* 0x002fe20000010000 */
[----:B------:R-:W-:Y:S01]  /*5f60*/  LEA.HI.X.SX32 R233, R0, R31, 0x2, P5 ;  /* 0x0000001f00e97211 */ /* 0x000fe200028f16ff */
[----:B------:R-:W-:Y:S01]  /*5f70*/  IMAD R0, R78, 0x3d, RZ ;  /* 0x0000003d4e007824 */ /* 0x000fe200078e02ff */
[----:B------:R-:W-:-:S04]  /*5f80*/  IADD3 R234, P5, PT, R234, R30, RZ ;  /* 0x0000001eeaea7210 */ /* 0x000fc80007fbe0ff */
[----:B------:R-:W-:Y:S02]  /*5f90*/  LEA.HI.X.SX32 R235, R73, R31, 0x2, P5 ;  /* 0x0000001f49eb7211 */ /* 0x000fe400028f16ff */
[----:B------:R-:W-:-:S04]  /*5fa0*/  IADD3 R236, P5, PT, R236, R30, RZ ;  /* 0x0000001eecec7210 */ /* 0x000fc80007fbe0ff */
[----:B------:R-:W-:Y:S01]  /*5fb0*/  LEA.HI.X.SX32 R237, R0, R31, 0x2, P5 ;  /* 0x0000001f00ed7211 */ /* 0x000fe200028f16ff */
[----:B------:R-:W-:Y:S01]  /*5fc0*/  IMAD R0, R78, 0x3e, RZ ;  /* 0x0000003e4e007824 */ /* 0x000fe200078e02ff */
[----:B------:R-:W-:-:S04]  /*5fd0*/  IADD3 R238, P5, PT, R238, R30, RZ ;  /* 0x0000001eeeee7210 */ /* 0x000fc80007fbe0ff */
[-C--:B------:R-:W-:Y:S01]  /*5fe0*/  LEA.HI.X.SX32 R239, R0, R31.reuse, 0x2, P5 ;  /* 0x0000001f00ef7211 */ /* 0x080fe200028f16ff */
[----:B------:R-:W-:Y:S01]  /*5ff0*/  IMAD R0, R78, 0x3f, RZ ;  /* 0x0000003f4e007824 */ /* 0x000fe200078e02ff */
[----:B------:R-:W-:Y:S01]  /*6000*/  IADD3 R240, P5, PT, R240, R30, RZ ;  /* 0x0000001ef0f07210 */ /* 0x000fe20007fbe0ff */
[----:B------:R1:W1:Y:S03]  /*6010*/  @!UP2 SYNCS.EXCH.64 URZ, [UR10+0x68008], UR4 ;  /* 0x068008040affa5b2 */ /* 0x0002660008000100 */
[----:B------:R-:W-:Y:S02]  /*6020*/  LEA.HI.X.SX32 R241, R0, R31, 0x2, P5 ;  /* 0x0000001f00f17211 */ /* 0x000fe400028f16ff */
[----:B------:R-:W-:Y:S01]  /*6030*/  ISETP.GE.U32.AND P5, PT, R72, 0x7fffffbb, PT ;  /* 0x7fffffbb4800780c */ /* 0x000fe20003fa6070 */
[----:B------:R-:W-:Y:S01]  /*6040*/  VIADD R72, R252, 0xfffffff9 ;  /* 0xfffffff9fc487836 */ /* 0x000fe20000000000 */
[----:B------:R-:W-:-:S05]  /*6050*/  LEA R0, R2, UR10, 0x8 ;  /* 0x0000000a02007c11 */ /* 0x000fca000f8e40ff */
[----:B------:R-:W-:Y:S01]  /*6060*/  @!PT LDS RZ, [RZ] ;  /* 0x00000000fffff984 */ /* 0x000fe20000000800 */
[----:B------:R-:W-:Y:S01]  /*6070*/  @!PT LDS RZ, [RZ] ;  /* 0x00000000fffff984 */ /* 0x000fe20000000800 */
[----:B------:R-:W-:Y:S01]  /*6080*/  @!PT LDS RZ, [RZ] ;  /* 0x00000000fffff984 */ /* 0x000fe20000000800 */
[----:B-1----:R-:W-:Y:S01]  /*6090*/  LDGSTS.E [R0+0x38000], desc[UR26][R30.64], !P1 ;  /* 0x380000001e007fae */ /* 0x002fe2000c9a101a */
[----:B------:R-:W-:Y:S01]  /*60a0*/  ISETP.GE.U32.AND P1, PT, R72, 0x7fffffba, PT ;  /* 0x7fffffba4800780c */ /* 0x000fe20003f26070 */
[----:B------:R-:W-:Y:S02]  /*60b0*/  VIADD R72, R252, 0xfffffff8 ;  /* 0xfffffff8fc487836 */ /* 0x000fe40000000000 */
[----:B------:R-:W-:Y:S03]  /*60c0*/  LDGSTS.E [R0+0x38004], desc[UR26][R4.64], !P3 ;  /* 0x3800400004007fae */ /* 0x000fe6000d9a101a */
[----:B------:R-:W-:Y:S01]  /*60d0*/  ISETP.GE.U32.AND P3, PT, R72, 0x7fffffb9, PT ;  /* 0x7fffffb94800780c */ /* 0x000fe20003f66070 */
[----:B------:R-:W-:Y:S01]  /*60e0*/  VIADD R72, R252, 0xfffffff7 ;  /* 0xfffffff7fc487836 */ /* 0x000fe20000000000 */
[----:B------:R-:W-:Y:S04]  /*60f0*/  LDGSTS.E [R0+0x38008], desc[UR26][R68.64], !P4 ;  /* 0x3800800044007fae */ /* 0x000fe8000e1a101a */
        /* <DEDUP_REMOVED lines=14> */
[----:B------:R1:W-:Y:S04]  /*61e0*/  LDGSTS.E [R0+0x3801c], desc[UR26][R76.64], !P3 ;  /* 0x3801c0004c007fae */ /* 0x0003e8000d9a101a */
[----:B------:R-:W-:Y:S01]  /*61f0*/  ISETP.GE.U32.AND P3, PT, R72, 0x7fffffb3, PT ;  /* 0x7fffffb34800780c */ /* 0x000fe20003f66070 */
[----:B------:R-:W-:Y:S01]  /*6200*/  VIADD R72, R252, 0xfffffff1 ;  /* 0xfffffff1fc487836 */ /* 0x000fe20000000000 */
[----:B------:R1:W-:Y:S04]  /*6210*/  LDGSTS.E [R0+0x38020], desc[UR26][R74.64], !P4 ;  /* 0x380200004a007fae */ /* 0x0003e8000e1a101a */
        /* <DEDUP_REMOVED lines=44> */
[----:B------:R-:W4:Y:S04]  /*64e0*/  LDL.LU.64 R4, [R1+0x440] ;  /* 0x0004400001047983 */ /* 0x000f280000300a00 */
[----:B--2---:R-:W2:Y:S04]  /*64f0*/  LDL.LU.64 R68, [R1+0x438] ;  /* 0x0004380001447983 */ /* 0x004ea80000300a00 */
[----:B---3--:R-:W3:Y:S04]  /*6500*/  LDL.LU.64 R82, [R1+0x430] ;  /* 0x0004300001527983 */ /* 0x008ee80000300a00 */
[----:B----4-:R-:W4:Y:S04]  /*6510*/  LDL.LU.64 R38, [R1+0x428] ;  /* 0x0004280001267983 */ /* 0x010f280000300a00 */
[----:B------:R-:W-:Y:S01]  /*6520*/  LDGSTS.E [R0+0x3805c], desc[UR26][R160.64], !P5 ;  /* 0x3805c000a0007fae */ /* 0x000fe2000e9a101a */
[----:B------:R-:W-:Y:S01]  /*6530*/  ISETP.GE.U32.AND P5, PT, R72, 0x7fffffa3, PT ;  /* 0x7fffffa34800780c */ /* 0x000fe20003fa6070 */
[----:B------:R-:W-:-:S02]  /*6540*/  VIADD R72, R252, 0xffffffe1 ;  /* 0xffffffe1fc487836 */ /* 0x000fc40000000000 */
[----:B------:R-:W2:Y:S04]  /*6550*/  LDL.LU.64 R6, [R1+0x420] ;  /* 0x0004200001067983 */ /* 0x000ea80000300a00 */
[----:B------:R-:W2:Y:S01]  /*6560*/  LDL.LU.64 R10, [R1+0x418] ;  /* 0x00041800010a7983 */ /* 0x000ea20000300a00 */
[C---:B-1----:R-:W-:Y:S02]  /*6570*/  VIADD R76, R252.reuse, 0x3f ;  /* 0x0000003ffc4c7836 */ /* 0x042fe40000000000 */
[----:B------:R-:W-:Y:S01]  /*6580*/  VIADD R73, R252, 0xffffffc0 ;  /* 0xffffffc0fc497836 */ /* 0x000fe20000000000 */
[----:B------:R-:W-:Y:S01]  /*6590*/  LDGSTS.E [R0+0x38060], desc[UR26][R162.64], !P1 ;  /* 0x38060000a2007fae */ /* 0x000fe2000c9a101a */
[----:B------:R-:W-:Y:S01]  /*65a0*/  ISETP.GE.U32.AND P1, PT, R72, 0x7fffffa2, PT ;  /* 0x7fffffa24800780c */ /* 0x000fe20003f26070 */
[----:B------:R-:W-:-:S02]  /*65b0*/  VIADD R72, R252, 0xffffffe0 ;  /* 0xffffffe0fc487836 */ /* 0x000fc40000000000 */
[----:B------:R-:W-:Y:S03]  /*65c0*/  LDGSTS.E [R0+0x38064], desc[UR26][R164.64], !P3 ;  /* 0x38064000a4007fae */ /* 0x000fe6000d9a101a */
[----:B------:R-:W-:Y:S01]  /*65d0*/  ISETP.GE.U32.AND P3, PT, R72, 0x7fffffa1, PT ;  /* 0x7fffffa14800780c */ /* 0x000fe20003f66070 */
[----:B------:R-:W-:Y:S01]  /*65e0*/  VIADD R72, R252, 0xffffffdf ;  /* 0xffffffdffc487836 */ /* 0x000fe20000000000 */
[----:B------:R-:W-:Y:S04]  /*65f0*/  LDGSTS.E [R0+0x38068], desc[UR26][R166.64], !P4 ;  /* 0x38068000a6007fae */ /* 0x000fe8000e1a101a */
[----:B------:R-:W-:Y:S01]  /*6600*/  STL.64 [R1+0x3d0], R250 ;  /* 0x0003d0fa01007387 */ /* 0x000fe20000100a00 */
[----:B------:R-:W-:Y:S01]  /*6610*/  ISETP.GE.U32.AND P4, PT, R72, 0x7fffffa0, PT ;  /* 0x7fffffa04800780c */ /* 0x000fe20003f86070 */
[----:B------:R-:W-:-:S02]  /*6620*/  VIADD R72, R252, 0xffffffde ;  /* 0xffffffdefc487836 */ /* 0x000fc40000000000 */
[----:B------:R-:W-:Y:S04]  /*6630*/  STL.64 [R1+0x3d8], R248 ;  /* 0x0003d8f801007387 */ /* 0x000fe80000100a00 */
[----:B------:R-:W-:Y:S04]  /*6640*/  STL.64 [R1+0x3e0], R246 ;  /* 0x0003e0f601007387 */ /* 0x000fe80000100a00 */
[----:B------:R-:W-:Y:S04]  /*6650*/  STL.64 [R1+0x3e8], R244 ;  /* 0x0003e8f401007387 */ /* 0x000fe80000100a00 */
[----:B------:R-:W-:Y:S04]  /*6660*/  STL.64 [R1+0x3f0], R242 ;  /* 0x0003f0f201007387 */ /* 0x000fe80000100a00 */
[----:B------:R-:W-:Y:S04]  /*6670*/  STL.64 [R1+0x3f8], R142 ;  /* 0x0003f88e01007387 */ /* 0x000fe80000100a00 */
[----:B------:R-:W-:Y:S01]  /*6680*/  LDGSTS.E [R0+0x3806c], desc[UR26][R168.64], !P0 ;  /* 0x3806c000a8007fae */ /* 0x000fe2000c1a101a */
[----:B------:R-:W-:Y:S01]  /*6690*/  ISETP.GE.U32.AND P0, PT, R72, 0x7fffff9f, PT ;  /* 0x7fffff9f4800780c */ /* 0x000fe20003f06070 */
[----:B------:R-:W-:-:S02]  /*66a0*/  VIADD R72, R252, 0xffffffdd ;  /* 0xffffffddfc487836 */ /* 0x000fc40000000000 */
[----:B------:R-:W-:Y:S04]  /*66b0*/  STL.64 [R1+0x400], R144 ;  /* 0x0004009001007387 */ /* 0x000fe80000100a00 */
[----:B------:R1:W-:Y:S04]  /*66c0*/  STL.64 [R1+0x408], R146 ;  /* 0x0004089201007387 */ /* 0x0003e80000100a00 */
[----:B------:R-:W-:Y:S04]  /*66d0*/  STL.64 [R1+0x410], R148 ;  /* 0x0004109401007387 */ /* 0x000fe80000100a00 */
[----:B------:R2:W-:Y:S04]  /*66e0*/  STL [R1+0x3cc], R239 ;  /* 0x0003ccef01007387 */ /* 0x0005e80000100800 */
[----:B-1----:R-:W3:Y:S04]  /*66f0*/  LDL.LU.64 R146, [R1+0x38] ;  /* 0x0000380001927983 */ /* 0x002ee80000300a00 */
[----:B------:R-:W-:Y:S01]  /*6700*/  LDGSTS.E [R0+0x38070], desc[UR26][R170.64], !P6 ;  /* 0x38070000aa007fae */ /* 0x000fe2000f1a101a */
[----:B------:R-:W-:Y:S01]  /*6710*/  ISETP.GE.U32.AND P6, PT, R72, 0x7fffff9e, PT ;  /* 0x7fffff9e4800780c */ /* 0x000fe20003fc6070 */
[----:B------:R-:W-:-:S02]  /*6720*/  VIADD R72, R252, 0xffffffdc ;  /* 0xffffffdcfc487836 */ /* 0x000fc40000000000 */
[----:B------:R-:W3:Y:S04]  /*6730*/  LDL.LU.64 R144, [R1+0x30] ;  /* 0x0000300001907983 */ /* 0x000ee80000300a00 */
[----:B------:R-:W-:Y:S01]  /*6740*/  LDGSTS.E [R0+0x38074], desc[UR26][R172.64], !P5 ;  /* 0x38074000ac007fae */ /* 0x000fe2000e9a101a */
[----:B------:R-:W-:Y:S01]  /*6750*/  ISETP.GE.U32.AND P5, PT, R72, 0x7fffff9d, PT ;  /* 0x7fffff9d4800780c */ /* 0x000fe20003fa6070 */
[----:B------:R-:W-:Y:S02]  /*6760*/  VIADD R72, R252, 0xffffffdb ;  /* 0xffffffdbfc487836 */ /* 0x000fe40000000000 */
[----:B------:R-:W3:Y:S04]  /*6770*/  LDL.LU.64 R142, [R1+0x28] ;  /* 0x00002800018e7983 */ /* 0x000ee80000300a00 */
        /* <DEDUP_REMOVED lines=8> */
[----:B------:R-:W3:Y:S04]  /*6800*/  LDL.LU.64 R246, [R1+0x10] ;  /* 0x0000100001f67983 */ /* 0x000ee80000300a00 */
[----:B------:R-:W3:Y:S04]  /*6810*/  LDL.LU.64 R248, [R1+0x8] ;  /* 0x0000080001f87983 */ /* 0x000ee80000300a00 */
[----:B------:R-:W-:Y:S01]  /*6820*/  LDGSTS.E [R0+0x38080], desc[UR26][R178.64], !P4 ;  /* 0x38080000b2007fae */ /* 0x000fe2000e1a101a */
[----:B------:R-:W-:Y:S01]  /*6830*/  ISETP.GE.U32.AND P4, PT, R72, 0x7fffff9a, PT ;  /* 0x7fffff9a4800780c */ /* 0x000fe20003f86070 */
[----:B------:R-:W-:-:S02]  /*6840*/  VIADD R72, R252, 0xffffffd8 ;  /* 0xffffffd8fc487836 */ /* 0x000fc40000000000 */
[----:B------:R-:W3:Y:S04]  /*6850*/  LDL.LU.64 R250, [R1] ;  /* 0x0000000001fa7983 */ /* 0x000ee80000300a00 */
[----:B------:R-:W-:Y:S01]  /*6860*/  LDGSTS.E [R0+0x38084], desc[UR26][R180.64], !P0 ;  /* 0x38084000b4007fae */ /* 0x000fe2000c1a101a */
        /* <DEDUP_REMOVED lines=53> */
[----:B------:R-:W1:Y:S01]  /*6bc0*/  S2R R77, SR_TID.X ;  /* 0x00000000004d7919 */ /* 0x000e620000002100 */
        /* <DEDUP_REMOVED lines=15> */
[----:B------:R-:W-:Y:S01]  /*6cc0*/  LDGSTS.E [R0+0x380e0], desc[UR26][R226.64], !P4 ;  /* 0x380e0000e2007fae */ /* 0x000fe2000e1a101a */
[----:B-1----:R-:W-:-:S03]  /*6cd0*/  LOP3.LUT R77, R77, 0x3f, RZ, 0xc0, !PT ;  /* 0x0000003f4d4d7812 */ /* 0x002fc600078ec0ff */
[----:B------:R-:W-:Y:S01]  /*6ce0*/  LDGSTS.E [R0+0x380e4], desc[UR26][R228.64], !P0 ;  /* 0x380e4000e4007fae */ /* 0x000fe2000c1a101a */
[----:B------:R-:W-:Y:S02]  /*6cf0*/  ISETP.GT.AND P0, PT, R76, 0x3f, PT ;  /* 0x0000003f4c00780c */ /* 0x000fe40003f04270 */
[----:B------:R-:W-:Y:S01]  /*6d00*/  ISETP.GE.U32.AND P4, PT, R72, 0x7fffff82, PT ;  /* 0x7fffff824800780c */ /* 0x000fe20003f86070 */
[----:B------:R-:W-:Y:S01]  /*6d10*/  LDGSTS.E [R0+0x380e8], desc[UR26][R230.64], !P6 ;  /* 0x380e8000e6007fae */ /* 0x000fe2000f1a101a */
[----:B------:R-:W-:Y:S02]  /*6d20*/  ISETP.GE.AND P6, PT, R77, R252, PT ;  /* 0x000000fc4d00720c */ /* 0x000fe40003fc6270 */
[----:B------:R-:W-:Y:S01]  /*6d30*/  SEL R72, RZ, 0x4, !P0 ;  /* 0x00000004ff487807 */ /* 0x000fe20004000000 */
[----:B------:R-:W-:Y:S01]  /*6d40*/  LDGSTS.E [R0+0x380ec], desc[UR26][R232.64], !P5 ;  /* 0x380ec000e8007fae */ /* 0x000fe2000e9a101a */
[----:B------:R-:W-:Y:S02]  /*6d50*/  ISETP.GE.U32.AND P5, PT, R73, 0x7fffff81, PT ;  /* 0x7fffff814900780c */ /* 0x000fe40003fa6070 */
[----:B------:R-:W-:Y:S01]  /*6d60*/  SEL R72, R72, RZ, !P6 ;  /* 0x000000ff48487207 */ /* 0x000fe20007000000 */
[----:B------:R-:W-:Y:S01]  /*6d70*/  LDGSTS.E [R0+0x380f0], desc[UR26][R234.64], !P1 ;  /* 0x380f0000ea007fae */ /* 0x000fe2000c9a101a */
[----:B------:R-:W-:-:S02]  /*6d80*/  ISETP.GE.AND P6, PT, R77, R73, PT ;  /* 0x000000494d00720c */ /* 0x000fc40003fc6270 */
[----:B------:R-:W-:Y:S01]  /*6d90*/  ISETP.NE.U32.AND P1, PT, R72, RZ, PT ;  /* 0x000000ff4800720c */ /* 0x000fe20003f25070 */
[----:B------:R-:W-:Y:S01]  /*6da0*/  VIADD R72, R252, 0xffffffbf ;  /* 0xffffffbffc487836 */ /* 0x000fe20000000000 */
[----:B------:R-:W-:Y:S01]  /*6db0*/  LDGSTS.E [R0+0x380f4], desc[UR26][R236.64], !P3 ;  /* 0x380f4000ec007fae */ /* 0x000fe2000d9a101a */
[----:B------:R-:W-:-:S03]  /*6dc0*/  LOP3.LUT R73, R3, 0x20, RZ, 0x3c, !PT ;  /* 0x0000002003497812 */ /* 0x000fc600078e3cff */
[----:B------:R-:W-:Y:S01]  /*6dd0*/  ISETP.GE.U32.AND P3, PT, R72, 0x7fffff80, PT ;  /* 0x7fffff804800780c */ /* 0x000fe20003f66070 */
[----:B------:R-:W-:Y:S01]  /*6de0*/  VIADD R72, R252, 0xffffffbe ;  /* 0xffffffbefc487836 */ /* 0x000fe20000000000 */
[----:B------:R-:W-:Y:S01]  /*6df0*/  LDGSTS.E [R0+0x380f8], desc[UR26][R238.64], !P4 ;  /* 0x380f8000ee007fae */ /* 0x000fe2000e1a101a */
[----:B------:R-:W-:-:S03]  /*6e00*/  VIADD R75, R73, UR10 ;  /* 0x0000000a494b7c36 */ /* 0x000fc60008000000 */
[----:B------:R-:W-:Y:S01]  /*6e10*/  ISETP.GE.U32.AND P4, PT, R72, 0x7fffff7f, PT ;  /* 0x7fffff7f4800780c */ /* 0x000fe20003f86070 */
[----:B------:R-:W-:Y:S01]  /*6e20*/  VIADD R72, R252, 0xffffffbd ;  /* 0xffffffbdfc487836 */ /* 0x000fe20000000000 */
[----:B------:R1:W-:Y:S04]  /*6e30*/  LDGSTS.E [R0+0x380fc], desc[UR26][R240.64], !P5 ;  /* 0x380fc000f0007fae */ /* 0x0003e8000e9a101a */
[----:B------:R-:W-:Y:S01]  /*6e40*/  ISETP.GE.U32.AND P5, PT, R72, 0x7fffff7e, PT ;  /* 0x7fffff7e4800780c */ /* 0x000fe20003fa6070 */
[----:B------:R-:W0:Y:S01]  /*6e50*/  LDGDEPBAR ;  /* 0x00000000000079af */ /* 0x000e220000000000 */
[----:B------:R-:W-:Y:S02]  /*6e60*/  SEL R72, RZ, 0x4, P6 ;  /* 0x00000004ff487807 */ /* 0x000fe40003000000 */
[----:B------:R-:W-:Y:S01]  /*6e70*/  ISETP.GT.AND P6, PT, R76, 0x7f, PT ;  /* 0x0000007f4c00780c */ /* 0x000fe20003fc4270 */
[----:B-1----:R-:W-:-:S03]  /*6e80*/  VIADD R0, R252, 0xffffff80 ;  /* 0xffffff80fc007836 */ /* 0x002fc60000000000 */
[----:B------:R-:W-:Y:S01]  /*6e90*/  SEL R79, R72, RZ, P6 ;  /* 0x000000ff484f7207 */ /* 0x000fe20003000000 */
[----:B------:R-:W-:Y:S01]  /*6ea0*/  VIADD R72, R252, 0xffffffbc ;  /* 0xffffffbcfc487836 */ /* 0x000fe20000000000 */
[----:B------:R-:W-:Y:S01]  /*6eb0*/  ISETP.GE.AND P6, PT, R77, R0, PT ;  /* 0x000000004d00720c */ /* 0x000fe20003fc6270 */
[----:B------:R-:W-:-:S03]  /*6ec0*/  VIADD R0, R3, UR10 ;  /* 0x0000000a03007c36 */ /* 0x000fc60008000000 */
[----:B--2---:R-:W-:Y:S02]  /*6ed0*/  SEL R239, RZ, 0x4, P6 ;  /* 0x00000004ffef7807 */ /* 0x004fe40003000000 */
[----:B------:R-:W-:Y:S01]  /*6ee0*/  LDGSTS.E [R0], desc[UR26][R42.64], P1 ;  /* 0x000000002a007fae */ /* 0x000fe200089a101a */
[----:B------:R-:W-:Y:S02]  /*6ef0*/  ISETP.GE.U32.AND P6, PT, R72, 0x7fffff7d, PT ;  /* 0x7fffff7d4800780c */ /* 0x000fe40003fc6070 */
[C---:B------:R-:W-:Y:S01]  /*6f00*/  LOP3.LUT R72, R3.reuse, 0x40, RZ, 0x3c, !PT ;  /* 0x0000004003487812 */ /* 0x040fe200078e3cff */
[----:B------:R-:W-:Y:S04]  /*6f10*/  LDGSTS.E [R0+0x400], desc[UR26][R22.64], P1 ;  /* 0x0040000016007fae */ /* 0x000fe800089a101a */
[----:B------:R-:W-:Y:S01]  /*6f20*/  LDGSTS.E [R0+0x800], desc[UR26][R92.64], P1 ;  /* 0x008000005c007fae */ /* 0x000fe200089a101a */
[----:B------:R-:W-:Y:S01]  /*6f30*/  VIADD R74, R72, UR10 ;  /* 0x0000000a484a7c36 */ /* 0x000fe20008000000 */
[----:B------:R-:W-:-:S02]  /*6f40*/  LOP3.LUT R72, R3, 0x60, RZ, 0x3c, !PT ;  /* 0x0000006003487812 */ /* 0x000fc400078e3cff */
[----:B------:R-:W-:Y:S03]  /*6f50*/  LDGSTS.E [R0+0xc00], desc[UR26][R100.64], P1 ;  /* 0x00c0000064007fae */ /* 0x000fe600089a101a */
[----:B------:R-:W-:Y:S01]  /*6f60*/  VIADD R73, R72, UR10 ;  /* 0x0000000a48497c36 */ /* 0x000fe20008000000 */
[----:B------:R-:W-:Y:S04]  /*6f70*/  LDGSTS.E [R0+0x1000], desc[UR26][R108.64], P1 ;  /* 0x010000006c007fae */ /* 0x000fe800089a101a */
        /* <DEDUP_REMOVED lines=55> */
[----:B---3--:R-:W-:Y:S04]  /*72f0*/  LDGSTS.E [R73+0x3300], desc[UR26][R82.64], P1 ;  /* 0x0330000052497fae */ /* 0x008fe800089a101a */
[----:B----4-:R-:W-:Y:S04]  /*7300*/  LDGSTS.E [R73+0x3700], desc[UR26][R38.64], P1 ;  /* 0x0370000026497fae */ /* 0x010fe800089a101a */
[----:B------:R-:W-:Y:S04]  /*7310*/  LDGSTS.E [R73+0x3b00], desc[UR26][R6.64], P1 ;  /* 0x03b0000006497fae */ /* 0x000fe800089a101a */
[----:B------:R-:W-:Y:S04]  /*7320*/  LDGSTS.E [R73+0x3f00], desc[UR26][R10.64], P1 ;  /* 0x03f000000a497fae */ /* 0x000fe800089a101a */
[----:B------:R-:W0:Y:S01]  /*7330*/  LDGDEPBAR ;  /* 0x00000000000079af */ /* 0x000e220000000000 */
[----:B------:R-:W-:Y:S01]  /*7340*/  VIADD R72, R252, 0xffffffbb ;  /* 0xffffffbbfc487836 */ /* 0x000fe20000000000 */
[----:B------:R-:W-:Y:S04]  /*7350*/  BAR.SYNC.DEFER_BLOCKING 0x0 ;  /* 0x0000000000007b1d */ /* 0x000fe80000010000 */
[----:B------:R-:W-:Y:S01]  /*7360*/  ISETP.GE.U32.AND P1, PT, R72, 0x7fffff7c, PT ;  /* 0x7fffff7c4800780c */ /* 0x000fe20003f26070 */
[----:B------:R-:W-:-:S04]  /*7370*/  IMAD.SHL.U32 R72, R78, 0x40, RZ ;  /* 0x000000404e487824 */ /* 0x000fc800078e00ff */
[----:B------:R-:W-:Y:S01]  /*7380*/  IMAD.WIDE R148, R72, 0x4, R30 ;  /* 0x0000000448947825 */ /* 0x000fe200078e021e */
[----:B------:R-:W-:-:S03]  /*7390*/  LEA R31, R2, UR10, 0x8 ;  /* 0x0000000a021f7c11 */ /* 0x000fc6000f8e40ff */
[----:B------:R-:W-:Y:S02]  /*73a0*/  VIADD R30, R252, 0xffffffba ;  /* 0xffffffbafc1e7836 */ /* 0x000fe40000000000 */
[----:B------:R-:W-:-:S04]  /*73b0*/  IMAD.WIDE R146, R72, 0x4, R146 ;  /* 0x0000000448927825 */ /* 0x000fc800078e0292 */
[----:B------:R-:W-:Y:S01]  /*73c0*/  IMAD.WIDE R144, R72, 0x4, R144 ;  /* 0x0000000448907825 */ /* 0x000fe200078e0290 */
[----:B------:R-:W-:Y:S01]  /*73d0*/  @!PT LDS RZ, [RZ] ;  /* 0x00000000fffff984 */ /* 0x000fe20000000800 */
[----:B------:R-:W-:Y:S01]  /*73e0*/  @!PT LDS RZ, [RZ] ;  /* 0x00000000fffff984 */ /* 0x000fe20000000800 */
[----:B------:R-:W-:Y:S01]  /*73f0*/  @!PT LDS RZ, [RZ] ;  /* 0x00000000fffff984 */ /* 0x000fe20000000800 */
[----:B------:R1:W-:Y:S01]  /*7400*/  LDGSTS.E [R31+0x40000], desc[UR26][R148.64], !P3 ;  /* 0x40000000941f7fae */ /* 0x0003e2000d9a101a */
[----:B------:R-:W-:Y:S02]  /*7410*/  ISETP.GE.U32.AND P3, PT, R30, 0x7fffff7b, PT ;  /* 0x7fffff7b1e00780c */ /* 0x000fe40003f66070 */
[----:B------:R-:W-:Y:S01]  /*7420*/  VIADD R30, R252, 0xffffffb9 ;  /* 0xffffffb9fc1e7836 */ /* 0x000fe20000000000 */
[----:B------:R2:W-:Y:S04]  /*7430*/  LDGSTS.E [R31+0x40004], desc[UR26][R146.64], !P4 ;  /* 0x40004000921f7fae */ /* 0x0005e8000e1a101a */
[----:B------:R-:W-:Y:S01]  /*7440*/  ISETP.GE.U32.AND P4, PT, R30, 0x7fffff7a, PT ;  /* 0x7fffff7a1e00780c */ /* 0x000fe20003f86070 */
[----:B------:R-:W-:Y:S01]  /*7450*/  VIADD R30, R252, 0xffffffb8 ;  /* 0xffffffb8fc1e7836 */ /* 0x000fe20000000000 */
[----:B------:R3:W-:Y:S01]  /*7460*/  LDGSTS.E [R31+0x40008], desc[UR26][R144.64], !P5 ;  /* 0x40008000901f7fae */ /* 0x0007e2000e9a101a */
[----:B------:R-:W-:-:S03]  /*7470*/  IMAD.WIDE R142, R72, 0x4, R142 ;  /* 0x00000004488e7825 */ /* 0x000fc600078e028e */
[----:B------:R-:W-:Y:S01]  /*7480*/  ISETP.GE.U32.AND P5, PT, R30, 0x7fffff79, PT ;  /* 0x7fffff791e00780c */ /* 0x000fe20003fa6070 */
[----:B------:R-:W-:Y:S01]  /*7490*/  VIADD R30, R252, 0xffffffb7 ;  /* 0xffffffb7fc1e7836 */ /* 0x000fe20000000000 */
[----:B------:R4:W-:Y:S01]  /*74a0*/  STL.64 [R1+0x40], R148 ;  /* 0x0000409401007387 */ /* 0x0009e20000100a00 */
[----:B------:R-:W-:-:S03]  /*74b0*/  IMAD.WIDE R242, R72, 0x4, R242 ;  /* 0x0000000448f27825 */ /* 0x000fc600078e02f2 */
[----:B------:R-:W-:Y:S01]  /*74c0*/  LDGSTS.E [R31+0x4000c], desc[UR26][R142.64], !P6 ;  /* 0x4000c0008e1f7fae */ /* 0x000fe2000f1a101a */
[----:B------:R-:W-:Y:S01]  /*74d0*/  ISETP.GE.U32.AND P6, PT, R30, 0x7fffff78, PT ;  /* 0x7fffff781e00780c */ /* 0x000fe20003fc6070 */
[C---:B------:R-:W-:Y:S02]  /*74e0*/  IMAD.WIDE R244, R72.reuse, 0x4, R244 ;  /* 0x0000000448f47825 */ /* 0x040fe400078e02f4 */
[----:B------:R-:W-:Y:S04]  /*74f0*/  LDGSTS.E [R31+0x40010], desc[UR26][R242.64], !P1 ;  /* 0x40010000f21f7fae */ /* 0x000fe8000c9a101a */
[----:B----4-:R-:W1:Y:S04]  /*7500*/  LDL.LU.64 R148, [R1+0x410] ;  /* 0x0004100001947983 */ /* 0x010e680000300a00 */
[----:B------:R4:W-:Y:S01]  /*7510*/  STL.64 [R1+0x38], R146 ;  /* 0x0000389201007387 */ /* 0x0009e20000100a00 */
[----:B------:R-:W-:-:S03]  /*7520*/  IMAD.WIDE R246, R72, 0x4, R246 ;  /* 0x0000000448f67825 */ /* 0x000fc600078e02f6 */
[----:B------:R-:W-:Y:S01]  /*7530*/  LDGSTS.E [R31+0x40014], desc[UR26][R244.64], !P3 ;  /* 0x40014000f41f7fae */ /* 0x000fe2000d9a101a */
[----:B------:R-:W-:-:S03]  /*7540*/  IMAD.WIDE R248, R72, 0x4, R248 ;  /* 0x0000000448f87825 */ /* 0x000fc600078e02f8 */
[----:B------:R-:W-:Y:S04]  /*7550*/  LDGSTS.E [R31+0x40018], desc[UR26][R246.64], !P4 ;  /* 0x40018000f61f7fae */ /* 0x000fe8000e1a101a */
[----:B----4-:R-:W2:Y:S04]  /*7560*/  LDL.LU.64 R146, [R1+0x408] ;  /* 0x0004080001927983 */ /* 0x010ea80000300a00 */
[----:B------:R4:W-:Y:S01]  /*7570*/  STL.64 [R1+0x30], R144 ;  /* 0x0000309001007387 */ /* 0x0009e20000100a00 */
[----:B------:R-:W-:-:S03]  /*7580*/  IMAD.WIDE R250, R72, 0x4, R250 ;  /* 0x0000000448fa7825 */ /* 0x000fc600078e02fa */
[----:B------:R-:W-:Y:S04]  /*7590*/  LDGSTS.E [R31+0x4001c], desc[UR26][R248.64], !P5 ;  /* 0x4001c000f81f7fae */ /* 0x000fe8000e9a101a */
[----:B------:R1:W-:Y:S04]  /*75a0*/  LDGSTS.E [R31+0x40020], desc[UR26][R250.64], !P6 ;  /* 0x40020000fa1f7fae */ /* 0x0003e8000f1a101a */
[----:B----4-:R-:W3:Y:S04]  /*75b0*/  LDL.LU.64 R144, [R1+0x400] ;  /* 0x0004000001907983 */ /* 0x010ee80000300a00 */
[----:B------:R4:W-:Y:S04]  /*75c0*/  STL.64 [R1+0x28], R142 ;  /* 0x0000288e01007387 */ /* 0x0009e80000100a00 */
[----:B----4-:R-:W4:Y:S04]  /*75d0*/  LDL.LU.64 R142, [R1+0x3f8] ;  /* 0x0003f800018e7983 */ /* 0x010f280000300a00 */
[----:B------:R1:W-:Y:S04]  /*75e0*/  STL.64 [R1+0x20], R242 ;  /* 0x000020f201007387 */ /* 0x0003e80000100a00 */
[----:B-1----:R-:W4:Y:S04]  /*75f0*/  LDL.LU.64 R242, [R1+0x3f0] ;  /* 0x0003f00001f27983 */ /* 0x002f280000300a00 */
[----:B------:R1:W-:Y:S04]  /*7600*/  STL.64 [R1+0x18], R244 ;  /* 0x000018f401007387 */ /* 0x0003e80000100a00 */
[----:B-1----:R-:W4:Y:S04]  /*7610*/  LDL.LU.64 R244, [R1+0x3e8] ;  /* 0x0003e80001f47983 */ /* 0x002f280000300a00 */
[----:B------:R1:W-:Y:S04]  /*7620*/  STL.64 [R1+0x10], R246 ;  /* 0x000010f601007387 */ /* 0x0003e80000100a00 */
[----:B-1----:R-:W4:Y:S04]  /*7630*/  LDL.LU.64 R246, [R1+0x3e0] ;  /* 0x0003e00001f67983 */ /* 0x002f280000300a00 */
[----:B------:R1:W-:Y:S04]  /*7640*/  STL.64 [R1+0x8], R248 ;  /* 0x000008f801007387 */ /* 0x0003e80000100a00 */
[----:B-1----:R-:W4:Y:S04]  /*7650*/  LDL.LU.64 R248, [R1+0x3d8] ;  /* 0x0003d80001f87983 */ /* 0x002f280000300a00 */
[----:B------:R1:W-:Y:S04]  /*7660*/  STL.64 [R1], R250 ;  /* 0x000000fa01007387 */ /* 0x0003e80000100a00 */
[----:B-1----:R-:W4:Y:S01]  /*7670*/  LDL.LU.64 R250, [R1+0x3d0] ;  /* 0x0003d00001fa7983 */ /* 0x002f220000300a00 */
[----:B------:R-:W-:-:S05]  /*7680*/  VIADD R30, R252, 0xffffffb6 ;  /* 0xffffffb6fc1e7836 */ /* 0x000fca0000000000 */
[----:B------:R-:W-:Y:S01]  /*7690*/  ISETP.GE.U32.AND P1, PT, R30, 0x7fffff77, PT ;  /* 0x7fffff771e00780c */ /* 0x000fe20003f26070 */
        /* <DEDUP_REMOVED lines=8> */
[----:B------:R-:W-:-:S04]  /*7720*/  IMAD.WIDE R150, R72, 0x4, R150 ;  /* 0x0000000448967825 */ /* 0x000fc800078e0296 */
        /* <DEDUP_REMOVED lines=14> */
[----:B--2---:R-:W-:-:S04]  /*7810*/  IMAD.WIDE R146, R72, 0x4, R146 ;  /* 0x0000000448927825 */ /* 0x004fc800078e0292 */
[----:B---3--:R-:W-:-:S04]  /*7820*/  IMAD.WIDE R144, R72, 0x4, R144 ;  /* 0x0000000448907825 */ /* 0x008fc800078e0290 */
[----:B----4-:R-:W-:Y:S01]  /*7830*/  IMAD.WIDE R30, R72, 0x4, R250 ;  /* 0x00000004481e7825 */ /* 0x010fe200078e02fa */
[----:B------:R-:W-:-:S03]  /*7840*/  LEA R251, R2, UR10, 0x8 ;  /* 0x0000000a02fb7c11 */ /* 0x000fc6000f8e40ff */
[----:B------:R-:W-:Y:S01]  /*7850*/  VIADD R250, R252, 0xffffffb1 ;  /* 0xffffffb1fcfa7836 */ /* 0x000fe20000000000 */
[----:B------:R1:W-:Y:S04]  /*7860*/  STL.64 [R1+0x390], R30 ;  /* 0x0003901e01007387 */ /* 0x0003e80000100a00 */
[----:B------:R1:W-:Y:S01]  /*7870*/  LDGSTS.E [R251+0x40024], desc[UR26][R30.64], !P1 ;  /* 0x400240001efb7fae */ /* 0x0003e2000c9a101a */
[----:B------:R-:W-:Y:S02]  /*7880*/  ISETP.GE.U32.AND P1, PT, R250, 0x7fffff72, PT ;  /* 0x7fffff72fa00780c */ /* 0x000fe40003f26070 */
[----:B-1----:R-:W-:Y:S01]  /*7890*/  LEA R31, R2, UR10, 0x8 ;  /* 0x0000000a021f7c11 */ /* 0x002fe2000f8e40ff */
[----:B------:R-:W-:-:S04]  /*78a0*/  IMAD.WIDE R250, R72, 0x4, R248 ;  /* 0x0000000448fa7825 */ /* 0x000fc800078e02f8 */
[----:B------:R-:W-:Y:S01]  /*78b0*/  VIADD R248, R252, 0xffffffb0 ;  /* 0xffffffb0fcf87836 */ /* 0x000fe20000000000 */
[----:B------:R1:W-:Y:S04]  /*78c0*/  LDGSTS.E [R31+0x40028], desc[UR26][R250.64], !P3 ;  /* 0x40028000fa1f7fae */ /* 0x0003e8000d9a101a */
[----:B------:R2:W-:Y:S01]  /*78d0*/  STL.64 [R1+0x388], R250 ;  /* 0x000388fa01007387 */ /* 0x0005e20000100a00 */
[----:B------:R-:W-:Y:S01]  /*78e0*/  ISETP.GE.U32.AND P3, PT, R248, 0x7fffff71, PT ;  /* 0x7fffff71f800780c */ /* 0x000fe20003f66070 */
[----:B------:R-:W-:-:S04]  /*78f0*/  IMAD.WIDE R248, R72, 0x4, R246 ;  /* 0x0000000448f87825 */ /* 0x000fc800078e02f6 */
[----:B------:R-:W-:Y:S02]  /*7900*/  VIADD R246, R252, 0xffffffaf ;  /* 0xffffffaffcf67836 */ /* 0x000fe40000000000 */
[----:B------:R-:W-:Y:S01]  /*7910*/  IMAD.WIDE R178, R72, 0x4, R178 ;  /* 0x0000000448b27825 */ /* 0x000fe200078e02b2 */
[----:B-1----:R-:W1:Y:S01]  /*7920*/  LDC R31, c[0x0][0x3a0] ;  /* 0x0000e800ff1f7b82 */ /* 0x002e620000000800 */
[----:B--2---:R-:W-:-:S05]  /*7930*/  LEA R251, R2, UR10, 0x8 ;  /* 0x0000000a02fb7c11 */ /* 0x004fca000f8e40ff */
[----:B------:R-:W-:Y:S01]  /*7940*/  LDGSTS.E [R251+0x4002c], desc[UR26][R248.64], !P4 ;  /* 0x4002c000f8fb7fae */ /* 0x000fe2000e1a101a */
[----:B------:R-:W-:Y:S01]  /*7950*/  ISETP.GE.U32.AND P4, PT, R246, 0x7fffff70, PT ;  /* 0x7fffff70f600780c */ /* 0x000fe20003f86070 */
[----:B------:R-:W-:Y:S01]  /*7960*/  IMAD.WIDE R246, R72, 0x4, R244 ;  /* 0x0000000448f67825 */ /* 0x000fe200078e02f4 */
[----:B------:R-:W2:Y:S03]  /*7970*/  LDC R250, c[0x0][0x3a0] ;  /* 0x0000e800fffa7b82 */ /* 0x000ea60000000800 */
[----:B------:R-:W-:Y:S01]  /*7980*/  VIADD R244, R252, 0xffffffae ;  /* 0xffffffaefcf47836 */ /* 0x000fe20000000000 */
[----:B------:R-:W-:Y:S04]  /*7990*/  LDGSTS.E [R251+0x40030], desc[UR26][R246.64], !P5 ;  /* 0x40030000f6fb7fae */ /* 0x000fe8000e9a101a */
[----:B------:R-:W-:Y:S01]  /*79a0*/  ISETP.GE.U32.AND P5, PT, R244, 0x7fffff6f, PT ;  /* 0x7fffff6ff400780c */ /* 0x000fe20003fa6070 */
[----:B------:R-:W-:-:S04]  /*79b0*/  IMAD.WIDE R244, R72, 0x4, R242 ;  /* 0x0000000448f47825 */ /* 0x000fc800078e02f2 */
[----:B------:R-:W-:Y:S01]  /*79c0*/  VIADD R242, R252, 0xffffffad ;  /* 0xffffffadfcf27836 */ /* 0x000fe20000000000 */
[----:B------:R-:W-:Y:S04]  /*79d0*/  LDGSTS.E [R251+0x40034], desc[UR26][R244.64], !P6 ;  /* 0x40034000f4fb7fae */ /* 0x000fe8000f1a101a */
[----:B------:R-:W-:Y:S01]  /*79e0*/  ISETP.GE.U32.AND P6, PT, R242, 0x7fffff6e, PT ;  /* 0x7fffff6ef200780c */ /* 0x000fe20003fc6070 */
[----:B------:R-:W-:-:S04]  /*79f0*/  IMAD.WIDE R242, R72, 0x4, R142 ;  /* 0x0000000448f27825 */ /* 0x000fc800078e028e */
[----:B------:R-:W-:Y:S01]  /*7a00*/  IMAD.WIDE R180, R72, 0x4, R180 ;  /* 0x0000000448b47825 */ /* 0x000fe200078e02b4 */
[----:B------:R-:W-:Y:S01]  /*7a10*/  LDGSTS.E [R251+0x40038], desc[UR26][R242.64], !P1 ;  /* 0x40038000f2fb7fae */ /* 0x000fe2000c9a101a */
[----:B------:R-:W3:Y:S02]  /*7a20*/  LDC R143, c[0x0][0x3a0] ;  /* 0x0000e800ff8f7b82 */ /* 0x000ee40000000800 */
        /* <DEDUP_REMOVED lines=57> */
[----:B------:R-:W-:-:S02]  /*7dc0*/  VIADD R142, R252, 0xffffff99 ;  /* 0xffffff99fc8e7836 */ /* 0x000fc40000000000 */
[----:B------:R-:W-:-:S03]  /*7dd0*/  IMAD.WIDE R182, R72, 0x4, R182 ;  /* 0x0000000448b67825 */ /* 0x000fc600078e02b6 */
[----:B------:R-:W-:Y:S01]  /*7de0*/  ISETP.GE.U32.AND P6, PT, R142, 0x7fffff5a, PT ;  /* 0x7fffff5a8e00780c */ /* 0x000fe20003fc6070 */
[----:B------:R-:W-:Y:S01]  /*7df0*/  VIADD R142, R252, 0xffffff98 ;  /* 0xffffff98fc8e7836 */ /* 0x000fe20000000000 */
[----:B------:R-:W-:Y:S01]  /*7e00*/  LDGSTS.E [R251+0x40088], desc[UR26][R182.64], !P1 ;  /* 0x40088000b6fb7fae */ /* 0x000fe2000c9a101a */
        /* <DEDUP_REMOVED lines=86> */
[C---:B------:R-:W-:Y:S01]  /*8370*/  IMAD.WIDE R228, R72.reuse, 0x4, R228 ;  /* 0x0000000448e47825 */ /* 0x040fe200078e02e4 */
[----:B------:R-:W-:Y:S03]  /*8380*/  LDGSTS.E [R251+0x400e0], desc[UR26][R226.64], !P4 ;  /* 0x400e0000e2fb7fae */ /* 0x000fe6000e1a101a */
[C---:B------:R-:W-:Y:S01]  /*8390*/  IMAD.WIDE R230, R72.reuse, 0x4, R230 ;  /* 0x0000000448e67825 */ /* 0x040fe200078e02e6 */
[----:B------:R-:W-:Y:S03]  /*83a0*/  LDGSTS.E [R251+0x400e4], desc[UR26][R228.64], !P5 ;  /* 0x400e4000e4fb7fae */ /* 0x000fe6000e9a101a */
[----:B------:R-:W-:Y:S01]  /*83b0*/  IMAD.WIDE R232, R72, 0x4, R232 ;  /* 0x0000000448e87825 */ /* 0x000fe200078e02e8 */
[----:B------:R-:W-:Y:S03]  /*83c0*/  LDGSTS.E [R251+0x400e8], desc[UR26][R230.64], !P6 ;  /* 0x400e8000e6fb7fae */ /* 0x000fe6000f1a101a */
[----:B------:R-:W-:Y:S01]  /*83d0*/  VIADD R142, R252, 0xffffff82 ;  /* 0xffffff82fc8e7836 */ /* 0x000fe20000000000 */
[----:B------:R1:W-:Y:S01]  /*83e0*/  STL.64 [R1+0x398], R2 ;  /* 0x0003980201007387 */ /* 0x0003e20000100a00 */
[----:B------:R-:W-:-:S03]  /*83f0*/  IMAD.WIDE R234, R72, 0x4, R234 ;  /* 0x0000000448ea7825 */ /* 0x000fc600078e02ea */
[----:B------:R-:W-:Y:S01]  /*8400*/  LDGSTS.E [R251+0x400ec], desc[UR26][R232.64], !P1 ;  /* 0x400ec000e8fb7fae */ /* 0x000fe2000c9a101a */
[----:B------:R-:W-:-:S03]  /*8410*/  ISETP.GT.AND P1, PT, R76, 0xbf, PT ;  /* 0x000000bf4c00780c */ /* 0x000fc60003f24270 */
[----:B------:R2:W-:Y:S01]  /*8420*/  STL.64 [R1+0x3a0], R248 ;  /* 0x0003a0f801007387 */ /* 0x0005e20000100a00 */
[----:B------:R-:W-:-:S03]  /*8430*/  ISETP.GE.U32.AND P4, PT, R142, 0x7fffff43, PT ;  /* 0x7fffff438e00780c */ /* 0x000fc60003f86070 */
[----:B------:R-:W-:Y:S01]  /*8440*/  STL.64 [R1+0x3a8], R246 ;  /* 0x0003a8f601007387 */ /* 0x000fe20000100a00 */
[----:B------:R-:W-:Y:S01]  /*8450*/  SEL R142, R239, RZ, P1 ;  /* 0x000000ffef8e7207 */ /* 0x000fe20000800000 */
[----:B-1----:R-:W-:Y:S01]  /*8460*/  VIADD R31, R31, 0xffffff80 ;  /* 0xffffff801f1f7836 */ /* 0x002fe20000000000 */
[----:B------:R-:W1:Y:S01]  /*8470*/  LDC R3, c[0x0][0x3a0] ;  /* 0x0000e800ff037b82 */ /* 0x000e620000000800 */
[----:B------:R-:W-:Y:S04]  /*8480*/  STL.64 [R1+0x3b0], R244 ;  /* 0x0003b0f401007387 */ /* 0x000fe80000100a00 */
[----:B------:R-:W-:Y:S01]  /*8490*/  STL.64 [R1+0x3b8], R242 ;  /* 0x0003b8f201007387 */ /* 0x000fe20000100a00 */
[----:B------:R-:W-:Y:S02]  /*84a0*/  VIADD R252, R252, 0xffffff81 ;  /* 0xffffff81fcfc7836 */ /* 0x000fe40000000000 */
[----:B------:R-:W-:Y:S01]  /*84b0*/  IMAD.WIDE R236, R72, 0x4, R236 ;  /* 0x0000000448ec7825 */ /* 0x000fe200078e02ec */
[----:B------:R2:W-:Y:S01]  /*84c0*/  STL.64 [R1+0x3c0], R144 ;  /* 0x0003c09001007387 */ /* 0x0005e20000100a00 */
[----:B------:R-:W4:Y:S03]  /*84d0*/  LDC R2, c[0x0][0x3a0] ;  /* 0x0000e800ff027b82 */ /* 0x000f260000000800 */
[----:B------:R-:W-:Y:S01]  /*84e0*/  LDGSTS.E [R251+0x400f0], desc[UR26][R234.64], !P3 ;  /* 0x400f0000eafb7fae */ /* 0x000fe2000d9a101a */
[----:B------:R-:W-:-:S03]  /*84f0*/  ISETP.NE.U32.AND P3, PT, R79, RZ, PT ;  /* 0x000000ff4f00720c */ /* 0x000fc60003f65070 */
[----:B------:R-:W4:Y:S04]  /*8500*/  LDL.LU R239, [R1+0x3cc] ;  /* 0x0003cc0001ef7983 */ /* 0x000f280000300800 */
[----:B------:R-:W4:Y:S01]  /*8510*/  LDL.LU R79, [R1+0x3c8] ;  /* 0x0003c800014f7983 */ /* 0x000f220000300800 */
[----:B------:R-:W-:-:S03]  /*8520*/  ISETP.GE.U32.AND P6, PT, R31, 0x7fffff41, PT ;  /* 0x7fffff411f00780c */ /* 0x000fc60003fc6070 */
[----:B--2---:R-:W2:Y:S04]  /*8530*/  LDL.LU.64 R248, [R1+0x40] ;  /* 0x0000400001f87983 */ /* 0x004ea80000300a00 */
[----:B------:R-:W2:Y:S01]  /*8540*/  LDL.LU.64 R30, [R1+0x38] ;  /* 0x00003800011e7983 */ /* 0x000ea20000300a00 */
[----:B------:R-:W-:Y:S01]  /*8550*/  ISETP.GE.U32.AND P5, PT, R252, 0x7fffff42, PT ;  /* 0x7fffff42fc00780c */ /* 0x000fe20003fa6070 */
[----:B------:R-:W-:Y:S01]  /*8560*/  IMAD.WIDE R240, R72, 0x4, R240 ;  /* 0x0000000448f07825 */ /* 0x000fe200078e02f0 */
[----:B------:R-:W2:Y:S01]  /*8570*/  LDC R252, c[0x0][0x3a0] ;  /* 0x0000e800fffc7b82 */ /* 0x000ea20000000800 */
[----:B------:R-:W-:Y:S04]  /*8580*/  LDGSTS.E [R251+0x400f4], desc[UR26][R236.64], !P4 ;  /* 0x400f4000ecfb7fae */ /* 0x000fe8000e1a101a */
[----:B------:R-:W2:Y:S01]  /*8590*/  LDL.LU.64 R144, [R1+0x30] ;  /* 0x0000300001907983 */ /* 0x000ea20000300a00 */
[----:B------:R-:W-:Y:S01]  /*85a0*/  ISETP.NE.U32.AND P1, PT, R142, RZ, PT ;  /* 0x000000ff8e00720c */ /* 0x000fe20003f25070 */
[----:B---3--:R-:W-:-:S02]  /*85b0*/  VIADD R142, R143, 0xffffff7f ;  /* 0xffffff7f8f8e7836 */ /* 0x008fc40000000000 */
[----:B------:R-:W3:Y:S03]  /*85c0*/  LDL.LU.64 R242, [R1+0x28] ;  /* 0x0000280001f27983 */ /* 0x000ee60000300a00 */
[----:B------:R-:W-:Y:S01]  /*85d0*/  ISETP.GE.U32.AND P4, PT, R142, 0x7fffff40, PT ;  /* 0x7fffff408e00780c */ /* 0x000fe20003f86070 */
[----:B-1----:R-:W-:Y:S01]  /*85e0*/  VIADD R142, R3, 0xffffff7e ;  /* 0xffffff7e038e7836 */ /* 0x002fe20000000000 */
[----:B------:R-:W2:Y:S04]  /*85f0*/  LDL.LU.64 R244, [R1+0x20] ;  /* 0x0000200001f47983 */ /* 0x000ea80000300a00 */
[----:B------:R-:W2:Y:S01]  /*8600*/  LDL.LU.64 R246, [R1+0x18] ;  /* 0x0000180001f67983 */ /* 0x000ea20000300a00 */
[----:B----4-:R-:W-:-:S04]  /*8610*/  IMAD.WIDE R238, R72, 0x4, R238 ;  /* 0x0000000448ee7825 */ /* 0x010fc800078e02ee */
[----:B------:R-:W-:Y:S01]  /*8620*/  IMAD.SHL.U32 R79, R79, 0x40, RZ ;  /* 0x000000404f4f7824 */ /* 0x000fe200078e00ff */
[----:B------:R-:W-:Y:S03]  /*8630*/  LDGSTS.E [R251+0x400f8], desc[UR26][R238.64], !P5 ;  /* 0x400f8000eefb7fae */ /* 0x000fe6000e9a101a */
[C---:B------:R-:W-:Y:S01]  /*8640*/  IMAD.WIDE R42, R79.reuse, 0x4, R42 ;  /* 0x000000044f2a7825 */ /* 0x040fe200078e022a */
[----:B------:R-:W-:Y:S03]  /*8650*/  LDGSTS.E [R251+0x400fc], desc[UR26][R240.64], !P6 ;  /* 0x400fc000f0fb7fae */ /* 0x000fe6000f1a101a */
[C---:B------:R-:W-:Y:S01]  /*8660*/  IMAD.WIDE R22, R79.reuse, 0x4, R22 ;  /* 0x000000044f167825 */ /* 0x040fe200078e0216 */
[----:B------:R-:W0:Y:S03]  /*8670*/  LDGDEPBAR ;  /* 0x00000000000079af */ /* 0x000e260000000000 */
[C---:B------:R-:W-:Y:S01]  /*8680*/  IMAD.WIDE R92, R79.reuse, 0x4, R92 ;  /* 0x000000044f5c7825 */ /* 0x040fe200078e025c */
[----:B------:R-:W-:Y:S03]  /*8690*/  LDGSTS.E [R0+0x8000], desc[UR26][R42.64], P3 ;  /* 0x080000002a007fae */ /* 0x000fe600099a101a */
        /* <DEDUP_REMOVED lines=117> */
[----:B------:R-:W-:Y:S01]  /*8df0*/  ISETP.GE.U32.AND P5, PT, R142, 0x7fffff3f, PT ;  /* 0x7fffff3f8e00780c */ /* 0x000fe20003fa6070 */
[----:B------:R-:W-:Y:S02]  /*8e00*/  LDGSTS.E [R73+0xaf00], desc[UR26][R68.64], P3 ;  /* 0x0af0000044497fae */ /* 0x000fe400099a101a */
[----:B------:R-:W-:-:S02]  /*8e10*/  IMAD.WIDE R6, R79, 0x4, R6 ;  /* 0x000000044f067825 */ /* 0x000fc400078e0206 */
[----:B------:R-:W-:Y:S02]  /*8e20*/  LDGSTS.E [R73+0xb300], desc[UR26][R82.64], P3 ;  /* 0x0b30000052497fae */ /* 0x000fe400099a101a */
[----:B------:R-:W-:Y:S02]  /*8e30*/  IMAD.WIDE R10, R79, 0x4, R10 ;  /* 0x000000044f0a7825 */ /* 0x000fe400078e020a */
[----:B------:R-:W-:Y:S02]  /*8e40*/  LDGSTS.E [R73+0xb700], desc[UR26][R38.64], P3 ;  /* 0x0b70000026497fae */ /* 0x000fe400099a101a */
[----:B--2---:R-:W-:Y:S02]  /*8e50*/  VIADD R142, R252, 0xffffff7d ;  /* 0xffffff7dfc8e7836 */ /* 0x004fe40000000000 */
[----:B------:R-:W1:Y:S01]  /*8e60*/  LDC R252, c[0x0][0x3a0] ;  /* 0x0000e800fffc7b82 */ /* 0x000e620000000800 */
[----:B------:R-:W-:Y:S02]  /*8e70*/  LDGSTS.E [R73+0xbb00], desc[UR26][R6.64], P3 ;  /* 0x0bb0000006497fae */ /* 0x000fe400099a101a */
[----:B------:R-:W-:-:S02]  /*8e80*/  ISETP.GE.U32.AND P6, PT, R142, 0x7fffff3e, PT ;  /* 0x7fffff3e8e00780c */ /* 0x000fc40003fc6070 */
[----:B------:R-:W-:Y:S01]  /*8e90*/  LDGSTS.E [R73+0xbf00], desc[UR26][R10.64], P3 ;  /* 0x0bf000000a497fae */ /* 0x000fe200099a101a */
[----:B------:R-:W-:Y:S02]  /*8ea0*/  VIADD R142, R2, 0xffffff7c ;  /* 0xffffff7c028e7836 */ /* 0x000fe40000000000 */
[----:B------:R-:W2:Y:S01]  /*8eb0*/  LDC R2, c[0x0][0x3a0] ;  /* 0x0000e800ff027b82 */ /* 0x000ea20000000800 */
[----:B------:R-:W0:Y:S02]  /*8ec0*/  LDGDEPBAR ;  /* 0x00000000000079af */ /* 0x000e240000000000 */
[----:B------:R-:W-:Y:S01]  /*8ed0*/  ISETP.GE.U32.AND P3, PT, R142, 0x7fffff3d, PT ;  /* 0x7fffff3d8e00780c */ /* 0x000fe20003f66070 */
[----:B------:R-:W-:-:S04]  /*8ee0*/  IMAD.WIDE R142, R72, 0x4, R248 ;  /* 0x00000004488e7825 */ /* 0x000fc800078e02f8 */
[----:B------:R-:W-:Y:S01]  /*8ef0*/  BAR.SYNC.DEFER_BLOCKING 0x0 ;  /* 0x0000000000007b1d */ /* 0x000fe20000010000 */
[----:B------:R-:W-:-:S05]  /*8f00*/  IMAD.WIDE R30, R72, 0x4, R30 ;  /* 0x00000004481e7825 */ /* 0x000fca00078e021e */
[----:B------:R-:W4:Y:S01]  /*8f10*/  LDL.LU.64 R248, [R1+0x10] ;  /* 0x0000100001f87983 */ /* 0x000f220000300a00 */
[----:B-1----:R-:W-:-:S03]  /*8f20*/  VIADD R252, R252, 0xffffff7b ;  /* 0xffffff7bfcfc7836 */ /* 0x002fc60000000000 */
[----:B------:R-:W-:Y:S01]  /*8f30*/  @!PT LDS RZ, [RZ] ;  /* 0x00000000fffff984 */ /* 0x000fe20000000800 */
[----:B------:R-:W-:Y:S01]  /*8f40*/  @!PT LDS RZ, [RZ] ;  /* 0x00000000fffff984 */ /* 0x000fe20000000800 */
[----:B------:R-:W-:Y:S01]  /*8f50*/  @!PT LDS RZ, [RZ] ;  /* 0x00000000fffff984 */ /* 0x000fe20000000800 */
[----:B------:R-:W-:Y:S02]  /*8f60*/  LDGSTS.E [R251+0x48000], desc[UR26][R142.64], !P4 ;  /* 0x480000008efb7fae */ /* 0x000fe4000e1a101a */
[----:B------:R-:W-:Y:S01]  /*8f70*/  ISETP.GE.U32.AND P4, PT, R252, 0x7fffff3c, PT ;  /* 0x7fffff3cfc00780c */ /* 0x000fe20003f86070 */
[----:B--2---:R-:W-:Y:S02]  /*8f80*/  VIADD R252, R2, 0xffffff7a ;  /* 0xffffff7a02fc7836 */ /* 0x004fe40000000000 */
[----:B------:R-:W2:Y:S04]  /*8f90*/  LDL.LU.64 R2, [R1+0x8] ;  /* 0x0000080001027983 */ /* 0x000ea80000300a00 */
[----:B------:R1:W-:Y:S04]  /*8fa0*/  STL.64 [R1+0x40], R30 ;  /* 0x0000401e01007387 */ /* 0x0003e80000100a00 */
[----:B------:R1:W-:Y:S04]  /*8fb0*/  LDGSTS.E [R251+0x48004], desc[UR26][R30.64], !P5 ;  /* 0x480040001efb7fae */ /* 0x0003e8000e9a101a */
[----:B-1----:R-:W2:Y:S01]  /*8fc0*/  LDL.LU.64 R30, [R1] ;  /* 0x00000000011e7983 */ /* 0x002ea20000300a00 */
[----:B------:R-:W-:Y:S01]  /*8fd0*/  ISETP.GE.U32.AND P5, PT, R252, 0x7fffff3b, PT ;  /* 0x7fffff3bfc00780c */ /* 0x000fe20003fa6070 */
[----:B------:R-:W-:-:S04]  /*8fe0*/  IMAD.WIDE R144, R72, 0x4, R144 ;  /* 0x0000000448907825 */ /* 0x000fc800078e0290 */
[----:B------:R-:W-:Y:S01]  /*8ff0*/  VIADD R252, R250, 0xffffff79 ;  /* 0xffffff79fafc7836 */ /* 0x000fe20000000000 */
[----:B------:R-:W-:Y:S01]  /*9000*/  LDGSTS.E [R251+0x48008], desc[UR26][R144.64], !P6 ;  /* 0x4800800090fb7fae */ /* 0x000fe2000f1a101a */
[----:B---3--:R-:W-:Y:S01]  /*9010*/  IMAD.WIDE R242, R72, 0x4, R242 ;  /* 0x0000000448f27825 */ /* 0x008fe200078e02f2 */
[----:B------:R-:W1:Y:S02]  /*9020*/  LDC R250, c[0x0][0x3a0] ;  /* 0x0000e800fffa7b82 */ /* 0x000e640000000800 */
[----:B------:R-:W-:Y:S02]  /*9030*/  ISETP.GE.U32.AND P6, PT, R252, 0x7fffff3a, PT ;  /* 0x7fffff3afc00780c */ /* 0x000fe40003fc6070 */
[----:B------:R-:W-:Y:S04]  /*9040*/  LDGSTS.E [R251+0x4800c], desc[UR26][R242.64], !P3 ;  /* 0x4800c000f2fb7fae */ /* 0x000fe8000d9a101a */
[----:B------:R-:W3:Y:S02]  /*9050*/  LDC R252, c[0x0][0x3a0] ;  /* 0x0000e800fffc7b82 */ /* 0x000ee40000000800 */
[----:B---3--:R-:W-:-:S05]  /*9060*/  VIADD R252, R252, 0xffffff78 ;  /* 0xffffff78fcfc7836 */ /* 0x008fca0000000000 */
[----:B------:R-:W-:Y:S02]  /*9070*/  ISETP.GE.U32.AND P3, PT, R252, 0x7fffff39, PT ;  /* 0x7fffff39fc00780c */ /* 0x000fe40003f66070 */
[----:B------:R-:W3:Y:S01]  /*9080*/  LDC R252, c[0x0][0x3a0] ;  /* 0x0000e800fffc7b82 */ /* 0x000ee20000000800 */
[C---:B------:R-:W-:Y:S01]  /*9090*/  IMAD.WIDE R244, R72.reuse, 0x4, R244 ;  /* 0x0000000448f47825 */ /* 0x040fe200078e02f4 */
[----:B------:R1:W-:Y:S04]  /*90a0*/  STL.64 [R1+0x38], R144 ;  /* 0x0000389001007387 */ /* 0x0003e80000100a00 */
[----:B------:R-:W-:Y:S01]  /*90b0*/  LDGSTS.E [R251+0x48010], desc[UR26][R244.64], !P4 ;  /* 0x48010000f4fb7fae */ /* 0x000fe2000e1a101a */
[----:B------:R-:W-:-:S05]  /*90c0*/  IMAD.WIDE R246, R72, 0x4, R246 ;  /* 0x0000000448f67825 */ /* 0x000fca00078e02f6 */
[----:B------:R-:W-:Y:S04]  /*90d0*/  LDGSTS.E [R251+0x48014], desc[UR26][R246.64], !P5 ;  /* 0x48014000f6fb7fae */ /* 0x000fe8000e9a101a */
[----:B-1----:R-:W2:Y:S01]  /*90e0*/  LDL.LU.64 R144, [R1+0x3c0] ;  /* 0x0003c00001907983 */ /* 0x002ea20000300a00 */
[----:B---3--:R-:W-:-:S03]  /*90f0*/  VIADD R252, R252, 0xffffff77 ;  /* 0xffffff77fcfc7836 */ /* 0x008fc60000000000 */
[----:B------:R1:W-:Y:S02]  /*9100*/  STL.64 [R1+0x30], R242 ;  /* 0x000030f201007387 */ /* 0x0003e40000100a00 */
[----:B------:R-:W-:Y:S02]  /*9110*/  ISETP.GE.U32.AND P4, PT, R252, 0x7fffff38, PT ;  /* 0x7fffff38fc00780c */ /* 0x000fe40003f86070 */
[----:B-1----:R-:W3:Y:S04]  /*9120*/  LDL.LU.64 R242, [R1+0x3b8] ;  /* 0x0003b80001f27983 */ /* 0x002ee80000300a00 */
[----:B------:R1:W-:Y:S04]  /*9130*/  STL.64 [R1+0x28], R244 ;  /* 0x000028f401007387 */ /* 0x0003e80000100a00 */
[----:B-1----:R-:W3:Y:S04]  /*9140*/  LDL.LU.64 R244, [R1+0x3b0] ;  /* 0x0003b00001f47983 */ /* 0x002ee80000300a00 */
[----:B------:R1:W-:Y:S04]  /*9150*/  STL.64 [R1+0x20], R246 ;  /* 0x000020f601007387 */ /* 0x0003e80000100a00 */
[----:B-1----:R-:W3:Y:S01]  /*9160*/  LDL.LU.64 R246, [R1+0x3a8] ;  /* 0x0003a80001f67983 */ /* 0x002ee20000300a00 */
[----:B----4-:R-:W-:-:S05]  /*9170*/  IMAD.WIDE R248, R72, 0x4, R248 ;  /* 0x0000000448f87825 */ /* 0x010fca00078e02f8 */
[----:B------:R1:W-:Y:S04]  /*9180*/  STL.64 [R1+0x18], R248 ;  /* 0x000018f801007387 */ /* 0x0003e80000100a00 */
[----:B------:R-:W-:Y:S01]  /*9190*/  LDGSTS.E [R251+0x48018], desc[UR26][R248.64], !P6 ;  /* 0x48018000f8fb7fae */ /* 0x000fe2000f1a101a */
[----:B--2---:R-:W-:-:S03]  /*91a0*/  IMAD.WIDE R2, R72, 0x4, R2 ;  /* 0x0000000448027825 */ /* 0x004fc600078e0202 */
[----:B-1----:R-:W2:Y:S04]  /*91b0*/  LDL.LU.64 R248, [R1+0x3a0] ;  /* 0x0003a00001f87983 */ /* 0x002ea80000300a00 */
[----:B------:R1:W-:Y:S04]  /*91c0*/  STL.64 [R1+0x10], R2 ;  /* 0x0000100201007387 */ /* 0x0003e80000100a00 */
[----:B------:R-:W-:Y:S01]  /*91d0*/  LDGSTS.E [R251+0x4801c], desc[UR26][R2.64], !P3 ;  /* 0x4801c00002fb7fae */ /* 0x000fe2000d9a101a */
[----:B------:R-:W-:-:S03]  /*91e0*/  IMAD.WIDE R30, R72, 0x4, R30 ;  /* 0x00000004481e7825 */ /* 0x000fc600078e021e */
[----:B-1----:R-:W4:Y:S04]  /*91f0*/  LDL.LU.64 R2, [R1+0x398] ;  /* 0x0003980001027983 */ /* 0x002f280000300a00 */
[----:B------:R1:W-:Y:S04]  /*9200*/  STL.64 [R1+0x8], R30 ;  /* 0x0000081e01007387 */ /* 0x0003e80000100a00 */
[----:B------:R1:W-:Y:S04]  /*9210*/  LDGSTS.E [R251+0x48020], desc[UR26][R30.64], !P4 ;  /* 0x480200001efb7fae */ /* 0x0003e8000e1a101a */
[----:B-1----:R-:W2:Y:S01]  /*9220*/  LDL.LU.64 R30, [R1+0x390] ;  /* 0x00039000011e7983 */ /* 0x002ea20000300a00 */
[----:B------:R-:W-:-:S02]  /*9230*/  VIADD R252, R250, 0xffffff76 ;  /* 0xffffff76fafc7836 */ /* 0x000fc40000000000 */
[----:B------:R-:W1:Y:S03]  /*9240*/  LDC R250, c[0x0][0x3a0] ;  /* 0x0000e800fffa7b82 */ /* 0x000e660000000800 */
[----:B------:R-:W-:-:S05]  /*9250*/  ISETP.GE.U32.AND P5, PT, R252, 0x7fffff37, PT ;  /* 0x7fffff37fc00780c */ /* 0x000fca0003fa6070 */
[----:B------:R-:W1:Y:S02]  /*9260*/  LDC R252, c[0x0][0x3a0] ;  /* 0x0000e800fffc7b82 */ /* 0x000e640000000800 */
[----:B-1----:R-:W-:-:S05]  /*9270*/  VIADD R252, R252, 0xffffff75 ;  /* 0xffffff75fcfc7836 */ /* 0x002fca0000000000 */
[----:B------:R-:W-:Y:S02]  /*9280*/  ISETP.GE.U32.AND P6, PT, R252, 0x7fffff36, PT ;  /* 0x7fffff36fc00780c */ /* 0x000fe40003fc6070 */
[----:B------:R-:W1:Y:S02]  /*9290*/  LDC R252, c[0x0][0x3a0] ;  /* 0x0000e800fffc7b82 */ /* 0x000e640000000800 */
[----:B-1----:R-:W-:-:S05]  /*92a0*/  VIADD R252, R252, 0xffffff74 ;  /* 0xffffff74fcfc7836 */ /* 0x002fca0000000000 */
[----:B------:R-:W-:Y:S01]  /*92b0*/  ISETP.GE.U32.AND P3, PT, R252, 0x7fffff35, PT ;  /* 0x7fffff35fc00780c */ /* 0x000fe20003f66070 */
[----:B------:R-:W-:Y:S02]  /*92c0*/  VIADD R252, R250, 0xffffff73 ;  /* 0xffffff73fafc7836 */ /* 0x000fe40000000000 */
[----:B--2---:R-:W-:Y:S01]  /*92d0*/  IMAD.WIDE R250, R72, 0x4, R30 ;  /* 0x0000000448fa7825 */ /* 0x004fe200078e021e */
[----:B----4-:R-:W-:-:S04]  /*92e0*/  LEA R31, R2, UR10, 0x8 ;  /* 0x0000000a021f7c11 */ /* 0x010fc8000f8e40ff */
[----:B------:R1:W-:Y:S04]  /*92f0*/  STL.64 [R1], R250 ;  /* 0x000000fa01007387 */ /* 0x0003e80000100a00 */
[----:B------:R2:W-:Y:S04]  /*9300*/  LDGSTS.E [R31+0x48024], desc[UR26][R250.64], !P5 ;  /* 0x48024000fa1f7fae */ /* 0x0005e8000e9a101a */
[----:B-1----:R-:W2:Y:S01]  /*9310*/  LDL.LU.64 R250, [R1+0x388] ;  /* 0x0003880001fa7983 */ /* 0x002ea20000300a00 */
[----:B------:R-:W-:Y:S02]  /*9320*/  ISETP.GE.U32.AND P4, PT, R252, 0x7fffff34, PT ;  /* 0x7fffff34fc00780c */ /* 0x000fe40003f86070 */
[----:B------:R-:W1:Y:S02]  /*9330*/  LDC R252, c[0x0][0x3a0] ;  /* 0x0000e800fffc7b82 */ /* 0x000e640000000800 */
[----:B-1----:R-:W-:-:S06]  /*9340*/  VIADD R30, R252, 0xffffff72 ;  /* 0xffffff72fc1e7836 */ /* 0x002fcc0000000000 */
[----:B------:R-:W1:Y:S01]  /*9350*/  LDC R252, c[0x0][0x3a0] ;  /* 0x0000e800fffc7b82 */ /* 0x000e620000000800 */
[----:B------:R-:W-:-:S07]  /*9360*/  ISETP.GE.U32.AND P5, PT, R30, 0x7fffff33, PT ;  /* 0x7fffff331e00780c */ /* 0x000fce0003fa6070 */
[----:B------:R-:W4:Y:S01]  /*9370*/  LDC R30, c[0x0][0x3a0] ;  /* 0x0000e800ff1e7b82 */ /* 0x000f220000000800 */
[----:B------:R-:W-:-:S04]  /*9380*/  IMAD.WIDE R248, R72, 0x4, R248 ;  /* 0x0000000448f87825 */ /* 0x000fc800078e02f8 */
[----:B---3--:R-:W-:-:S04]  /*9390*/  IMAD.WIDE R246, R72, 0x4, R246 ;  /* 0x0000000448f67825 */ /* 0x008fc800078e02f6 */
[----:B----4-:R-:W-:Y:S02]  /*93a0*/  VIADD R30, R30, 0xffffff71 ;  /* 0xffffff711e1e7836 */ /* 0x010fe40000000000 */
        /* <DEDUP_REMOVED lines=16> */
[----:B--2---:R-:W-:-:S05]  /*94b0*/  IMAD.WIDE R250, R72, 0x4, R250 ;  /* 0x0000000448fa7825 */ /* 0x004fca00078e02fa */
[----:B------:R2:W-:Y:S04]  /*94c0*/  LDGSTS.E [R31+0x48028], desc[UR26][R250.64], !P6 ;  /* 0x48028000fa1f7fae */ /* 0x0005e8000f1a101a */
[----:B------:R3:W-:Y:S01]  /*94d0*/  STL.64 [R1+0x350], R250 ;  /* 0x000350fa01007387 */ /* 0x0007e20000100a00 */
[----:B--2---:R-:W2:Y:S08]  /*94e0*/  LDC R31, c[0x0][0x3a0] ;  /* 0x0000e800ff1f7b82 */ /* 0x004eb00000000800 */
[----:B---3--:R-:W3:Y:S01]  /*94f0*/  LDC R250, c[0x0][0x3a0] ;  /* 0x0000e800fffa7b82 */ /* 0x008ee20000000800 */
[----:B------:R-:W-:-:S02]  /*9500*/  ISETP.GE.U32.AND P6, PT, R30, 0x7fffff32, PT ;  /* 0x7fffff321e00780c */ /* 0x000fc40003fc6070 */
[----:B------:R-:W-:Y:S01]  /*9510*/  LEA R251, R2, UR10, 0x8 ;  /* 0x0000000a02fb7c11 */ /* 0x000fe2000f8e40ff */
[----:B------:R4:W-:Y:S04]  /*9520*/  STL.64 [R1+0x348], R248 ;  /* 0x000348f801007387 */ /* 0x0009e80000100a00 */
[----:B------:R4:W-:Y:S01]  /*9530*/  LDGSTS.E [R251+0x4802c], desc[UR26][R248.64], !P3 ;  /* 0x4802c000f8fb7fae */ /* 0x0009e2000d9a101a */
[----:B---3--:R-:W-:Y:S01]  /*9540*/  VIADD R30, R250, 0xffffff70 ;  /* 0xffffff70fa1e7836 */ /* 0x008fe20000000000 */
[----:B----4-:R-:W-:Y:S01]  /*9550*/  LEA R249, R2, UR10, 0x8 ;  /* 0x0000000a02f97c11 */ /* 0x010fe2000f8e40ff */
[----:B------:R-:W3:Y:S03]  /*9560*/  LDC R250, c[0x0][0x3a0] ;  /* 0x0000e800fffa7b82 */ /* 0x000ee60000000800 */
[----:B------:R-:W-:Y:S01]  /*9570*/  ISETP.GE.U32.AND P3, PT, R30, 0x7fffff31, PT ;  /* 0x7fffff311e00780c */ /* 0x000fe20003f66070 */
[----:B-1----:R-:W-:Y:S01]  /*9580*/  VIADD R30, R252, 0xffffff6f ;  /* 0xffffff6ffc1e7836 */ /* 0x002fe20000000000 */
[----:B------:R-:W-:Y:S03]  /*9590*/  LDGSTS.E [R249+0x48030], desc[UR26][R246.64], !P4 ;  /* 0x48030000f6f97fae */ /* 0x000fe6000e1a101a */
[----:B------:R-:W1:Y:S01]  /*95a0*/  LDC R252, c[0x0][0x3a0] ;  /* 0x0000e800fffc7b82 */ /* 0x000e620000000800 */
[----:B------:R-:W-:Y:S01]  /*95b0*/  ISETP.GE.U32.AND P4, PT, R30, 0x7fffff30, PT ;  /* 0x7fffff301e00780c */ /* 0x000fe20003f86070 */
[----:B--2---:R-:W-:Y:S01]  /*95c0*/  VIADD R30, R31, 0xffffff6e ;  /* 0xffffff6e1f1e7836 */ /* 0x004fe20000000000 */
[----:B------:R-:W-:Y:S05]  /*95d0*/  LDGSTS.E [R249+0x48034], desc[UR26][R244.64], !P5 ;  /* 0x48034000f4f97fae */ /* 0x000fea000e9a101a */
[----:B------:R-:W2:Y:S01]  /*95e0*/  LDC R31, c[0x0][0x3a0] ;  /* 0x0000e800ff1f7b82 */ /* 0x000ea20000000800 */
[----:B------:R-:W-:Y:S01]  /*95f0*/  ISETP.GE.U32.AND P5, PT, R30, 0x7fffff2f, PT ;  /* 0x7fffff2f1e00780c */ /* 0x000fe20003fa6070 */
[----:B------:R4:W-:Y:S04]  /*9600*/  STL.64 [R1+0x358], R2 ;  /* 0x0003580201007387 */ /* 0x0009e80000100a00 */
[----:B------:R1:W-:Y:S01]  /*9610*/  LDGSTS.E [R249+0x48038], desc[UR26][R242.64], !P6 ;  /* 0x48038000f2f97fae */ /* 0x0003e2000f1a101a */
[----:B---3--:R-:W-:Y:S01]  /*9620*/  VIADD R30, R250, 0xffffff6d ;  /* 0xffffff6dfa1e7836 */ /* 0x008fe20000000000 */
[----:B------:R-:W3:Y:S02]  /*9630*/  LDC R248, c[0x0][0x3a0] ;  /* 0x0000e800fff87b82 */ /* 0x000ee40000000800 */
[----:B------:R-:W-:Y:S02]  /*9640*/  LDGSTS.E [R249+0x4803c], desc[UR26][R144.64], !P3 ;  /* 0x4803c00090f97fae */ /* 0x000fe4000d9a101a */
[----:B------:R-:W-:-:S02]  /*9650*/  ISETP.GE.U32.AND P6, PT, R30, 0x7fffff2e, PT ;  /* 0x7fffff2e1e00780c */ /* 0x000fc40003fc6070 */
[----:B------:R2:W-:Y:S02]  /*9660*/  LDGSTS.E [R249+0x48040], desc[UR26][R146.64], !P4 ;  /* 0x4804000092f97fae */ /* 0x0005e4000e1a101a */
[----:B----4-:R-:W4:Y:S01]  /*9670*/  LDC R2, c[0x0][0x3a0] ;  /* 0x0000e800ff027b82 */ /* 0x010f220000000800 */
[----:B-1----:R-:W-:Y:S01]  /*9680*/  VIADD R30, R252, 0xffffff6c ;  /* 0xffffff6cfc1e7836 */ /* 0x002fe20000000000 */
[----:B------:R-:W-:Y:S06]  /*9690*/  LDGSTS.E [R249+0x48044], desc[UR26][R148.64], !P5 ;  /* 0x4804400094f97fae */ /* 0x000fec000e9a101a */
[----:B------:R-:W1:Y:S01]  /*96a0*/  LDC R252, c[0x0][0x3a0] ;  /* 0x0000e800fffc7b82 */ /* 0x000e620000000800 */
[----:B------:R-:W-:Y:S01]  /*96b0*/  ISETP.GE.U32.AND P3, PT, R30, 0x7fffff2d, PT ;  /* 0x7fffff2d1e00780c */ /* 0x000fe20003f66070 */
[----:B--2---:R-:W-:Y:S01]  /*96c0*/  VIADD R30, R31, 0xffffff6b ;  /* 0xffffff6b1f1e7836 */ /* 0x004fe20000000000 */
[----:B------:R-:W-:Y:S05]  /*96d0*/  LDGSTS.E [R249+0x48048], desc[UR26][R150.64], !P6 ;  /* 0x4804800096f97fae */ /* 0x000fea000f1a101a */
[----:B------:R-:W2:Y:S01]  /*96e0*/  LDC R31, c[0x0][0x3a0] ;  /* 0x0000e800ff1f7b82 */ /* 0x000ea20000000800 */
[----:B------:R-:W-:-:S05]  /*96f0*/  ISETP.GE.U32.AND P4, PT, R30, 0x7fffff2c, PT ;  /* 0x7fffff2c1e00780c */ /* 0x000fca0003f86070 */
[----:B------:R-:W-:Y:S01]  /*9700*/  LDGSTS.E [R249+0x4804c], desc[UR26][R152.64], !P3 ;  /* 0x4804c00098f97fae */ /* 0x000fe2000d9a101a */
[----:B----4-:R-:W-:Y:S01]  /*9710*/  VIADD R30, R2, 0xffffff6a ;  /* 0xffffff6a021e7836 */ /* 0x010fe20000000000 */
[----:B------:R-:W4:Y:S04]  /*9720*/  LDC R3, c[0x0][0x3a0] ;  /* 0x0000e800ff037b82 */ /* 0x000f280000000800 */
[----:B------:R-:W-:Y:S02]  /*9730*/  ISETP.GE.U32.AND P5, PT, R30, 0x7fffff2b, PT ;  /* 0x7fffff2b1e00780c */ /* 0x000fe40003fa6070 */
[----:B------:R-:W-:Y:S02]  /*9740*/  LDGSTS.E [R249+0x48050], desc[UR26][R154.64], !P4 ;  /* 0x480500009af97fae */ /* 0x000fe4000e1a101a */
[----:B------:R-:W3:Y:S01]  /*9750*/  LDC R2, c[0x0][0x3a0] ;  /* 0x0000e800ff027b82 */ /* 0x000ee20000000800 */
[----:B-1----:R-:W-:-:S07]  /*9760*/  VIADD R30, R252, 0xffffff69 ;  /* 0xffffff69fc1e7836 */ /* 0x002fce0000000000 */
[----:B------:R-:W1:Y:S01]  /*9770*/  LDC R252, c[0x0][0x3a0] ;  /* 0x0000e800fffc7b82 */ /* 0x000e620000000800 */
[----:B------:R-:W-:Y:S01]  /*9780*/  ISETP.GE.U32.AND P6, PT, R30, 0x7fffff2a, PT ;  /* 0x7fffff2a1e00780c */ /* 0x000fe20003fc6070 */
[----:B--2---:R-:W-:Y:S01]  /*9790*/  VIADD R30, R31, 0xffffff68 ;  /* 0xffffff681f1e7836 */ /* 0x004fe20000000000 */
[----:B------:R-:W-:Y:S05]  /*97a0*/  LDGSTS.E [R249+0x48054], desc[UR26][R156.64], !P5 ;  /* 0x480540009cf97fae */ /* 0x000fea000e9a101a */
[----:B------:R-:W2:Y:S01]  /*97b0*/  LDC R31, c[0x0][0x3a0] ;  /* 0x0000e800ff1f7b82 */ /* 0x000ea20000000800 */
[----:B------:R-:W-:-:S05]  /*97c0*/  ISETP.GE.U32.AND P3, PT, R30, 0x7fffff29, PT ;  /* 0x7fffff291e00780c */ /* 0x000fca0003f66070 */
[----:B------:R-:W-:Y:S01]  /*97d0*/  LDGSTS.E [R249+0x48058], desc[UR26][R158.64], !P6 ;  /* 0x480580009ef97fae */ /* 0x000fe2000f1a101a */
[----:B---3--:R-:W-:Y:S02]  /*97e0*/  VIADD R30, R2, 0xffffff67 ;  /* 0xffffff67021e7836 */ /* 0x008fe40000000000 */
[----:B------:R-:W3:Y:S03]  /*97f0*/  LDC R2, c[0x0][0x3a0] ;  /* 0x0000e800ff027b82 */ /* 0x000ee60000000800 */
[----:B------:R-:W-:Y:S02]  /*9800*/  ISETP.GE.U32.AND P4, PT, R30, 0x7fffff28, PT ;  /* 0x7fffff281e00780c */ /* 0x000fe40003f86070 */
[----:B------:R-:W-:Y:S01]  /*9810*/  LDGSTS.E [R249+0x4805c], desc[UR26][R160.64], !P3 ;  /* 0x4805c000a0f97fae */ /* 0x000fe2000d9a101a */
[----:B-1----:R-:W-:Y:S02]  /*9820*/  VIADD R30, R252, 0xffffff66 ;  /* 0xffffff66fc1e7836 */ /* 0x002fe40000000000 */
[----:B------:R-:W1:Y:S03]  /*9830*/  LDC R252, c[0x0][0x3a0] ;  /* 0x0000e800fffc7b82 */ /* 0x000e660000000800 */
[----:B------:R-:W-:Y:S01]  /*9840*/  ISETP.GE.U32.AND P5, PT, R30, 0x7fffff27, PT ;  /* 0x7fffff271e00780c */ /* 0x000fe20003fa6070 */
[----:B--2---:R-:W-:-:S04]  /*9850*/  VIADD R30, R31, 0xffffff65 ;  /* 0xffffff651f1e7836 */ /* 0x004fc80000000000 */
[----:B------:R-:W2:Y:S01]  /*9860*/  LDC R31, c[0x0][0x3a0] ;  /* 0x0000e800ff1f7b82 */ /* 0x000ea20000000800 */
[----:B------:R-:W-:Y:S01]  /*9870*/  LDGSTS.E [R249+0x48060], desc[UR26][R162.64], !P4 ;  /* 0x48060000a2f97fae */ /* 0x000fe2000e1a101a */
[----:B------:R-:W-:Y:S01]  /*9880*/  ISETP.GE.U32.AND P6, PT, R30, 0x7fffff26, PT ;  /* 0x7fffff261e00780c */ /* 0x000fe20003fc6070 */
[----:B---3--:R-:W-:-:S05]  /*9890*/  VIADD R30, R2, 0xffffff64 ;  /* 0xffffff64021e7836 */ /* 0x008fca0000000000 */
[----:B------:R-:W-:Y:S01]  /*98a0*/  LDGSTS.E [R249+0x48064], desc[UR26][R164.64], !P5 ;  /* 0x48064000a4f97fae */ /* 0x000fe2000e9a101a */
[----:B------:R-:W3:Y:S01]  /*98b0*/  LDC R2, c[0x0][0x3a0] ;  /* 0x0000e800ff027b82 */ /* 0x000ee20000000800 */
[----:B------:R-:W-:Y:S01]  /*98c0*/  ISETP.GE.U32.AND P3, PT, R30, 0x7fffff25, PT ;  /* 0x7fffff251e00780c */ /* 0x000fe20003f66070 */
[----:B-1----:R-:W-:-:S04]  /*98d0*/  VIADD R30, R252, 0xffffff63 ;  /* 0xffffff63fc1e7836 */ /* 0x002fc80000000000 */
[----:B------:R-:W-:Y:S02]  /*98e0*/  LDGSTS.E [R249+0x48068], desc[UR26][R166.64], !P6 ;  /* 0x48068000a6f97fae */ /* 0x000fe4000f1a101a */
[----:B------:R-:W1:Y:S01]  /*98f0*/  LDC R252, c[0x0][0x3a0] ;  /* 0x0000e800fffc7b82 */ /* 0x000e620000000800 */
[----:B------:R-:W-:Y:S01]  /*9900*/  ISETP.GE.U32.AND P4, PT, R30, 0x7fffff24, PT ;  /* 0x7fffff241e00780c */ /* 0x000fe20003f86070 */
[----:B--2---:R-:W-:-:S06]  /*9910*/  VIADD R30, R31, 0xffffff62 ;  /* 0xffffff621f1e7836 */ /* 0x004fcc0000000000 */
[----:B------:R-:W2:Y:S01]  /*9920*/  LDC R31, c[0x0][0x3a0] ;  /* 0x0000e800ff1f7b82 */ /* 0x000ea20000000800 */
[----:B------:R-:W-:Y:S01]  /*9930*/  LDGSTS.E [R249+0x4806c], desc[UR26][R168.64], !P3 ;  /* 0x4806c000a8f97fae */ /* 0x000fe2000d9a101a */
[----:B------:R-:W-:Y:S01]  /*9940*/  ISETP.GE.U32.AND P5, PT, R30, 0x7fffff23, PT ;  /* 0x7fffff231e00780c */ /* 0x000fe20003fa6070 */
[----:B---3--:R-:W-:-:S03]  /*9950*/  VIADD R30, R2, 0xffffff61 ;  /* 0xffffff61021e7836 */ /* 0x008fc60000000000 */
[----:B------:R-:W-:Y:S02]  /*9960*/  LDGSTS.E [R249+0x48070], desc[UR26][R170.64], !P4 ;  /* 0x48070000aaf97fae */ /* 0x000fe4000e1a101a */
[----:B------:R-:W3:Y:S01]  /*9970*/  LDC R2, c[0x0][0x3a0] ;  /* 0x0000e800ff027b82 */ /* 0x000ee20000000800 */
[----:B------:R-:W-:Y:S01]  /*9980*/  ISETP.GE.U32.AND P6, PT, R30, 0x7fffff22, PT ;  /* 0x7fffff221e00780c */ /* 0x000fe20003fc6070 */
[----:B-1----:R-:W-:-:S06]  /*9990*/  VIADD R30, R252, 0xffffff60 ;  /* 0xffffff60fc1e7836 */ /* 0x002fcc0000000000 */
[----:B------:R-:W1:Y:S01]  /*99a0*/  LDC R252, c[0x0][0x3a0] ;  /* 0x0000e800fffc7b82 */ /* 0x000e620000000800 */
[----:B------:R-:W-:Y:S01]  /*99b0*/  ISETP.GE.U32.AND P3, PT, R30, 0x7fffff21, PT ;  /* 0x7fffff211e00780c */ /* 0x000fe20003f66070 */
[----:B--2---:R-:W-:-:S06]  /*99c0*/  VIADD R30, R31, 0xffffff5f ;  /* 0xffffff5f1f1e7836 */ /* 0x004fcc0000000000 */
[----:B------:R-:W2:Y:S01]  /*99d0*/  LDC R31, c[0x0][0x3a0] ;  /* 0x0000e800ff1f7b82 */ /* 0x000ea20000000800 */
[----:B------:R-:W-:Y:S01]  /*99e0*/  IMAD.WIDE R172, R72, 0x4, R172 ;  /* 0x0000000448ac7825 */ /* 0x000fe200078e02ac */
[----:B------:R-:W-:-:S04]  /*99f0*/  ISETP.GE.U32.AND P4, PT, R30, 0x7fffff20, PT ;  /* 0x7fffff201e00780c */ /* 0x000fc80003f86070 */
[----:B------:R-:W-:Y:S01]  /*9a00*/  LDGSTS.E [R249+0x48074], desc[UR26][R172.64], !P5 ;  /* 0x48074000acf97fae */ /* 0x000fe2000e9a101a */
[----:B---3--:R-:W-:Y:S02]  /*9a10*/  VIADD R30, R2, 0xffffff5e ;  /* 0xffffff5e021e7836 */ /* 0x008fe40000000000 */
[----:B------:R-:W3:Y:S01]  /*9a20*/  LDC R2, c[0x0][0x3a0] ;  /* 0x0000e800ff027b82 */ /* 0x000ee20000000800 */
[----:B------:R-:W-:Y:S02]  /*9a30*/  IMAD.WIDE R174, R72, 0x4, R174 ;  /* 0x0000000448ae7825 */ /* 0x000fe400078e02ae */
[----:B------:R-:W-:Y:S02]  /*9a40*/  ISETP.GE.U32.AND P5, PT, R30, 0x7fffff1f, PT ;  /* 0x7fffff1f1e00780c */ /* 0x000fe40003fa6070 */
[----:B-1----:R-:W-:Y:S01]  /*9a50*/  VIADD R30, R252, 0xffffff5d ;  /* 0xffffff5dfc1e7836 */ /* 0x002fe20000000000 */
[----:B------:R-:W-:Y:S02]  /*9a60*/  LDGSTS.E [R249+0x48078], desc[UR26][R174.64], !P6 ;  /* 0x48078000aef97fae */ /* 0x000fe4000f1a101a */
[----:B------:R-:W1:Y:S02]  /*9a70*/  LDC R252, c[0x0][0x3a0] ;  /* 0x0000e800fffc7b82 */ /* 0x000e640000000800 */
[----:B------:R-:W-:Y:S01]  /*9a80*/  ISETP.GE.U32.AND P6, PT, R30, 0x7fffff1e, PT ;  /* 0x7fffff1e1e00780c */ /* 0x000fe20003fc6070 */
[----:B--2---:R-:W-:-:S05]  /*9a90*/  VIADD R30, R31, 0xffffff5c ;  /* 0xffffff5c1f1e7836 */ /* 0x004fca0000000000 */
[----:B------:R-:W2:Y:S01]  /*9aa0*/  LDC R31, c[0x0][0x3a0] ;  /* 0x0000e800ff1f7b82 */ /* 0x000ea20000000800 */
[----:B------:R-:W-:-:S04]  /*9ab0*/  IMAD.WIDE R176, R72, 0x4, R176 ;  /* 0x0000000448b07825 */ /* 0x000fc800078e02b0 */
[----:B------:R-:W-:Y:S01]  /*9ac0*/  IMAD.WIDE R178, R72, 0x4, R178 ;  /* 0x0000000448b27825 */ /* 0x000fe200078e02b2 */
[----:B------:R-:W-:Y:S01]  /*9ad0*/  LDGSTS.E [R249+0x4807c], desc[UR26][R176.64], !P3 ;  /* 0x4807c000b0f97fae */ /* 0x000fe2000d9a101a */
[----:B------:R-:W-:Y:S02]  /*9ae0*/  ISETP.GE.U32.AND P3, PT, R30, 0x7fffff1d, PT ;  /* 0x7fffff1d1e00780c */ /* 0x000fe40003f66070 */
[----:B---3--:R-:W-:Y:S01]  /*9af0*/  VIADD R30, R2, 0xffffff5b ;  /* 0xffffff5b021e7836 */ /* 0x008fe20000000000 */
[----:B------:R-:W-:Y:S01]  /*9b00*/  LDGSTS.E [R249+0x48080], desc[UR26][R178.64], !P4 ;  /* 0x48080000b2f97fae */ /* 0x000fe2000e1a101a */
[----:B------:R-:W3:Y:S01]  /*9b10*/  LDC R2, c[0x0][0x3a0] ;  /* 0x0000e800ff027b82 */ /* 0x000ee20000000800 */
[----:B------:R-:W-:Y:S02]  /*9b20*/  IMAD.WIDE R180, R72, 0x4, R180 ;  /* 0x0000000448b47825 */ /* 0x000fe400078e02b4 */
[----:B------:R-:W-:Y:S02]  /*9b30*/  ISETP.GE.U32.AND P4, PT, R30, 0x7fffff1c, PT ;  /* 0x7fffff1c1e00780c */ /* 0x000fe40003f86070 */
[----:B-1----:R-:W-:Y:S01]  /*9b40*/  VIADD R30, R252, 0xffffff5a ;  /* 0xffffff5afc1e7836 */ /* 0x002fe20000000000 */
[----:B------:R-:W-:Y:S02]  /*9b50*/  LDGSTS.E [R249+0x48084], desc[UR26][R180.64], !P5 ;  /* 0x48084000b4f97fae */ /* 0x000fe4000e9a101a */
[----:B------:R-:W1:Y:S02]  /*9b60*/  LDC R252, c[0x0][0x3a0] ;  /* 0x0000e800fffc7b82 */ /* 0x000e640000000800 */
[----:B------:R4:W-:Y:S01]  /*9b70*/  STL.64 [R1+0x360], R246 ;  /* 0x000360f601007387 */ /* 0x0009e20000100a00 */
[----:B------:R-:W-:Y:S01]  /*9b80*/  ISETP.GE.U32.AND P5, PT, R30, 0x7fffff1b, PT ;  /* 0x7fffff1b1e00780c */ /* 0x000fe20003fa6070 */
[----:B--2---:R-:W-:-:S02]  /*9b90*/  VIADD R30, R31, 0xffffff59 ;  /* 0xffffff591f1e7836 */ /* 0x004fc40000000000 */
[----:B------:R-:W-:Y:S02]  /*9ba0*/  STL.64 [R1+0x368], R244 ;  /* 0x000368f401007387 */ /* 0x000fe40000100a00 */
[----:B------:R-:W2:Y:S02]  /*9bb0*/  LDC R31, c[0x0][0x3a0] ;  /* 0x0000e800ff1f7b82 */ /* 0x000ea40000000800 */
[----:B------:R4:W-:Y:S01]  /*9bc0*/  STL.64 [R1+0x370], R242 ;  /* 0x000370f201007387 */ /* 0x0009e20000100a00 */
[----:B------:R-:W-:-:S03]  /*9bd0*/  IMAD.WIDE R182, R72, 0x4, R182 ;  /* 0x0000000448b67825 */ /* 0x000fc600078e02b6 */
[----:B------:R-:W-:Y:S04]  /*9be0*/  STL.64 [R1+0x378], R144 ;  /* 0x0003789001007387 */ /* 0x000fe80000100a00 */
[----:B------:R3:W-:Y:S04]  /*9bf0*/  STL.64 [R1+0x380], R146 ;  /* 0x0003809201007387 */ /* 0x0007e80000100a00 */
[----:B----4-:R-:W4:Y:S01]  /*9c00*/  LDL.LU.64 R246, [R1+0x40] ;  /* 0x0000400001f67983 */ /* 0x010f220000300a00 */
[----:B------:R-:W-:Y:S01]  /*9c10*/  IMAD.WIDE R184, R72, 0x4, R184 ;  /* 0x0000000448b87825 */ /* 0x000fe200078e02b8 */
[----:B------:R-:W4:Y:S02]  /*9c20*/  LDC R242, c[0x0][0x3a0] ;  /* 0x0000e800fff27b82 */ /* 0x000f240000000800 */
[----:B------:R-:W4:Y:S04]  /*9c30*/  LDL.LU.64 R250, [R1+0x38] ;  /* 0x0000380001fa7983 */ /* 0x000f280000300a00 */
[----:B------:R-:W-:Y:S01]  /*9c40*/  LDGSTS.E [R249+0x48088], desc[UR26][R182.64], !P6 ;  /* 0x48088000b6f97fae */ /* 0x000fe2000f1a101a */
[----:B------:R-:W-:Y:S01]  /*9c50*/  ISETP.GE.U32.AND P6, PT, R30, 0x7fffff1a, PT ;  /* 0x7fffff1a1e00780c */ /* 0x000fe20003fc6070 */
[----:B---3--:R-:W-:-:S02]  /*9c60*/  VIADD R30, R2, 0xffffff58 ;  /* 0xffffff58021e7836 */ /* 0x008fc40000000000 */
[----:B------:R-:W3:Y:S01]  /*9c70*/  LDC R2, c[0x0][0x3a0] ;  /* 0x0000e800ff027b82 */ /* 0x000ee20000000800 */
[----:B------:R-:W-:Y:S01]  /*9c80*/  LDGSTS.E [R249+0x4808c], desc[UR26][R184.64], !P3 ;  /* 0x4808c000b8f97fae */ /* 0x000fe2000d9a101a */
[----:B------:R-:W-:Y:S01]  /*9c90*/  IMAD.WIDE R186, R72, 0x4, R186 ;  /* 0x0000000448ba7825 */ /* 0x000fe200078e02ba */
[----:B------:R-:W-:Y:S02]  /*9ca0*/  ISETP.GE.U32.AND P3, PT, R30, 0x7fffff19, PT ;  /* 0x7fffff191e00780c */ /* 0x000fe40003f66070 */
[----:B------:R-:W4:Y:S01]  /*9cb0*/  LDL.LU.64 R146, [R1+0x30] ;  /* 0x0000300001927983 */ /* 0x000f220000300a00 */
[----:B-1----:R-:W-:Y:S02]  /*9cc0*/  VIADD R30, R252, 0xffffff57 ;  /* 0xffffff57fc1e7836 */ /* 0x002fe40000000000 */
[----:B------:R-:W1:Y:S01]  /*9cd0*/  LDC R252, c[0x0][0x3a0] ;  /* 0x0000e800fffc7b82 */ /* 0x000e620000000800 */
[----:B------:R-:W-:Y:S02]  /*9ce0*/  LDGSTS.E [R249+0x48090], desc[UR26][R186.64], !P4 ;  /* 0x48090000baf97fae */ /* 0x000fe4000e1a101a */
[----:B------:R-:W-:Y:S01]  /*9cf0*/  ISETP.GE.U32.AND P4, PT, R30, 0x7fffff18, PT ;  /* 0x7fffff181e00780c */ /* 0x000fe20003f86070 */
[----:B--2---:R-:W-:Y:S01]  /*9d00*/  VIADD R30, R31, 0xffffff56 ;  /* 0xffffff561f1e7836 */ /* 0x004fe20000000000 */
[----:B------:R-:W2:Y:S03]  /*9d10*/  LDL.LU.64 R144, [R1+0x28] ;  /* 0x0000280001907983 */ /* 0x000ea60000300a00 */
[----:B------:R-:W1:Y:S01]  /*9d20*/  LDC R31, c[0x0][0x3a0] ;  /* 0x0000e800ff1f7b82 */ /* 0x000e620000000800 */
        /* <DEDUP_REMOVED lines=12> */
[----:B------:R-:W-:Y:S01]  /*9df0*/  ISETP.GE.U32.AND P3, PT, R30, 0x7fffff15, PT ;  /* 0x7fffff151e00780c */ /* 0x000fe20003f66070 */
[----:B------:R-:W-:-:S05]  /*9e00*/  VIADD R30, R31, 0xffffff53 ;  /* 0xffffff531f1e7836 */ /* 0x000fca0000000000 */
        /* <DEDUP_REMOVED lines=42> */
[----:B------:R-:W1:Y:S01]  /*a0b0*/  LDC R252, c[0x0][0x3a0] ;  /* 0x0000e800fffc7b82 */ /* 0x000e620000000800 */
[----:B------:R-:W-:Y:S01]  /*a0c0*/  IMAD.WIDE R212, R72, 0x4, R212 ;  /* 0x0000000448d47825 */ /* 0x000fe200078e02d4 */
[----:B------:R-:W-:-:S03]  /*a0d0*/  ISETP.GE.U32.AND P4, PT, R30, 0x7fffff0c, PT ;  /* 0x7fffff0c1e00780c */ /* 0x000fc60003f86070 */
[----:B------:R-:W-:Y:S01]  /*a0e0*/  VIADD R30, R31, 0xffffff4a ;  /* 0xffffff4a1f1e7836 */ /* 0x000fe20000000000 */
[----:B------:R-:W-:Y:S01]  /*a0f0*/  LDGSTS.E [R249+0x480c4], desc[UR26][R212.64], !P5 ;  /* 0x480c4000d4f97fae */ /* 0x000fe2000e9a101a */
[----:B------:R-:W-:Y:S01]  /*a100*/  IMAD.WIDE R214, R72, 0x4, R214 ;  /* 0x0000000448d67825 */ /* 0x000fe200078e02d6 */
[----:B------:R-:W4:Y:S02]  /*a110*/  LDC R31, c[0x0][0x3a0] ;  /* 0x0000e800ff1f7b82 */ /* 0x000f240000000800 */
[----:B------:R-:W-:Y:S01]  /*a120*/  ISETP.GE.U32.AND P5, PT, R30, 0x7fffff0b, PT ;  /* 0x7fffff0b1e00780c */ /* 0x000fe20003fa6070 */
[----:B------:R-:W-:Y:S01]  /*a130*/  VIADD R30, R3, 0xffffff49 ;  /* 0xffffff49031e7836 */ /* 0x000fe20000000000 */
[----:B------:R-:W-:Y:S01]  /*a140*/  LDGSTS.E [R249+0x480c8], desc[UR26][R214.64], !P6 ;  /* 0x480c8000d6f97fae */ /* 0x000fe2000f1a101a */
[----:B------:R-:W-:-:S03]  /*a150*/  IMAD.WIDE R216, R72, 0x4, R216 ;  /* 0x0000000448d87825 */ /* 0x000fc600078e02d8 */
[----:B------:R-:W-:Y:S01]  /*a160*/  ISETP.GE.U32.AND P6, PT, R30, 0x7fffff0a, PT ;  /* 0x7fffff0a1e00780c */ /* 0x000fe20003fc6070 */
[----:B---3--:R-:W-:Y:S01]  /*a170*/  VIADD R30, R2, 0xffffff48 ;  /* 0xffffff48021e7836 */ /* 0x008fe20000000000 */
[----:B------:R-:W-:Y:S01]  /*a180*/  LDGSTS.E [R249+0x480cc], desc[UR26][R216.64], !P3 ;  /* 0x480cc000d8f97fae */ /* 0x000fe2000d9a101a */
[----:B------:R-:W3:Y:S03]  /*a190*/  LDC R2, c[0x0][0x3a0] ;  /* 0x0000e800ff027b82 */ /* 0x000ee60000000800 */
[----:B------:R-:W-:Y:S01]  /*a1a0*/  ISETP.GE.U32.AND P3, PT, R30, 0x7fffff09, PT ;  /* 0x7fffff091e00780c */ /* 0x000fe20003f66070 */
[----:B-1----:R-:W-:-:S04]  /*a1b0*/  VIADD R30, R252, 0xffffff47 ;  /* 0xffffff47fc1e7836 */ /* 0x002fc80000000000 */
[----:B------:R-:W1:Y:S01]  /*a1c0*/  LDC R252, c[0x0][0x3a0] ;  /* 0x0000e800fffc7b82 */ /* 0x000e620000000800 */
[----:B------:R-:W-:-:S05]  /*a1d0*/  IMAD.WIDE R218, R72, 0x4, R218 ;  /* 0x0000000448da7825 */ /* 0x000fca00078e02da */
[----:B------:R-:W-:Y:S01]  /*a1e0*/  LDGSTS.E [R249+0x480d0], desc[UR26][R218.64], !P4 ;  /* 0x480d0000daf97fae */ /* 0x000fe2000e1a101a */
[----:B------:R-:W-:Y:S01]  /*a1f0*/  ISETP.GE.U32.AND P4, PT, R30, 0x7fffff08, PT ;  /* 0x7fffff081e00780c */ /* 0x000fe20003f86070 */
[----:B----4-:R-:W-:Y:S01]  /*a200*/  VIADD R30, R31, 0xffffff46 ;  /* 0xffffff461f1e7836 */ /* 0x010fe20000000000 */
[----:B------:R-:W4:Y:S01]  /*a210*/  LDC R3, c[0x0][0x3a0] ;  /* 0x0000e800ff037b82 */ /* 0x000f220000000800 */
[----:B------:R-:W-:-:S04]  /*a220*/  IMAD.WIDE R220, R72, 0x4, R220 ;  /* 0x0000000448dc7825 */ /* 0x000fc800078e02dc */
[----:B------:R-:W-:Y:S01]  /*a230*/  IMAD.WIDE R222, R72, 0x4, R222 ;  /* 0x0000000448de7825 */ /* 0x000fe200078e02de */
[----:B------:R-:W-:Y:S02]  /*a240*/  LDGSTS.E [R249+0x480d4], desc[UR26][R220.64], !P5 ;  /* 0x480d4000dcf97fae */ /* 0x000fe4000e9a101a */
[----:B------:R-:W2:Y:S01]  /*a250*/  LDC R31, c[0x0][0x3a0] ;  /* 0x0000e800ff1f7b82 */ /* 0x000ea20000000800 */
[----:B------:R-:W-:Y:S01]  /*a260*/  ISETP.GE.U32.AND P5, PT, R30, 0x7fffff07, PT ;  /* 0x7fffff071e00780c */ /* 0x000fe20003fa6070 */
[----:B---3--:R-:W-:Y:S01]  /*a270*/  VIADD R30, R2, 0xffffff45 ;  /* 0xffffff45021e7836 */ /* 0x008fe20000000000 */
[----:B------:R-:W-:Y:S04]  /*a280*/  LDGSTS.E [R249+0x480d8], desc[UR26][R222.64], !P6 ;  /* 0x480d8000def97fae */ /* 0x000fe8000f1a101a */
[----:B------:R-:W-:Y:S01]  /*a290*/  ISETP.GE.U32.AND P6, PT, R30, 0x7fffff06, PT ;  /* 0x7fffff061e00780c */ /* 0x000fe20003fc6070 */
[----:B-1----:R-:W-:Y:S01]  /*a2a0*/  VIADD R30, R252, 0xffffff44 ;  /* 0xffffff44fc1e7836 */ /* 0x002fe20000000000 */
[----:B------:R-:W1:Y:S01]  /*a2b0*/  LDC R2, c[0x0][0x3a0] ;  /* 0x0000e800ff027b82 */ /* 0x000e620000000800 */
[----:B------:R-:W-:-:S04]  /*a2c0*/  IMAD.WIDE R224, R72, 0x4, R224 ;  /* 0x0000000448e07825 */ /* 0x000fc800078e02e0 */
[----:B------:R-:W-:Y:S01]  /*a2d0*/  IMAD.WIDE R226, R72, 0x4, R226 ;  /* 0x0000000448e27825 */ /* 0x000fe200078e02e2 */
[----:B------:R-:W-:Y:S02]  /*a2e0*/  LDGSTS.E [R249+0x480dc], desc[UR26][R224.64], !P3 ;  /* 0x480dc000e0f97fae */ /* 0x000fe4000d9a101a */
[----:B------:R-:W3:Y:S01]  /*a2f0*/  LDC R252, c[0x0][0x3a0] ;  /* 0x0000e800fffc7b82 */ /* 0x000ee20000000800 */
[----:B------:R-:W-:Y:S01]  /*a300*/  ISETP.GE.U32.AND P3, PT, R30, 0x7fffff05, PT ;  /* 0x7fffff051e00780c */ /* 0x000fe20003f66070 */
[----:B------:R-:W-:Y:S01]  /*a310*/  LDGSTS.E [R249+0x480e0], desc[UR26][R226.64], !P4 ;  /* 0x480e0000e2f97fae */ /* 0x000fe2000e1a101a */
[----:B--2---:R-:W-:Y:S02]  /*a320*/  VIADD R30, R31, 0xffffff43 ;  /* 0xffffff431f1e7836 */ /* 0x004fe40000000000 */
[----:B------:R-:W-:-:S03]  /*a330*/  IMAD.WIDE R228, R72, 0x4, R228 ;  /* 0x0000000448e47825 */ /* 0x000fc600078e02e4 */
[----:B------:R-:W-:Y:S01]  /*a340*/  ISETP.GE.U32.AND P4, PT, R30, 0x7fffff04, PT ;  /* 0x7fffff041e00780c */ /* 0x000fe20003f86070 */
[----:B----4-:R-:W-:Y:S01]  /*a350*/  VIADD R30, R3, 0xffffff42 ;  /* 0xffffff42031e7836 */ /* 0x010fe20000000000 */
[----:B------:R-:W-:Y:S01]  /*a360*/  LDGSTS.E [R249+0x480e4], desc[UR26][R228.64], !P5 ;  /* 0x480e4000e4f97fae */ /* 0x000fe2000e9a101a */
[----:B------:R-:W-:Y:S01]  /*a370*/  IMAD.WIDE R230, R72, 0x4, R230 ;  /* 0x0000000448e67825 */ /* 0x000fe200078e02e6 */
[----:B------:R-:W2:Y:S02]  /*a380*/  LDC R3, c[0x0][0x3a0] ;  /* 0x0000e800ff037b82 */ /* 0x000ea40000000800 */
[----:B------:R-:W-:Y:S01]  /*a390*/  ISETP.GE.U32.AND P5, PT, R30, 0x7fffff03, PT ;  /* 0x7fffff031e00780c */ /* 0x000fe20003fa6070 */
[----:B------:R-:W-:Y:S01]  /*a3a0*/  IMAD.WIDE R232, R72, 0x4, R232 ;  /* 0x0000000448e87825 */ /* 0x000fe200078e02e8 */
[----:B------:R-:W-:Y:S03]  /*a3b0*/  LDGSTS.E [R249+0x480e8], desc[UR26][R230.64], !P6 ;  /* 0x480e8000e6f97fae */ /* 0x000fe6000f1a101a */
[----:B-1----:R-:W-:Y:S01]  /*a3c0*/  VIADD R30, R2, 0xffffff41 ;  /* 0xffffff41021e7836 */ /* 0x002fe20000000000 */
[----:B------:R-:W-:Y:S01]  /*a3d0*/  LDGSTS.E [R249+0x480ec], desc[UR26][R232.64], !P3 ;  /* 0x480ec000e8f97fae */ /* 0x000fe2000d9a101a */
[----:B------:R-:W-:Y:S01]  /*a3e0*/  IMAD.WIDE R234, R72, 0x4, R234 ;  /* 0x0000000448ea7825 */ /* 0x000fe200078e02ea */
[----:B------:R-:W1:Y:S03]  /*a3f0*/  LDC R2, c[0x0][0x3a0] ;  /* 0x0000e800ff027b82 */ /* 0x000e660000000800 */
[----:B---3--:R-:W-:Y:S01]  /*a400*/  VIADD R31, R252, 0xffffff40 ;  /* 0xffffff40fc1f7836 */ /* 0x008fe20000000000 */
[----:B------:R-:W-:Y:S01]  /*a410*/  ISETP.GE.U32.AND P6, PT, R30, 0x7fffff02, PT ;  /* 0x7fffff021e00780c */ /* 0x000fe20003fc6070 */
[----:B------:R-:W-:Y:S03]  /*a420*/  LDGSTS.E [R249+0x480f0], desc[UR26][R234.64], !P4 ;  /* 0x480f0000eaf97fae */ /* 0x000fe6000e1a101a */
[----:B------:R-:W-:Y:S01]  /*a430*/  ISETP.GE.U32.AND P4, PT, R31, 0x7fffff01, PT ;  /* 0x7fffff011f00780c */ /* 0x000fe20003f86070 */
[C---:B------:R-:W-:Y:S01]  /*a440*/  IMAD.WIDE R236, R72.reuse, 0x4, R236 ;  /* 0x0000000448ec7825 */ /* 0x040fe200078e02ec */
[----:B------:R-:W3:Y:S03]  /*a450*/  LDC R252, c[0x0][0x3a0] ;  /* 0x0000e800fffc7b82 */ /* 0x000ee60000000800 */
[C---:B------:R-:W-:Y:S01]  /*a460*/  IMAD.WIDE R238, R72.reuse, 0x4, R238 ;  /* 0x0000000448ee7825 */ /* 0x040fe200078e02ee */
[----:B------:R-:W-:Y:S03]  /*a470*/  LDGSTS.E [R249+0x480f4], desc[UR26][R236.64], !P5 ;  /* 0x480f4000ecf97fae */ /* 0x000fe6000e9a101a */
[----:B------:R-:W-:Y:S01]  /*a480*/  IMAD.WIDE R240, R72, 0x4, R240 ;  /* 0x0000000448f07825 */ /* 0x000fe200078e02f0 */
        /* <DEDUP_REMOVED lines=57> */
[----:B------:R-:W-:Y:S01]  /*a820*/  IMAD.WIDE R80, R79, 0x4, R80 ;  /* 0x000000044f507825 */ /* 0x000fe200078e0250 */
[----:B------:R-:W-:Y:S01]  /*a830*/  ISETP.GE.AND P3, PT, R77, R31, PT ;  /* 0x0000001f4d00720c */ /* 0x000fe20003f66270 */
[----:B------:R-:W-:Y:S01]  /*a840*/  LDGSTS.E [R75+0x12900], desc[UR26][R58.64], P1 ;  /* 0x129000003a4b7fae */ /* 0x000fe200089a101a */
[----:B------:R-:W4:Y:S01]  /*a850*/  LDC R31, c[0x0][0x3a0] ;  /* 0x0000e800ff1f7b82 */ /* 0x000f220000000800 */
[----:B------:R-:W-:-:S02]  /*a860*/  IMAD.WIDE R28, R79, 0x4, R28 ;  /* 0x000000044f1c7825 */ /* 0x000fc400078e021c */
[----:B------:R-:W-:Y:S02]  /*a870*/  LDGSTS.E [R75+0x12d00], desc[UR26][R64.64], P1 ;  /* 0x12d00000404b7fae */ /* 0x000fe400089a101a */
[C---:B------:R-:W-:Y:S02]  /*a880*/  IMAD.WIDE R18, R79.reuse, 0x4, R18 ;  /* 0x000000044f127825 */ /* 0x040fe400078e0212 */
[----:B------:R-:W-:Y:S02]  /*a890*/  LDGSTS.E [R75+0x13100], desc[UR26][R80.64], P1 ;  /* 0x13100000504b7fae */ /* 0x000fe400089a101a */
[C---:B------:R-:W-:Y:S01]  /*a8a0*/  IMAD.WIDE R8, R79.reuse, 0x4, R8 ;  /* 0x000000044f087825 */ /* 0x040fe200078e0208 */
[----:B------:R-:W-:Y:S01]  /*a8b0*/  SEL R30, RZ, 0x4, P3 ;  /* 0x00000004ff1e7807 */ /* 0x000fe20001800000 */
[----:B------:R-:W-:Y:S02]  /*a8c0*/  LDGSTS.E [R75+0x13500], desc[UR26][R28.64], P1 ;  /* 0x135000001c4b7fae */ /* 0x000fe400089a101a */
[C---:B------:R-:W-:Y:S01]  /*a8d0*/  IMAD.WIDE R36, R79.reuse, 0x4, R36 ;  /* 0x000000044f247825 */ /* 0x040fe200078e0224 */
[----:B------:R-:W-:Y:S01]  /*a8e0*/  ISETP.GT.AND P3, PT, R76, 0xff, PT ;  /* 0x000000ff4c00780c */ /* 0x000fe20003f64270 */
[----:B------:R-:W-:Y:S02]  /*a8f0*/  LDGSTS.E [R75+0x13900], desc[UR26][R18.64], P1 ;  /* 0x13900000124b7fae */ /* 0x000fe400089a101a */
[----:B------:R-:W-:-:S02]  /*a900*/  IMAD.WIDE R88, R79, 0x4, R88 ;  /* 0x000000044f587825 */ /* 0x000fc400078e0258 */
[----:B------:R-:W-:Y:S02]  /*a910*/  LDGSTS.E [R75+0x13d00], desc[UR26][R8.64], P1 ;  /* 0x13d00000084b7fae */ /* 0x000fe400089a101a */
[C---:B------:R-:W-:Y:S02]  /*a920*/  IMAD.WIDE R96, R79.reuse, 0x4, R96 ;  /* 0x000000044f607825 */ /* 0x040fe400078e0260 */
[----:B------:R-:W-:Y:S02]  /*a930*/  LDGSTS.E [R74+0x10200], desc[UR26][R36.64], P1 ;  /* 0x10200000244a7fae */ /* 0x000fe400089a101a */
[C---:B------:R-:W-:Y:S02]  /*a940*/  IMAD.WIDE R104, R79.reuse, 0x4, R104 ;  /* 0x000000044f687825 */ /* 0x040fe400078e0268 */
[----:B------:R-:W-:Y:S02]  /*a950*/  LDGSTS.E [R74+0x10600], desc[UR26][R88.64], P1 ;  /* 0x10600000584a7fae */ /* 0x000fe400089a101a */
[C---:B------:R-:W-:Y:S01]  /*a960*/  IMAD.WIDE R112, R79.reuse, 0x4, R112 ;  /* 0x000000044f707825 */ /* 0x040fe200078e0270 */
[----:B------:R-:W-:Y:S01]  /*a970*/  SEL R30, R30, RZ, P3 ;  /* 0x000000ff1e1e7207 */ /* 0x000fe20001800000 */
        /* <DEDUP_REMOVED lines=8> */
[----:B------:R-:W-:Y:S01]  /*aa00*/  ISETP.NE.U32.AND P3, PT, R30, RZ, PT ;  /* 0x000000ff1e00720c */ /* 0x000fe20003f65070 */
[----:B------:R-:W-:Y:S02]  /*aa10*/  LDGSTS.E [R74+0x11a00], desc[UR26][R128.64], P1 ;  /* 0x11a00000804a7fae */ /* 0x000fe400089a101a */
[----:B------:R-:W-:-:S02]  /*aa20*/  IMAD.WIDE R52, R79, 0x4, R52 ;  /* 0x000000044f347825 */ /* 0x000fc400078e0234 */
[----:B------:R-:W-:Y:S02]  /*aa30*/  LDGSTS.E [R74+0x11e00], desc[UR26][R136.64], P1 ;  /* 0x11e00000884a7fae */ /* 0x000fe400089a101a */
[C---:B------:R-:W-:Y:S02]  /*aa40*/  IMAD.WIDE R60, R79.reuse, 0x4, R60 ;  /* 0x000000044f3c7825 */ /* 0x040fe400078e023c */
[----:B------:R-:W-:Y:S02]  /*aa50*/  LDGSTS.E [R74+0x12200], desc[UR26][R20.64], P1 ;  /* 0x12200000144a7fae */ /* 0x000fe400089a101a */
[C---:B------:R-:W-:Y:S02]  /*aa60*/  IMAD.WIDE R66, R79.reuse, 0x4, R66 ;  /* 0x000000044f427825 */ /* 0x040fe400078e0242 */
[----:B------:R-:W-:Y:S02]  /*aa70*/  LDGSTS.E [R74+0x12600], desc[UR26][R52.64], P1 ;  /* 0x12600000344a7fae */ /* 0x000fe400089a101a */
[----:B------:R-:W-:-:S02]  /*aa80*/  IMAD.WIDE R32, R79, 0x4, R32 ;  /* 0x000000044f207825 */ /* 0x000fc400078e0220 */
[----:B------:R-:W-:Y:S02]  /*aa90*/  LDGSTS.E [R74+0x12a00], desc[UR26][R60.64], P1 ;  /* 0x12a000003c4a7fae */ /* 0x000fe400089a101a */
[----:B---3--:R-:W-:Y:S02]  /*aaa0*/  VIADD R30, R252, 0xffffff3f ;  /* 0xffffff3ffc1e7836 */ /* 0x008fe40000000000 */
        /* <DEDUP_REMOVED lines=9> */
[C---:B------:R-:W-:Y:S02]  /*ab40*/  IMAD.WIDE R90, R79.reuse, 0x4, R90 ;  /* 0x000000044f5a7825 */ /* 0x040fe400078e025a */
[----:B------:R-:W-:Y:S02]  /*ab50*/  LDGSTS.E [R74+0x13e00], desc[UR26][R12.64], P1 ;  /* 0x13e000000c4a7fae */ /* 0x000fe400089a101a */
[----:B------:R-:W-:Y:S02]  /*ab60*/  IMAD.WIDE R98, R79, 0x4, R98 ;  /* 0x000000044f627825 */ /* 0x000fe400078e0262 */
[----:B------:R-:W-:Y:S02]  /*ab70*/  LDGSTS.E [R73+0x10300], desc[UR26][R34.64], P1 ;  /* 0x1030000022497fae */ /* 0x000fe400089a101a */
[----:B--2---:R-:W-:-:S02]  /*ab80*/  VIADD R30, R3, 0xffffff3e ;  /* 0xffffff3e031e7836 */ /* 0x004fc40000000000 */
[C---:B------:R-:W-:Y:S01]  /*ab90*/  IMAD.WIDE R106, R79.reuse, 0x4, R106 ;  /* 0x000000044f6a7825 */ /* 0x040fe200078e026a */
[----:B------:R-:W-:Y:S01]  /*aba0*/  LDGSTS.E [R73+0x10700], desc[UR26][R90.64], P1 ;  /* 0x107000005a497fae */ /* 0x000fe200089a101a */
[----:B------:R-:W2:Y:S02]  /*abb0*/  LDC R3, c[0x0][0x3a0] ;  /* 0x0000e800ff037b82 */ /* 0x000ea40000000800 */
        /* <DEDUP_REMOVED lines=11> */
[----:B----4-:R-:W-:-:S02]  /*ac70*/  VIADD R30, R31, 0xffffff3d ;  /* 0xffffff3d1f1e7836 */ /* 0x010fc40000000000 */
        /* <DEDUP_REMOVED lines=14> */
[----:B------:R-:W-:Y:S04]  /*ad60*/  LDGSTS.E [R73+0x13700], desc[UR26][R38.64], P1 ;  /* 0x1370000026497fae */ /* 0x000fe800089a101a */
[----:B------:R-:W-:Y:S04]  /*ad70*/  LDGSTS.E [R73+0x13b00], desc[UR26][R6.64], P1 ;  /* 0x13b0000006497fae */ /* 0x000fe800089a101a */
[----:B------:R-:W-:Y:S04]  /*ad80*/  LDGSTS.E [R73+0x13f00], desc[UR26][R30.64], P1 ;  /* 0x13f000001e497fae */ /* 0x000fe800089a101a */
[----:B------:R-:W0:Y:S01]  /*ad90*/  LDGDEPBAR ;  /* 0x00000000000079af */ /* 0x000e220000000000 */
[----:B-1----:R-:W-:-:S02]  /*ada0*/  VIADD R252, R2, 0xffffff3c ;  /* 0xffffff3c02fc7836 */ /* 0x002fc40000000000 */
[----:B------:R-:W1:Y:S01]  /*adb0*/  LDC R2, c[0x0][0x3a0] ;  /* 0x0000e800ff027b82 */ /* 0x000e620000000800 */
[----:B------:R-:W-:-:S07]  /*adc0*/  IMAD.WIDE R10, R72, 0x4, R142 ;  /* 0x00000004480a7825 */ /* 0x000fce00078e028e */
[----:B------:R-:W-:Y:S01]  /*add0*/  BAR.SYNC.DEFER_BLOCKING 0x0 ;  /* 0x0000000000007b1d */ /* 0x000fe20000010000 */
[----:B------:R-:W-:Y:S01]  /*ade0*/  VIADD R142, R242, 0xffffff3b ;  /* 0xffffff3bf28e7836 */ /* 0x000fe20000000000 */
[----:B------:R-:W-:-:S04]  /*adf0*/  ISETP.GE.U32.AND P1, PT, R252, 0x7ffffefd, PT ;  /* 0x7ffffefdfc00780c */ /* 0x000fc80003f26070 */
[----:B------:R-:W3:Y:S01]  /*ae00*/  LDL.LU.64 R242, [R1+0x20] ;  /* 0x0000200001f27983 */ /* 0x000ee20000300a00 */
[----:B--2---:R-:W-:Y:S02]  /*ae10*/  VIADD R252, R3, 0xffffff3a ;  /* 0xffffff3a03fc7836 */ /* 0x004fe40000000000 */
[----:B------:R-:W-:Y:S01]  /*ae20*/  IMAD.WIDE R250, R72, 0x4, R250 ;  /* 0x0000000448fa7825 */ /* 0x000fe200078e02fa */
[----:B------:R-:W2:Y:S04]  /*ae30*/  LDL.LU.64 R244, [R1+0x18] ;  /* 0x0000180001f47983 */ /* 0x000ea80000300a00 */
[----:B------:R-:W-:Y:S01]  /*ae40*/  @!PT LDS RZ, [RZ] ;  /* 0x00000000fffff984 */ /* 0x000fe20000000800 */
[----:B------:R-:W-:Y:S01]  /*ae50*/  @!PT LDS RZ, [RZ] ;  /* 0x00000000fffff984 */ /* 0x000fe20000000800 */
[----:B------:R-:W-:Y:S01]  /*ae60*/  @!PT LDS RZ, [RZ] ;  /* 0x00000000fffff984 */ /* 0x000fe20000000800 */
[----:B------:R-:W-:Y:S01]  /*ae70*/  LDGSTS.E [R249+0x50000], desc[UR26][R10.64], !P5 ;  /* 0x500000000af97fae */ /* 0x000fe2000e9a101a */
[----:B------:R-:W-:Y:S01]  /*ae80*/  ISETP.GE.U32.AND P5, PT, R142, 0x7ffffefc, PT ;  /* 0x7ffffefc8e00780c */ /* 0x000fe20003fa6070 */
[----:B------:R-:W-:-:S02]  /*ae90*/  IMAD.WIDE R142, R72, 0x4, R246 ;  /* 0x00000004488e7825 */ /* 0x000fc400078e02f6 */
[----:B------:R-:W4:Y:S04]  /*aea0*/  LDL.LU.64 R246, [R1+0x10] ;  /* 0x0000100001f67983 */ /* 0x000f280000300a00 */
[----:B------:R-:W-:Y:S01]  /*aeb0*/  LDGSTS.E [R249+0x50004], desc[UR26][R142.64], !P6 ;  /* 0x500040008ef97fae */ /* 0x000fe2000f1a101a */
[----:B------:R-:W-:Y:S01]  /*aec0*/  ISETP.GE.U32.AND P6, PT, R252, 0x7ffffefb, PT ;  /* 0x7ffffefbfc00780c */ /* 0x000fe20003fc6070 */
[----:B-1----:R-:W-:Y:S02]  /*aed0*/  VIADD R252, R2, 0xffffff39 ;  /* 0xffffff3902fc7836 */ /* 0x002fe40000000000 */
[----:B------:R-:W4:Y:S04]  /*aee0*/  LDL.LU.64 R2, [R1+0x8] ;  /* 0x0000080001027983 */ /* 0x000f280000300a00 */
[----:B------:R1:W-:Y:S04]  /*aef0*/  STL.64 [R1+0x50], R250 ;  /* 0x000050fa01007387 */ /* 0x0003e80000100a00 */
[----:B------:R1:W-:Y:S04]  /*af00*/  LDGSTS.E [R249+0x50008], desc[UR26][R250.64], !P4 ;  /* 0x50008000faf97fae */ /* 0x0003e8000e1a101a */
[----:B-1----:R-:W4:Y:S01]  /*af10*/  LDL.LU.64 R250, [R1] ;  /* 0x0000000001fa7983 */ /* 0x002f220000300a00 */
[----:B------:R-:W-:Y:S01]  /*af20*/  ISETP.GE.U32.AND P4, PT, R252, 0x7ffffefa, PT ;  /* 0x7ffffefafc00780c */ /* 0x000fe20003f86070 */
[----:B------:R-:W-:-:S04]  /*af30*/  IMAD.WIDE R146, R72, 0x4, R146 ;  /* 0x0000000448927825 */ /* 0x000fc800078e0292 */
[----:B------:R-:W-:Y:S01]  /*af40*/  VIADD R252, R248, 0xffffff38 ;  /* 0xffffff38f8fc7836 */ /* 0x000fe20000000000 */
[----:B------:R-:W-:Y:S01]  /*af50*/  LDGSTS.E [R249+0x5000c], desc[UR26][R146.64], !P1 ;  /* 0x5000c00092f97fae */ /* 0x000fe2000c9a101a */
[----:B------:R-:W-:Y:S01]  /*af60*/  IMAD.WIDE R144, R72, 0x4, R144 ;  /* 0x0000000448907825 */ /* 0x000fe200078e0290 */
[----:B------:R-:W1:Y:S02]  /*af70*/  LDC R248, c[0x0][0x3a0] ;  /* 0x0000e800fff87b82 */ /* 0x000e640000000800 */
[----:B------:R-:W-:Y:S02]  /*af80*/  ISETP.GE.U32.AND P1, PT, R252, 0x7ffffef9, PT ;  /* 0x7ffffef9fc00780c */ /* 0x000fe40003f26070 */
[----:B------:R-:W-:Y:S04]  /*af90*/  LDGSTS.E [R249+0x50010], desc[UR26][R144.64], !P5 ;  /* 0x5001000090f97fae */ /* 0x000fe8000e9a101a */
[----:B------:R-:W1:Y:S02]  /*afa0*/  LDC R252, c[0x0][0x3a0] ;  /* 0x0000e800fffc7b82 */ /* 0x000e640000000800 */
[----:B-1----:R-:W-:-:S05]  /*afb0*/  VIADD R252, R252, 0xffffff37 ;  /* 0xffffff37fcfc7836 */ /* 0x002fca0000000000 */
[----:B------:R-:W-:Y:S02]  /*afc0*/  ISETP.GE.U32.AND P5, PT, R252, 0x7ffffef8, PT ;  /* 0x7ffffef8fc00780c */ /* 0x000fe40003fa6070 */
[----:B------:R-:W1:Y:S01]  /*afd0*/  LDC R252, c[0x0][0x3a0] ;  /* 0x0000e800fffc7b82 */ /* 0x000e620000000800 */
[----:B------:R1:W-:Y:S04]  /*afe0*/  STL.64 [R1+0x48], R146 ;  /* 0x0000489201007387 */ /* 0x0003e80000100a00 */
[----:B-1----:R-:W4:Y:S01]  /*aff0*/  LDL.LU.64 R146, [R1+0x380] ;  /* 0x0003800001927983 */ /* 0x002f220000300a00 */
[----:B------:R-:W-:-:S03]  /*b000*/  VIADD R252, R252, 0xffffff36 ;  /* 0xffffff36fcfc7836 */ /* 0x000fc60000000000 */
[----:B------:R1:W-:Y:S04]  /*b010*/  STL.64 [R1+0x40], R144 ;  /* 0x0000409001007387 */ /* 0x0003e80000100a00 */
[----:B-1----:R-:W4:Y:S01]  /*b020*/  LDL.LU.64 R144, [R1+0x378] ;  /* 0x0003780001907983 */ /* 0x002f220000300a00 */
[----:B---3--:R-:W-:-:S05]  /*b030*/  IMAD.WIDE R242, R72, 0x4, R242 ;  /* 0x0000000448f27825 */ /* 0x008fca00078e02f2 */
[----:B------:R-:W-:Y:S01]  /*b040*/  LDGSTS.E [R249+0x50014], desc[UR26][R242.64], !P6 ;  /* 0x50014000f2f97fae */ /* 0x000fe2000f1a101a */
[----:B------:R-:W-:Y:S01]  /*b050*/  ISETP.GE.U32.AND P6, PT, R252, 0x7ffffef7, PT ;  /* 0x7ffffef7fc00780c */ /* 0x000fe20003fc6070 */
[C---:B--2---:R-:W-:Y:S02]  /*b060*/  IMAD.WIDE R244, R72.reuse, 0x4, R244 ;  /* 0x0000000448f47825 */ /* 0x044fe400078e02f4 */
[----:B------:R1:W-:Y:S04]  /*b070*/  STL.64 [R1+0x38], R242 ;  /* 0x000038f201007387 */ /* 0x0003e80000100a00 */
[----:B------:R-:W-:Y:S01]  /*b080*/  LDGSTS.E [R249+0x50018], desc[UR26][R244.64], !P4 ;  /* 0x50018000f4f97fae */ /* 0x000fe2000e1a101a */
[----:B----4-:R-:W-:-:S03]  /*b090*/  IMAD.WIDE R246, R72, 0x4, R246 ;  /* 0x0000000448f67825 */ /* 0x010fc600078e02f6 */
[----:B-1----:R-:W2:Y:S04]  /*b0a0*/  LDL.LU.64 R242, [R1+0x370] ;  /* 0x0003700001f27983 */ /* 0x002ea80000300a00 */
[----:B------:R1:W-:Y:S01]  /*b0b0*/  STL.64 [R1+0x30], R244 ;  /* 0x000030f401007387 */ /* 0x0003e20000100a00 */
[----:B------:R-:W-:-:S03]  /*b0c0*/  IMAD.WIDE R2, R72, 0x4, R2 ;  /* 0x0000000448027825 */ /* 0x000fc600078e0202 */
[----:B------:R-:W-:Y:S04]  /*b0d0*/  LDGSTS.E [R249+0x5001c], desc[UR26][R246.64], !P1 ;  /* 0x5001c000f6f97fae */ /* 0x000fe8000c9a101a */
[----:B------:R-:W-:Y:S04]  /*b0e0*/  LDGSTS.E [R249+0x50020], desc[UR26][R2.64], !P5 ;  /* 0x5002000002f97fae */ /* 0x000fe8000e9a101a */
[----:B-1----:R-:W3:Y:S04]  /*b0f0*/  LDL.LU.64 R244, [R1+0x368] ;  /* 0x0003680001f47983 */ /* 0x002ee80000300a00 */
[----:B------:R1:W-:Y:S01]  /*b100*/  STL.64 [R1+0x28], R246 ;  /* 0x000028f601007387 */ /* 0x0003e20000100a00 */
[----:B------:R-:W-:-:S03]  /*b110*/  IMAD.WIDE R250, R72, 0x4, R250 ;  /* 0x0000000448fa7825 */ /* 0x000fc600078e02fa */
[----:B-1----:R-:W4:Y:S04]  /*b120*/  LDL.LU.64 R246, [R1+0x360] ;  /* 0x0003600001f67983 */ /* 0x002f280000300a00 */
[----:B------:R1:W-:Y:S04]  /*b130*/  STL.64 [R1+0x20], R2 ;  /* 0x0000200201007387 */ /* 0x0003e80000100a00 */
[----:B------:R2:W-:Y:S04]  /*b140*/  LDGSTS.E [R249+0x50024], desc[UR26][R250.64], !P6 ;  /* 0x50024000faf97fae */ /* 0x0005e8000f1a101a */
[----:B-1----:R-:W2:Y:S04]  /*b150*/  LDL.LU.64 R2, [R1+0x358] ;  /* 0x0003580001027983 */ /* 0x002ea80000300a00 */
[----:B------:R1:W-:Y:S04]  /*b160*/  STL.64 [R1+0x18], R250 ;  /* 0x000018fa01007387 */ /* 0x0003e80000100a00 */
[----:B-1----:R-:W3:Y:S01]  /*b170*/  LDL.LU.64 R250, [R1+0x350] ;  /* 0x0003500001fa7983 */ /* 0x002ee20000300a00 */
        /* <DEDUP_REMOVED lines=9> */
[----:B------:R-:W-:-:S05]  /*b210*/  VIADD R252, R248, 0xffffff32 ;  /* 0xffffff32f8fc7836 */ /* 0x000fca0000000000 */
[----:B------:R-:W-:Y:S02]  /*b220*/  ISETP.GE.U32.AND P6, PT, R252, 0x7ffffef3, PT ;  /* 0x7ffffef3fc00780c */ /* 0x000fe40003fc6070 */
[----:B--2---:R-:W-:Y:S01]  /*b230*/  LEA R252, R2, UR10, 0x8 ;  /* 0x0000000a02fc7c11 */ /* 0x004fe2000f8e40ff */
[----:B---3--:R-:W-:Y:S02]  /*b240*/  IMAD.WIDE R248, R72, 0x4, R250 ;  /* 0x0000000448f87825 */ /* 0x008fe400078e02fa */
[----:B------:R-:W1:Y:S03]  /*b250*/  LDC R251, c[0x0][0x3a0] ;  /* 0x0000e800fffb7b82 */ /* 0x000e660000000800 */
[----:B------:R2:W-:Y:S04]  /*b260*/  STL.64 [R1+0x10], R248 ;  /* 0x000010f801007387 */ /* 0x0005e80000100a00 */
[----:B------:R3:W-:Y:S04]  /*b270*/  LDGSTS.E [R252+0x50028], desc[UR26][R248.64], !P4 ;  /* 0x50028000f8fc7fae */ /* 0x0007e8000e1a101a */
[----:B--2---:R-:W2:Y:S01]  /*b280*/  LDL.LU.64 R248, [R1+0x348] ;  /* 0x0003480001f87983 */ /* 0x004ea20000300a00 */
[----:B---3--:R-:W3:Y:S01]  /*b290*/  LDC R252, c[0x0][0x3a0] ;  /* 0x0000e800fffc7b82 */ /* 0x008ee20000000800 */
[----:B-1----:R-:W-:-:S05]  /*b2a0*/  VIADD R250, R251, 0xffffff31 ;  /* 0xffffff31fbfa7836 */ /* 0x002fca0000000000 */
        /* <DEDUP_REMOVED lines=18> */
[----:B--2---:R-:W-:Y:S02]  /*b3d0*/  IMAD.WIDE R250, R72, 0x4, R248 ;  /* 0x0000000448fa7825 */ /* 0x004fe400078e02f8 */
[----:B------:R-:W1:Y:S01]  /*b3e0*/  LDC R248, c[0x0][0x3a0] ;  /* 0x0000e800fff87b82 */ /* 0x000e620000000800 */
[----:B------:R-:W-:-:S05]  /*b3f0*/  LEA R249, R2, UR10, 0x8 ;  /* 0x0000000a02f97c11 */ /* 0x000fca000f8e40ff */
[----:B------:R4:W-:Y:S04]  /*b400*/  LDGSTS.E [R249+0x5002c], desc[UR26][R250.64], !P1 ;  /* 0x5002c000faf97fae */ /* 0x0009e8000c9a101a */
[----:B------:R4:W-:Y:S01]  /*b410*/  STL.64 [R1+0x8], R250 ;  /* 0x000008fa01007387 */ /* 0x0009e20000100a00 */
[----:B-1----:R-:W-:-:S05]  /*b420*/  VIADD R248, R248, 0xffffff30 ;  /* 0xffffff30f8f87836 */ /* 0x002fca0000000000 */
[----:B------:R-:W-:Y:S02]  /*b430*/  ISETP.GE.U32.AND P1, PT, R248, 0x7ffffef1, PT ;  /* 0x7ffffef1f800780c */ /* 0x000fe40003f26070 */
[----:B------:R-:W1:Y:S01]  /*b440*/  LDC R248, c[0x0][0x3a0] ;  /* 0x0000e800fff87b82 */ /* 0x000e620000000800 */
[----:B----4-:R-:W-:-:S05]  /*b450*/  IMAD.WIDE R250, R72, 0x4, R246 ;  /* 0x0000000448fa7825 */ /* 0x010fca00078e02f6 */
[----:B------:R2:W-:Y:S02]  /*b460*/  STL.64 [R1], R250 ;  /* 0x000000fa01007387 */ /* 0x0005e40000100a00 */
[----:B------:R-:W4:Y:S02]  /*b470*/  LDC R247, c[0x0][0x3a0] ;  /* 0x0000e800fff77b82 */ /* 0x000f240000000800 */
[----:B------:R2:W-:Y:S02]  /*b480*/  LDGSTS.E [R249+0x50030], desc[UR26][R250.64], !P5 ;  /* 0x50030000faf97fae */ /* 0x0005e4000e9a101a */
[----:B--2---:R-:W-:-:S04]  /*b490*/  IMAD.WIDE R250, R72, 0x4, R244 ;  /* 0x0000000448fa7825 */ /* 0x004fc800078e02f4 */
[----:B------:R-:W2:Y:S01]  /*b4a0*/  LDC R245, c[0x0][0x3a0] ;  /* 0x0000e800fff57b82 */ /* 0x000ea20000000800 */
[----:B---3--:R-:W-:Y:S01]  /*b4b0*/  VIADD R244, R252, 0xffffff2e ;  /* 0xffffff2efcf47836 */ /* 0x008fe20000000000 */
[----:B------:R3:W-:Y:S06]  /*b4c0*/  LDGSTS.E [R249+0x50034], desc[UR26][R250.64], !P6 ;  /* 0x50034000faf97fae */ /* 0x0007ec000f1a101a */
[----:B------:R-:W2:Y:S01]  /*b4d0*/  LDC R252, c[0x0][0x3a0] ;  /* 0x0000e800fffc7b82 */ /* 0x000ea20000000800 */
[----:B-1----:R-:W-:Y:S01]  /*b4e0*/  VIADD R246, R248, 0xffffff2f ;  /* 0xffffff2ff8f67836 */ /* 0x002fe20000000000 */
[----:B------:R1:W-:Y:S01]  /*b4f0*/  STL.64 [R1+0x310], R250 ;  /* 0x000310fa01007387 */ /* 0x0003e20000100a00 */
[----:B---3--:R-:W-:Y:S01]  /*b500*/  IMAD.WIDE R248, R72, 0x4, R242 ;  /* 0x0000000448f87825 */ /* 0x008fe200078e02f2 */
[----:B-1----:R-:W-:-:S04]  /*b510*/  LEA R251, R2, UR10, 0x8 ;  /* 0x0000000a02fb7c11 */ /* 0x002fc8000f8e40ff */
[----:B------:R-:W1:Y:S01]  /*b520*/  LDC R250, c[0x0][0x3a0] ;  /* 0x0000e800fffa7b82 */ /* 0x000e620000000800 */
[----:B------:R3:W-:Y:S04]  /*b530*/  STL.64 [R1+0x318], R248 ;  /* 0x000318f801007387 */ /* 0x0007e80000100a00 */
[----:B------:R3:W-:Y:S01]  /*b540*/  LDGSTS.E [R251+0x50038], desc[UR26][R248.64], !P4 ;  /* 0x50038000f8fb7fae */ /* 0x0007e2000e1a101a */
[----:B------:R-:W-:Y:S01]  /*b550*/  ISETP.GE.U32.AND P5, PT, R246, 0x7ffffef0, PT ;  /* 0x7ffffef0f600780c */ /* 0x000fe20003fa6070 */
[----:B----4-:R-:W-:Y:S02]  /*b560*/  VIADD R242, R247, 0xffffff2d ;  /* 0xffffff2df7f27836 */ /* 0x010fe40000000000 */
[----:B------:R-:W-:Y:S02]  /*b570*/  IMAD.WIDE R246, R72, 0x4, R144 ;  /* 0x0000000448f67825 */ /* 0x000fe400078e0290 */
[----:B------:R-:W4:Y:S02]  /*b580*/  LDC R145, c[0x0][0x3a0] ;  /* 0x0000e800ff917b82 */ /* 0x000f240000000800 */
[----:B--2---:R-:W-:Y:S01]  /*b590*/  VIADD R144, R245, 0xffffff2c ;  /* 0xffffff2cf5907836 */ /* 0x004fe20000000000 */
[----:B------:R-:W-:Y:S01]  /*b5a0*/  ISETP.GE.U32.AND P6, PT, R244, 0x7ffffeef, PT ;  /* 0x7ffffeeff400780c */ /* 0x000fe20003fc6070 */
[----:B------:R-:W-:Y:S04]  /*b5b0*/  LDGSTS.E [R251+0x5003c], desc[UR26][R246.64], !P1 ;  /* 0x5003c000f6fb7fae */ /* 0x000fe8000c9a101a */
[----:B---3--:R-:W2:Y:S01]  /*b5c0*/  LDC R248, c[0x0][0x3a0] ;  /* 0x0000e800fff87b82 */ /* 0x008ea20000000800 */
[----:B------:R-:W-:Y:S01]  /*b5d0*/  ISETP.GE.U32.AND P1, PT, R144, 0x7ffffeed, PT ;  /* 0x7ffffeed9000780c */ /* 0x000fe20003f26070 */
[----:B------:R-:W-:Y:S01]  /*b5e0*/  IMAD.WIDE R244, R72, 0x4, R146 ;  /* 0x0000000448f47825 */ /* 0x000fe200078e0292 */
[----:B------:R-:W-:-:S03]  /*b5f0*/  ISETP.GE.U32.AND P4, PT, R242, 0x7ffffeee, PT ;  /* 0x7ffffeeef200780c */ /* 0x000fc60003f86070 */
[----:B------:R-:W-:Y:S01]  /*b600*/  VIADD R144, R252, 0xffffff2b ;  /* 0xffffff2bfc907836 */ /* 0x000fe20000000000 */
[----:B------:R-:W-:Y:S01]  /*b610*/  LDGSTS.E [R251+0x50040], desc[UR26][R244.64], !P5 ;  /* 0x50040000f4fb7fae */ /* 0x000fe2000e9a101a */
[----:B------:R-:W-:Y:S01]  /*b620*/  IMAD.WIDE R242, R72, 0x4, R148 ;  /* 0x0000000448f27825 */ /* 0x000fe200078e0294 */
[----:B------:R-:W3:Y:S02]  /*b630*/  LDC R147, c[0x0][0x3a0] ;  /* 0x0000e800ff937b82 */ /* 0x000ee40000000800 */
[----:B------:R-:W-:Y:S01]  /*b640*/  ISETP.GE.U32.AND P5, PT, R144, 0x7ffffeec, PT ;  /* 0x7ffffeec9000780c */ /* 0x000fe20003fa6070 */
[----:B-1----:R-:W-:Y:S01]  /*b650*/  VIADD R144, R250, 0xffffff2a ;  /* 0xffffff2afa907836 */ /* 0x002fe20000000000 */
[----:B------:R-:W-:Y:S04]  /*b660*/  LDGSTS.E [R251+0x50044], desc[UR26][R242.64], !P6 ;  /* 0x50044000f2fb7fae */ /* 0x000fe8000f1a101a */
[----:B------:R-:W-:Y:S01]  /*b670*/  ISETP.GE.U32.AND P6, PT, R144, 0x7ffffeeb, PT ;  /* 0x7ffffeeb9000780c */ /* 0x000fe20003fc6070 */
[----:B------:R-:W1:Y:S01]  /*b680*/  LDC R146, c[0x0][0x3a0] ;  /* 0x0000e800ff927b82 */ /* 0x000e620000000800 */
[----:B------:R-:W-:Y:S04]  /*b690*/  STL.64 [R1+0x308], R246 ;  /* 0x000308f601007387 */ /* 0x000fe80000100a00 */
[----:B------:R1:W-:Y:S01]  /*b6a0*/  LDGSTS.E [R251+0x50048], desc[UR26][R150.64], !P4 ;  /* 0x5004800096fb7fae */ /* 0x0003e2000e1a101a */
[----:B--2---:R-:W-:-:S02]  /*b6b0*/  VIADD R144, R248, 0xffffff29 ;  /* 0xffffff29f8907836 */ /* 0x004fc40000000000 */
[----:B------:R-:W-:Y:S01]  /*b6c0*/  IMAD.WIDE R184, R72, 0x4, R184 ;  /* 0x0000000448b87825 */ /* 0x000fe200078e02b8 */
[----:B------:R-:W-:Y:S01]  /*b6d0*/  STL.64 [R1+0x320], R244 ;  /* 0x000320f401007387 */ /* 0x000fe20000100a00 */
[----:B------:R-:W2:Y:S01]  /*b6e0*/  LDC R148, c[0x0][0x3a0] ;  /* 0x0000e800ff947b82 */ /* 0x000ea20000000800 */
[----:B------:R-:W-:Y:S02]  /*b6f0*/  ISETP.GE.U32.AND P4, PT, R144, 0x7ffffeea, PT ;  /* 0x7ffffeea9000780c */ /* 0x000fe40003f86070 */
[----:B------:R3:W-:Y:S01]  /*b700*/  STL.64 [R1+0x328], R242 ;  /* 0x000328f201007387 */ /* 0x0007e20000100a00 */
[----:B----4-:R-:W-:-:S04]  /*b710*/  VIADD R144, R145, 0xffffff28 ;  /* 0xffffff2891907836 */ /* 0x010fc80000000000 */
[----:B------:R-:W4:Y:S01]  /*b720*/  LDC R145, c[0x0][0x3a0] ;  /* 0x0000e800ff917b82 */ /* 0x000f220000000800 */
[----:B---3--:R-:W3:Y:S01]  /*b730*/  LDL.LU.64 R242, [R1+0x50] ;  /* 0x0000500001f27983 */ /* 0x008ee20000300a00 */
[----:B------:R-:W-:-:S06]  /*b740*/  IMAD.WIDE R186, R72, 0x4, R186 ;  /* 0x0000000448ba7825 */ /* 0x000fcc00078e02ba */
[----:B------:R-:W2:Y:S01]  /*b750*/  LDC R252, c[0x0][0x3a0] ;  /* 0x0000e800fffc7b82 */ /* 0x000ea20000000800 */
[----:B------:R-:W2:Y:S04]  /*b760*/  LDL.LU.64 R244, [R1+0x48] ;  /* 0x0000480001f47983 */ /* 0x000ea80000300a00 */
[----:B------:R-:W2:Y:S04]  /*b770*/  LDL.LU.64 R248, [R1+0x40] ;  /* 0x0000400001f87983 */ /* 0x000ea80000300a00 */
[----:B------:R-:W2:Y:S04]  /*b780*/  LDL.LU.64 R250, [R1+0x38] ;  /* 0x0000380001fa7983 */ /* 0x000ea80000300a00 */
[----:B------:R-:W2:Y:S04]  /*b790*/  LDL.LU.64 R246, [R1+0x30] ;  /* 0x0000300001f67983 */ /* 0x000ea80000300a00 */
[----:B------:R1:W-:Y:S02]  /*b7a0*/  STL.64 [R1+0x300], R150 ;  /* 0x0003009601007387 */ /* 0x0003e40000100a00 */
[----:B-1----:R-:W-:Y:S01]  /*b7b0*/  LEA R151, R2, UR10, 0x8 ;  /* 0x0000000a02977c11 */ /* 0x002fe2000f8e40ff */
[----:B------:R-:W-:Y:S01]  /*b7c0*/  IMAD.WIDE R188, R72, 0x4, R188 ;  /* 0x0000000448bc7825 */ /* 0x000fe200078e02bc */
[----:B------:R-:W1:Y:S03]  /*b7d0*/  LDC R150, c[0x0][0x3a0] ;  /* 0x0000e800ff967b82 */ /* 0x000e660000000800 */
[----:B------:R1:W-:Y:S01]  /*b7e0*/  LDGSTS.E [R151+0x5004c], desc[UR26][R152.64], !P1 ;  /* 0x5004c00098977fae */ /* 0x0003e2000c9a101a */
[----:B------:R-:W-:Y:S01]  /*b7f0*/  ISETP.GE.U32.AND P1, PT, R144, 0x7ffffee9, PT ;  /* 0x7ffffee99000780c */ /* 0x000fe20003f26070 */
[----:B------:R-:W-:-:S02]  /*b800*/  VIADD R144, R147, 0xffffff27 ;  /* 0xffffff2793907836 */ /* 0x000fc40000000000 */
[----:B------:R-:W-:Y:S01]  /*b810*/  LDGSTS.E [R151+0x50050], desc[UR26][R154.64], !P5 ;  /* 0x500500009a977fae */ /* 0x000fe2000e9a101a */
[----:B------:R-:W1:Y:S02]  /*b820*/  LDC R147, c[0x0][0x3a0] ;  /* 0x0000e800ff937b82 */ /* 0x000e640000000800 */
[----:B------:R-:W-:Y:S01]  /*b830*/  ISETP.GE.U32.AND P5, PT, R144, 0x7ffffee8, PT ;  /* 0x7ffffee89000780c */ /* 0x000fe20003fa6070 */
[----:B------:R-:W-:Y:S01]  /*b840*/  VIADD R144, R146, 0xffffff26 ;  /* 0xffffff2692907836 */ /* 0x000fe20000000000 */
[----:B------:R-:W-:Y:S04]  /*b850*/  LDGSTS.E [R151+0x50054], desc[UR26][R156.64], !P6 ;  /* 0x500540009c977fae */ /* 0x000fe8000f1a101a */
[----:B------:R-:W1:Y:S01]  /*b860*/  LDC R146, c[0x0][0x3a0] ;  /* 0x0000e800ff927b82 */ /* 0x000e620000000800 */
[----:B------:R-:W-:Y:S01]  /*b870*/  ISETP.GE.U32.AND P6, PT, R144, 0x7ffffee7, PT ;  /* 0x7ffffee79000780c */ /* 0x000fe20003fc6070 */
[----:B----4-:R-:W-:Y:S01]  /*b880*/  VIADD R144, R145, 0xffffff25 ;  /* 0xffffff2591907836 */ /* 0x010fe20000000000 */
[----:B------:R-:W-:Y:S05]  /*b890*/  LDGSTS.E [R151+0x50058], desc[UR26][R158.64], !P4 ;  /* 0x500580009e977fae */ /* 0x000fea000e1a101a */
[----:B------:R-:W4:Y:S01]  /*b8a0*/  LDC R145, c[0x0][0x3a0] ;  /* 0x0000e800ff917b82 */ /* 0x000f220000000800 */
[----:B------:R-:W-:Y:S01]  /*b8b0*/  ISETP.GE.U32.AND P4, PT, R144, 0x7ffffee6, PT ;  /* 0x7ffffee69000780c */ /* 0x000fe20003f86070 */
[----:B------:R-:W-:Y:S04]  /*b8c0*/  LDGSTS.E [R151+0x5005c], desc[UR26][R160.64], !P1 ;  /* 0x5005c000a0977fae */ /* 0x000fe8000c9a101a */
[----:B------:R-:W-:Y:S01]  /*b8d0*/  LDGSTS.E [R151+0x50060], desc[UR26][R162.64], !P5 ;  /* 0x50060000a2977fae */ /* 0x000fe2000e9a101a */
[----:B-1----:R-:W-:-:S02]  /*b8e0*/  VIADD R144, R147, 0xffffff24 ;  /* 0xffffff2493907836 */ /* 0x002fc40000000000 */
[----:B------:R-:W1:Y:S01]  /*b8f0*/  LDC R147, c[0x0][0x3a0] ;  /* 0x0000e800ff937b82 */ /* 0x000e620000000800 */
[----:B------:R-:W-:Y:S02]  /*b900*/  LDGSTS.E [R151+0x50064], desc[UR26][R164.64], !P6 ;  /* 0x50064000a4977fae */ /* 0x000fe4000f1a101a */
[----:B------:R-:W-:Y:S02]  /*b910*/  ISETP.GE.U32.AND P1, PT, R144, 0x7ffffee5, PT ;  /* 0x7ffffee59000780c */ /* 0x000fe40003f26070 */
[----:B------:R-:W-:Y:S01]  /*b920*/  LDGSTS.E [R151+0x50068], desc[UR26][R166.64], !P4 ;  /* 0x50068000a6977fae */ /* 0x000fe2000e1a101a */
[----:B------:R-:W-:Y:S02]  /*b930*/  VIADD R144, R146, 0xffffff23 ;  /* 0xffffff2392907836 */ /* 0x000fe40000000000 */
[----:B------:R-:W1:Y:S03]  /*b940*/  LDC R146, c[0x0][0x3a0] ;  /* 0x0000e800ff927b82 */ /* 0x000e660000000800 */
[----:B------:R-:W-:Y:S01]  /*b950*/  ISETP.GE.U32.AND P5, PT, R144, 0x7ffffee4, PT ;  /* 0x7ffffee49000780c */ /* 0x000fe20003fa6070 */
[----:B----4-:R-:W-:-:S04]  /*b960*/  VIADD R144, R145, 0xffffff22 ;  /* 0xffffff2291907836 */ /* 0x010fc80000000000 */
[----:B------:R-:W4:Y:S01]  /*b970*/  LDC R145, c[0x0][0x3a0] ;  /* 0x0000e800ff917b82 */ /* 0x000f220000000800 */
[----:B------:R-:W-:Y:S01]  /*b980*/  LDGSTS.E [R151+0x5006c], desc[UR26][R168.64], !P1 ;  /* 0x5006c000a8977fae */ /* 0x000fe2000c9a101a */
[----:B------:R-:W-:Y:S01]  /*b990*/  ISETP.GE.U32.AND P6, PT, R144, 0x7ffffee3, PT ;  /* 0x7ffffee39000780c */ /* 0x000fe20003fc6070 */
[----:B-1----:R-:W-:-:S05]  /*b9a0*/  VIADD R144, R147, 0xffffff21 ;  /* 0xffffff2193907836 */ /* 0x002fca0000000000 */
[----:B------:R-:W-:Y:S01]  /*b9b0*/  LDGSTS.E [R151+0x50070], desc[UR26][R170.64], !P5 ;  /* 0x50070000aa977fae */ /* 0x000fe2000e9a101a */
[----:B------:R-:W1:Y:S01]  /*b9c0*/  LDC R147, c[0x0][0x3a0] ;  /* 0x0000e800ff937b82 */ /* 0x000e620000000800 */
[----:B------:R-:W-:Y:S01]  /*b9d0*/  ISETP.GE.U32.AND P4, PT, R144, 0x7ffffee2, PT ;  /* 0x7ffffee29000780c */ /* 0x000fe20003f86070 */
[----:B------:R-:W-:-:S04]  /*b9e0*/  VIADD R144, R146, 0xffffff20 ;  /* 0xffffff2092907836 */ /* 0x000fc80000000000 */
[----:B------:R-:W-:Y:S02]  /*b9f0*/  LDGSTS.E [R151+0x50074], desc[UR26][R172.64], !P6 ;  /* 0x50074000ac977fae */ /* 0x000fe4000f1a101a */
[----:B------:R-:W1:Y:S01]  /*ba00*/  LDC R146, c[0x0][0x3a0] ;  /* 0x0000e800ff927b82 */ /* 0x000e620000000800 */
[----:B------:R-:W-:Y:S01]  /*ba10*/  ISETP.GE.U32.AND P1, PT, R144, 0x7ffffee1, PT ;  /* 0x7ffffee19000780c */ /* 0x000fe20003f26070 */
[----:B----4-:R-:W-:-:S06]  /*ba20*/  VIADD R144, R145, 0xffffff1f ;  /* 0xffffff1f91907836 */ /* 0x010fcc0000000000 */
[----:B------:R-:W4:Y:S01]  /*ba30*/  LDC R145, c[0x0][0x3a0] ;  /* 0x0000e800ff917b82 */ /* 0x000f220000000800 */
[----:B------:R-:W-:Y:S01]  /*ba40*/  LDGSTS.E [R151+0x50078], desc[UR26][R174.64], !P4 ;  /* 0x50078000ae977fae */ /* 0x000fe2000e1a101a */
[----:B------:R-:W-:Y:S01]  /*ba50*/  ISETP.GE.U32.AND P5, PT, R144, 0x7ffffee0, PT ;  /* 0x7ffffee09000780c */ /* 0x000fe20003fa6070 */
[----:B-1----:R-:W-:-:S03]  /*ba60*/  VIADD R144, R147, 0xffffff1e ;  /* 0xffffff1e93907836 */ /* 0x002fc60000000000 */
[----:B------:R-:W-:Y:S02]  /*ba70*/  LDGSTS.E [R151+0x5007c], desc[UR26][R176.64], !P1 ;  /* 0x5007c000b0977fae */ /* 0x000fe4000c9a101a */
[----:B------:R-:W1:Y:S01]  /*ba80*/  LDC R147, c[0x0][0x3a0] ;  /* 0x0000e800ff937b82 */ /* 0x000e620000000800 */
[----:B------:R-:W-:Y:S01]  /*ba90*/  ISETP.GE.U32.AND P6, PT, R144, 0x7ffffedf, PT ;  /* 0x7ffffedf9000780c */ /* 0x000fe20003fc6070 */
[----:B------:R-:W-:-:S05]  /*baa0*/  VIADD R144, R146, 0xffffff1d ;  /* 0xffffff1d92907836 */ /* 0x000fca0000000000 */
[----:B------:R-:W-:Y:S01]  /*bab0*/  LDGSTS.E [R151+0x50080], desc[UR26][R178.64], !P5 ;  /* 0x50080000b2977fae */ /* 0x000fe2000e9a101a */
        /* <DEDUP_REMOVED lines=12> */
[----:B------:R-:W3:Y:S01]  /*bb80*/  LDC R146, c[0x0][0x3a0] ;  /* 0x0000e800ff927b82 */ /* 0x000ee20000000800 */
        /* <DEDUP_REMOVED lines=9> */
[----:B---3--:R-:W-:-:S06]  /*bc20*/  VIADD R144, R146, 0xffffff17 ;  /* 0xffffff1792907836 */ /* 0x008fcc0000000000 */
[----:B------:R-:W3:Y:S01]  /*bc30*/  LDC R146, c[0x0][0x3a0] ;  /* 0x0000e800ff927b82 */ /* 0x000ee20000000800 */
[----:B------:R-:W-:Y:S01]  /*bc40*/  ISETP.GE.U32.AND P5, PT, R144, 0x7ffffed8, PT ;  /* 0x7ffffed89000780c */ /* 0x000fe20003fa6070 */
[----:B----4-:R-:W-:-:S06]  /*bc50*/  VIADD R144, R145, 0xffffff16 ;  /* 0xffffff1691907836 */ /* 0x010fcc0000000000 */
[----:B------:R-:W4:Y:S01]  /*bc60*/  LDC R145, c[0x0][0x3a0] ;  /* 0x0000e800ff917b82 */ /* 0x000f220000000800 */
[----:B------:R-:W-:Y:S01]  /*bc70*/  IMAD.WIDE R190, R72, 0x4, R190 ;  /* 0x0000000448be7825 */ /* 0x000fe200078e02be */
[----:B------:R-:W-:-:S04]  /*bc80*/  ISETP.GE.U32.AND P6, PT, R144, 0x7ffffed7, PT ;  /* 0x7ffffed79000780c */ /* 0x000fc80003fc6070 */
[----:B------:R-:W-:Y:S01]  /*bc90*/  LDGSTS.E [R151+0x50098], desc[UR26][R190.64], !P4 ;  /* 0x50098000be977fae */ /* 0x000fe2000e1a101a */
[----:B-1----:R-:W-:Y:S02]  /*bca0*/  VIADD R144, R147, 0xffffff15 ;  /* 0xffffff1593907836 */ /* 0x002fe40000000000 */
[----:B------:R-:W1:Y:S01]  /*bcb0*/  LDC R147, c[0x0][0x3a0] ;  /* 0x0000e800ff937b82 */ /* 0x000e620000000800 */
[----:B------:R-:W-:Y:S02]  /*bcc0*/  IMAD.WIDE R192, R72, 0x4, R192 ;  /* 0x0000000448c07825 */ /* 0x000fe400078e02c0 */
[----:B------:R-:W-:Y:S02]  /*bcd0*/  ISETP.GE.U32.AND P4, PT, R144, 0x7ffffed6, PT ;  /* 0x7ffffed69000780c */ /* 0x000fe40003f86070 */
[----:B---3--:R-:W-:Y:S01]  /*bce0*/  VIADD R144, R146, 0xffffff14 ;  /* 0xffffff1492907836 */ /* 0x008fe20000000000 */
[----:B------:R-:W-:Y:S02]  /*bcf0*/  LDGSTS.E [R151+0x5009c], desc[UR26][R192.64], !P1 ;  /* 0x5009c000c0977fae */ /* 0x000fe4000c9a101a */
[----:B------:R-:W3:Y:S02]  /*bd00*/  LDC R146, c[0x0][0x3a0] ;  /* 0x0000e800ff927b82 */ /* 0x000ee40000000800 */
[----:B------:R-:W-:Y:S01]  /*bd10*/  ISETP.GE.U32.AND P1, PT, R144, 0x7ffffed5, PT ;  /* 0x7ffffed59000780c */ /* 0x000fe20003f26070 */
[----:B----4-:R-:W-:-:S05]  /*bd20*/  VIADD R144, R145, 0xffffff13 ;  /* 0xffffff1391907836 */ /* 0x010fca0000000000 */
[----:B------:R-:W4:Y:S01]  /*bd30*/  LDC R145, c[0x0][0x3a0] ;  /* 0x0000e800ff917b82 */ /* 0x000f220000000800 */
[----:B------:R-:W-:-:S04]  /*bd40*/  IMAD.WIDE R194, R72, 0x4, R194 ;  /* 0x0000000448c27825 */ /* 0x000fc800078e02c2 */
[----:B------:R-:W-:Y:S01]  /*bd50*/  IMAD.WIDE R196, R72, 0x4, R196 ;  /* 0x0000000448c47825 */ /* 0x000fe200078e02c4 */
[----:B------:R-:W-:Y:S01]  /*bd60*/  LDGSTS.E [R151+0x500a0], desc[UR26][R194.64], !P5 ;  /* 0x500a0000c2977fae */ /* 0x000fe2000e9a101a */
[----:B------:R-:W-:Y:S02]  /*bd70*/  ISETP.GE.U32.AND P5, PT, R144, 0x7ffffed4, PT ;  /* 0x7ffffed49000780c */ /* 0x000fe40003fa6070 */
[----:B-1----:R-:W-:Y:S01]  /*bd80*/  VIADD R144, R147, 0xffffff12 ;  /* 0xffffff1293907836 */ /* 0x002fe20000000000 */
[----:B------:R-:W-:Y:S01]  /*bd90*/  LDGSTS.E [R151+0x500a4], desc[UR26][R196.64], !P6 ;  /* 0x500a4000c4977fae */ /* 0x000fe2000f1a101a */
        /* <DEDUP_REMOVED lines=35> */
[----:B------:R-:W3:Y:S01]  /*bfd0*/  LDC R146, c[0x0][0x3a0] ;  /* 0x0000e800ff927b82 */ /* 0x000ee20000000800 */
[----:B------:R-:W-:Y:S01]  /*bfe0*/  IMAD.WIDE R212, R72, 0x4, R212 ;  /* 0x0000000448d47825 */ /* 0x000fe200078e02d4 */
[----:B------:R-:W-:-:S03]  /*bff0*/  ISETP.GE.U32.AND P5, PT, R144, 0x7ffffecc, PT ;  /* 0x7ffffecc9000780c */ /* 0x000fc60003fa6070 */
[----:B----4-:R-:W-:Y:S01]  /*c000*/  VIADD R144, R145, 0xffffff0a ;  /* 0xffffff0a91907836 */ /* 0x010fe20000000000 */
[----:B------:R-:W-:Y:S01]  /*c010*/  LDGSTS.E [R151+0x500c4], desc[UR26][R212.64], !P6 ;  /* 0x500c4000d4977fae */ /* 0x000fe2000f1a101a */
[----:B------:R-:W-:Y:S01]  /*c020*/  IMAD.WIDE R214, R72, 0x4, R214 ;  /* 0x0000000448d67825 */ /* 0x000fe200078e02d6 */
[----:B------:R-:W4:Y:S02]  /*c030*/  LDC R145, c[0x0][0x3a0] ;  /* 0x0000e800ff917b82 */ /* 0x000f240000000800 */
[----:B------:R-:W-:Y:S01]  /*c040*/  ISETP.GE.U32.AND P6, PT, R144, 0x7ffffecb, PT ;  /* 0x7ffffecb9000780c */ /* 0x000fe20003fc6070 */
[----:B--2---:R-:W-:Y:S01]  /*c050*/  VIADD R144, R148, 0xffffff09 ;  /* 0xffffff0994907836 */ /* 0x004fe20000000000 */
[----:B------:R-:W-:Y:S01]  /*c060*/  LDGSTS.E [R151+0x500c8], desc[UR26][R214.64], !P4 ;  /* 0x500c8000d6977fae */ /* 0x000fe2000e1a101a */
[----:B------:R-:W-:-:S03]  /*c070*/  IMAD.WIDE R216, R72, 0x4, R216 ;  /* 0x0000000448d87825 */ /* 0x000fc600078e02d8 */
[----:B------:R-:W-:Y:S01]  /*c080*/  ISETP.GE.U32.AND P4, PT, R144, 0x7ffffeca, PT ;  /* 0x7ffffeca9000780c */ /* 0x000fe20003f86070 */
[----:B-1----:R-:W-:Y:S01]  /*c090*/  VIADD R144, R147, 0xffffff08 ;  /* 0xffffff0893907836 */ /* 0x002fe20000000000 */
[----:B------:R-:W-:Y:S01]  /*c0a0*/  LDGSTS.E [R151+0x500cc], desc[UR26][R216.64], !P1 ;  /* 0x500cc000d8977fae */ /* 0x000fe2000c9a101a */
[----:B------:R-:W1:Y:S03]  /*c0b0*/  LDC R147, c[0x0][0x3a0] ;  /* 0x0000e800ff937b82 */ /* 0x000e660000000800 */
[----:B------:R-:W-:Y:S01]  /*c0c0*/  ISETP.GE.U32.AND P1, PT, R144, 0x7ffffec9, PT ;  /* 0x7ffffec99000780c */ /* 0x000fe20003f26070 */
[----:B---3--:R-:W-:-:S04]  /*c0d0*/  VIADD R144, R146, 0xffffff07 ;  /* 0xffffff0792907836 */ /* 0x008fc80000000000 */
[----:B------:R-:W2:Y:S01]  /*c0e0*/  LDC R146, c[0x0][0x3a0] ;  /* 0x0000e800ff927b82 */ /* 0x000ea20000000800 */
[----:B------:R-:W-:-:S04]  /*c0f0*/  IMAD.WIDE R218, R72, 0x4, R218 ;  /* 0x0000000448da7825 */ /* 0x000fc800078e02da */
[----:B------:R-:W-:Y:S01]  /*c100*/  IMAD.WIDE R220, R72, 0x4, R220 ;  /* 0x0000000448dc7825 */ /* 0x000fe200078e02dc */
[----:B------:R-:W-:Y:S01]  /*c110*/  LDGSTS.E [R151+0x500d0], desc[UR26][R218.64], !P5 ;  /* 0x500d0000da977fae */ /* 0x000fe2000e9a101a */
[----:B------:R-:W-:Y:S01]  /*c120*/  ISETP.GE.U32.AND P5, PT, R144, 0x7ffffec8, PT ;  /* 0x7ffffec89000780c */ /* 0x000fe20003fa6070 */
[----:B------:R-:W3:Y:S01]  /*c130*/  LDC R148, c[0x0][0x3a0] ;  /* 0x0000e800ff947b82 */ /* 0x000ee20000000800 */
[----:B----4-:R-:W-:Y:S01]  /*c140*/  VIADD R144, R145, 0xffffff06 ;  /* 0xffffff0691907836 */ /* 0x010fe20000000000 */
[----:B------:R-:W-:Y:S01]  /*c150*/  LDGSTS.E [R151+0x500d4], desc[UR26][R220.64], !P6 ;  /* 0x500d4000dc977fae */ /* 0x000fe2000f1a101a */
[----:B------:R-:W-:-:S03]  /*c160*/  IMAD.WIDE R222, R72, 0x4, R222 ;  /* 0x0000000448de7825 */ /* 0x000fc600078e02de */
[----:B------:R-:W-:Y:S02]  /*c170*/  ISETP.GE.U32.AND P6, PT, R144, 0x7ffffec7, PT ;  /* 0x7ffffec79000780c */ /* 0x000fe40003fc6070 */
[----:B------:R-:W4:Y:S01]  /*c180*/  LDC R145, c[0x0][0x3a0] ;  /* 0x0000e800ff917b82 */ /* 0x000f220000000800 */
[----:B-1----:R-:W-:Y:S01]  /*c190*/  VIADD R144, R147, 0xffffff05 ;  /* 0xffffff0593907836 */ /* 0x002fe20000000000 */
[----:B------:R-:W-:Y:S04]  /*c1a0*/  LDGSTS.E [R151+0x500d8], desc[UR26][R222.64], !P4 ;  /* 0x500d8000de977fae */ /* 0x000fe8000e1a101a */
[----:B------:R-:W-:Y:S01]  /*c1b0*/  ISETP.GE.U32.AND P4, PT, R144, 0x7ffffec6, PT ;  /* 0x7ffffec69000780c */ /* 0x000fe20003f86070 */
[----:B--2---:R-:W-:Y:S01]  /*c1c0*/  VIADD R144, R146, 0xffffff04 ;  /* 0xffffff0492907836 */ /* 0x004fe20000000000 */
[----:B------:R-:W1:Y:S08]  /*c1d0*/  LDC R147, c[0x0][0x3a0] ;  /* 0x0000e800ff937b82 */ /* 0x000e700000000800 */
[----:B------:R-:W2:Y:S01]  /*c1e0*/  LDC R146, c[0x0][0x3a0] ;  /* 0x0000e800ff927b82 */ /* 0x000ea20000000800 */
[----:B------:R-:W-:-:S04]  /*c1f0*/  IMAD.WIDE R224, R72, 0x4, R224 ;  /* 0x0000000448e07825 */ /* 0x000fc800078e02e0 */
[----:B------:R-:W-:Y:S01]  /*c200*/  IMAD.WIDE R226, R72, 0x4, R226 ;  /* 0x0000000448e27825 */ /* 0x000fe200078e02e2 */
[----:B------:R-:W-:Y:S01]  /*c210*/  LDGSTS.E [R151+0x500dc], desc[UR26][R224.64], !P1 ;  /* 0x500dc000e0977fae */ /* 0x000fe2000c9a101a */
[----:B------:R-:W-:Y:S02]  /*c220*/  ISETP.GE.U32.AND P1, PT, R144, 0x7ffffec5, PT ;  /* 0x7ffffec59000780c */ /* 0x000fe40003f26070 */
[----:B----4-:R-:W-:Y:S01]  /*c230*/  VIADD R144, R145, 0xffffff03 ;  /* 0xffffff0391907836 */ /* 0x010fe20000000000 */
[----:B------:R-:W-:Y:S01]  /*c240*/  LDGSTS.E [R151+0x500e0], desc[UR26][R226.64], !P5 ;  /* 0x500e0000e2977fae */ /* 0x000fe2000e9a101a */
[----:B------:R-:W-:-:S03]  /*c250*/  IMAD.WIDE R228, R72, 0x4, R228 ;  /* 0x0000000448e47825 */ /* 0x000fc600078e02e4 */
[----:B------:R-:W-:Y:S01]  /*c260*/  ISETP.GE.U32.AND P5, PT, R144, 0x7ffffec4, PT ;  /* 0x7ffffec49000780c */ /* 0x000fe20003fa6070 */
[----:B---3--:R-:W-:Y:S01]  /*c270*/  VIADD R144, R148, 0xffffff02 ;  /* 0xffffff0294907836 */ /* 0x008fe20000000000 */
[----:B------:R-:W-:Y:S01]  /*c280*/  LDGSTS.E [R151+0x500e4], desc[UR26][R228.64], !P6 ;  /* 0x500e4000e4977fae */ /* 0x000fe2000f1a101a */
[C---:B------:R-:W-:Y:S01]  /*c290*/  IMAD.WIDE R230, R72.reuse, 0x4, R230 ;  /* 0x0000000448e67825 */ /* 0x040fe200078e02e6 */
[----:B------:R-:W3:Y:S03]  /*c2a0*/  LDC R148, c[0x0][0x3a0] ;  /* 0x0000e800ff947b82 */ /* 0x000ee60000000800 */
[----:B------:R-:W-:Y:S01]  /*c2b0*/  IMAD.WIDE R232, R72, 0x4, R232 ;  /* 0x0000000448e87825 */ /* 0x000fe200078e02e8 */
[----:B------:R-:W-:Y:S01]  /*c2c0*/  ISETP.GE.U32.AND P6, PT, R144, 0x7ffffec3, PT ;  /* 0x7ffffec39000780c */ /* 0x000fe20003fc6070 */
[----:B------:R-:W-:Y:S02]  /*c2d0*/  LDGSTS.E [R151+0x500e8], desc[UR26][R230.64], !P4 ;  /* 0x500e8000e6977fae */ /* 0x000fe4000e1a101a */
[----:B--2---:R-:W-:-:S02]  /*c2e0*/  VIADD R145, R146, 0xffffff00 ;  /* 0xffffff0092917836 */ /* 0x004fc40000000000 */
[----:B-1----:R-:W-:Y:S01]  /*c2f0*/  VIADD R144, R147, 0xffffff01 ;  /* 0xffffff0193907836 */ /* 0x002fe20000000000 */
[----:B------:R-:W-:Y:S01]  /*c300*/  LDGSTS.E [R151+0x500ec], desc[UR26][R232.64], !P1 ;  /* 0x500ec000e8977fae */ /* 0x000fe2000c9a101a */
[----:B------:R-:W-:Y:S01]  /*c310*/  IMAD.WIDE R234, R72, 0x4, R234 ;  /* 0x0000000448ea7825 */ /* 0x000fe200078e02ea */
[----:B------:R-:W-:Y:S01]  /*c320*/  ISETP.GE.AND P1, PT, R77, R145, PT ;  /* 0x000000914d00720c */ /* 0x000fe20003f26270 */
[----:B------:R-:W1:Y:S01]  /*c330*/  LDC R146, c[0x0][0x3a0] ;  /* 0x0000e800ff927b82 */ /* 0x000e620000000800 */
[----:B------:R-:W-:Y:S02]  /*c340*/  ISETP.GE.U32.AND P4, PT, R144, 0x7ffffec2, PT ;  /* 0x7ffffec29000780c */ /* 0x000fe40003f86070 */
[----:B------:R-:W-:Y:S01]  /*c350*/  SEL R144, RZ, 0x4, P1 ;  /* 0x00000004ff907807 */ /* 0x000fe20000800000 */
[----:B------:R-:W-:Y:S01]  /*c360*/  IMAD.WIDE R236, R72, 0x4, R236 ;  /* 0x0000000448ec7825 */ /* 0x000fe200078e02ec */
[----:B------:R-:W-:Y:S01]  /*c370*/  ISETP.GT.AND P1, PT, R76, 0x13f, PT ;  /* 0x0000013f4c00780c */ /* 0x000fe20003f24270 */
[----:B------:R-:W-:Y:S02]  /*c380*/  LDGSTS.E [R151+0x500f0], desc[UR26][R234.64], !P5 ;  /* 0x500f0000ea977fae */ /* 0x000fe4000e9a101a */
[----:B------:R-:W-:Y:S01]  /*c390*/  IMAD.WIDE R238, R72, 0x4, R238 ;  /* 0x0000000448ee7825 */ /* 0x000fe200078e02ee */
[----:B------:R-:W-:Y:S01]  /*c3a0*/  SEL R144, R144, RZ, P1 ;  /* 0x000000ff90907207 */ /* 0x000fe20000800000 */
[----:B------:R-:W-:Y:S01]  /*c3b0*/  LDGSTS.E [R151+0x500f4], desc[UR26][R236.64], !P6 ;  /* 0x500f4000ec977fae */ /* 0x000fe2000f1a101a */
[----:B------:R-:W-:Y:S01]  /*c3c0*/  ISETP.GE.U32.AND P1, PT, R145, 0x7ffffec1, PT ;  /* 0x7ffffec19100780c */ /* 0x000fe20003f26070 */
[----:B------:R-:W-:Y:S01]  /*c3d0*/  IMAD.WIDE R240, R72, 0x4, R240 ;  /* 0x0000000448f07825 */ /* 0x000fe200078e02f0 */
[----:B------:R-:W2:Y:S01]  /*c3e0*/  LDC R147, c[0x0][0x3a0] ;  /* 0x0000e800ff937b82 */ /* 0x000ea20000000800 */
[----:B------:R-:W-:Y:S02]  /*c3f0*/  LDGSTS.E [R151+0x500f8], desc[UR26][R238.64], !P4 ;  /* 0x500f8000ee977fae */ /* 0x000fe4000e1a101a */
[----:B------:R-:W-:-:S04]  /*c400*/  IMAD.WIDE R42, R79, 0x4, R42 ;  /* 0x000000044f2a7825 */ /* 0x000fc800078e022a */
[C---:B------:R-:W-:Y:S01]  /*c410*/  IMAD.WIDE R22, R79.reuse, 0x4, R22 ;  /* 0x000000044f167825 */ /* 0x040fe200078e0216 */
[----:B------:R-:W4:Y:S03]  /*c420*/  LDC R145, c[0x0][0x3a0] ;  /* 0x0000e800ff917b82 */ /* 0x000f260000000800 */
        /* <DEDUP_REMOVED lines=95> */
[----:B------:R-:W-:Y:S01]  /*ca20*/  LDGSTS.E [R74+0x1b600], desc[UR26][R14.64], P3 ;  /* 0x1b6000000e4a7fae */ /* 0x000fe200099a101a */
[----:B------:R-:W-:-:S02]  /*ca30*/  ISETP.NE.U32.AND P5, PT, R144, RZ, PT ;  /* 0x000000ff9000720c */ /* 0x000fc40003fa5070 */
[C---:B------:R-:W-:Y:S01]  /*ca40*/  IMAD.WIDE R98, R79.reuse, 0x4, R98 ;  /* 0x000000044f627825 */ /* 0x040fe200078e0262 */
[----:B------:R-:W-:Y:S03]  /*ca50*/  LDGSTS.E [R74+0x1ba00], desc[UR26][R24.64], P3 ;  /* 0x1ba00000184a7fae */ /* 0x000fe600099a101a */
[C---:B------:R-:W-:Y:S01]  /*ca60*/  IMAD.WIDE R106, R79.reuse, 0x4, R106 ;  /* 0x000000044f6a7825 */ /* 0x040fe200078e026a */
[----:B------:R-:W-:Y:S03]  /*ca70*/  LDGSTS.E [R74+0x1be00], desc[UR26][R12.64], P3 ;  /* 0x1be000000c4a7fae */ /* 0x000fe600099a101a */
[C---:B------:R-:W-:Y:S01]  /*ca80*/  IMAD.WIDE R114, R79.reuse, 0x4, R114 ;  /* 0x000000044f727825 */ /* 0x040fe200078e0272 */
[----:B------:R-:W-:Y:S03]  /*ca90*/  LDGSTS.E [R73+0x18300], desc[UR26][R34.64], P3 ;  /* 0x1830000022497fae */ /* 0x000fe600099a101a */
[----:B-1----:R-:W-:Y:S01]  /*caa0*/  VIADD R144, R146, 0xfffffeff ;  /* 0xfffffeff92907836 */ /* 0x002fe20000000000 */
[----:B------:R-:W-:Y:S01]  /*cab0*/  LDGSTS.E [R73+0x18700], desc[UR26][R90.64], P3 ;  /* 0x187000005a497fae */ /* 0x000fe200099a101a */
[C---:B------:R-:W-:Y:S01]  /*cac0*/  IMAD.WIDE R122, R79.reuse, 0x4, R122 ;  /* 0x000000044f7a7825 */ /* 0x040fe200078e027a */
[----:B------:R-:W1:Y:S02]  /*cad0*/  LDC R146, c[0x0][0x3a0] ;  /* 0x0000e800ff927b82 */ /* 0x000e640000000800 */
[----:B------:R-:W-:Y:S01]  /*cae0*/  LDGSTS.E [R73+0x18b00], desc[UR26][R98.64], P3 ;  /* 0x18b0000062497fae */ /* 0x000fe200099a101a */
[----:B------:R-:W-:Y:S01]  /*caf0*/  IMAD.WIDE R130, R79, 0x4, R130 ;  /* 0x000000044f827825 */ /* 0x000fe200078e0282 */
[----:B------:R-:W-:-:S02]  /*cb00*/  ISETP.GE.U32.AND P6, PT, R144, 0x7ffffec0, PT ;  /* 0x7ffffec09000780c */ /* 0x000fc40003fc6070 */
[----:B------:R-:W-:Y:S01]  /*cb10*/  LDGSTS.E [R73+0x18f00], desc[UR26][R106.64], P3 ;  /* 0x18f000006a497fae */ /* 0x000fe200099a101a */
[----:B------:R-:W-:-:S03]  /*cb20*/  IMAD.WIDE R138, R79, 0x4, R138 ;  /* 0x000000044f8a7825 */ /* 0x000fc600078e028a */
[----:B------:R-:W-:Y:S01]  /*cb30*/  LDGSTS.E [R73+0x19300], desc[UR26][R114.64], P3 ;  /* 0x1930000072497fae */ /* 0x000fe200099a101a */
[----:B------:R-:W-:-:S03]  /*cb40*/  IMAD.WIDE R46, R79, 0x4, R46 ;  /* 0x000000044f2e7825 */ /* 0x000fc600078e022e */
[----:B------:R-:W-:Y:S01]  /*cb50*/  LDGSTS.E [R73+0x19700], desc[UR26][R122.64], P3 ;  /* 0x197000007a497fae */ /* 0x000fe200099a101a */
[----:B------:R-:W-:-:S03]  /*cb60*/  IMAD.WIDE R54, R79, 0x4, R54 ;  /* 0x000000044f367825 */ /* 0x000fc600078e0236 */
[----:B------:R-:W-:Y:S01]  /*cb70*/  LDGSTS.E [R73+0x19b00], desc[UR26][R130.64], P3 ;  /* 0x19b0000082497fae */ /* 0x000fe200099a101a */
[----:B------:R-:W-:-:S03]  /*cb80*/  IMAD.WIDE R4, R79, 0x4, R4 ;  /* 0x000000044f047825 */ /* 0x000fc600078e0204 */
[----:B------:R-:W-:Y:S01]  /*cb90*/  LDGSTS.E [R73+0x19f00], desc[UR26][R138.64], P3 ;  /* 0x19f000008a497fae */ /* 0x000fe200099a101a */
[----:B--2---:R-:W-:Y:S02]  /*cba0*/  VIADD R144, R147, 0xfffffefe ;  /* 0xfffffefe93907836 */ /* 0x004fe40000000000 */
[C---:B------:R-:W-:Y:S01]  /*cbb0*/  IMAD.WIDE R68, R79.reuse, 0x4, R68 ;  /* 0x000000044f447825 */ /* 0x040fe200078e0244 */
[----:B------:R-:W-:Y:S01]  /*cbc0*/  LDGSTS.E [R73+0x1a300], desc[UR26][R46.64], P3 ;  /* 0x1a3000002e497fae */ /* 0x000fe200099a101a */
[----:B------:R-:W2:Y:S02]  /*cbd0*/  LDC R147, c[0x0][0x3a0] ;  /* 0x0000e800ff937b82 */ /* 0x000ea40000000800 */
[C---:B------:R-:W-:Y:S01]  /*cbe0*/  IMAD.WIDE R82, R79.reuse, 0x4, R82 ;  /* 0x000000044f527825 */ /* 0x040fe200078e0252 */
[----:B------:R-:W-:Y:S03]  /*cbf0*/  LDGSTS.E [R73+0x1a700], desc[UR26][R54.64], P3 ;  /* 0x1a70000036497fae */ /* 0x000fe600099a101a */
[----:B------:R-:W-:Y:S01]  /*cc00*/  IMAD.WIDE R38, R79, 0x4, R38 ;  /* 0x000000044f267825 */ /* 0x000fe200078e0226 */
[----:B------:R-:W-:Y:S01]  /*cc10*/  LDGSTS.E [R73+0x1ab00], desc[UR26][R4.64], P3 ;  /* 0x1ab0000004497fae */ /* 0x000fe200099a101a */
[----:B------:R-:W-:-:S02]  /*cc20*/  ISETP.GE.U32.AND P4, PT, R144, 0x7ffffebf, PT ;  /* 0x7ffffebf9000780c */ /* 0x000fc40003f86070 */
[C---:B------:R-:W-:Y:S01]  /*cc30*/  IMAD.WIDE R6, R79.reuse, 0x4, R6 ;  /* 0x000000044f067825 */ /* 0x040fe200078e0206 */
[----:B------:R-:W-:Y:S03]  /*cc40*/  LDGSTS.E [R73+0x1af00], desc[UR26][R68.64], P3 ;  /* 0x1af0000044497fae */ /* 0x000fe600099a101a */
[----:B------:R-:W-:Y:S01]  /*cc50*/  IMAD.WIDE R30, R79, 0x4, R30 ;  /* 0x000000044f1e7825 */ /* 0x000fe200078e021e */
[----:B------:R-:W-:Y:S03]  /*cc60*/  LDGSTS.E [R73+0x1b300], desc[UR26][R82.64], P3 ;  /* 0x1b30000052497fae */ /* 0x000fe600099a101a */
[----:B----4-:R-:W-:Y:S01]  /*cc70*/  VIADD R144, R145, 0xfffffefd ;  /* 0xfffffefd91907836 */ /* 0x010fe20000000000 */
[----:B------:R-:W-:Y:S01]  /*cc80*/  LDGSTS.E [R73+0x1b700], desc[UR26][R38.64], P3 ;  /* 0x1b70000026497fae */ /* 0x000fe200099a101a */
[----:B------:R-:W4:Y:S03]  /*cc90*/  LDC R145, c[0x0][0x3a0] ;  /* 0x0000e800ff917b82 */ /* 0x000f260000000800 */
[----:B------:R-:W-:Y:S04]  /*cca0*/  LDGSTS.E [R73+0x1bb00], desc[UR26][R6.64], P3 ;  /* 0x1bb0000006497fae */ /* 0x000fe800099a101a */
[----:B------:R-:W-:Y:S04]  /*ccb0*/  LDGSTS.E [R73+0x1bf00], desc[UR26][R30.64], P3 ;  /* 0x1bf000001e497fae */ /* 0x000fe800099a101a */
[----:B------:R-:W0:Y:S01]  /*ccc0*/  LDGDEPBAR ;  /* 0x00000000000079af */ /* 0x000e220000000000 */
[----:B------:R-:W-:Y:S01]  /*ccd0*/  ISETP.GE.U32.AND P1, PT, R144, 0x7ffffebe, PT ;  /* 0x7ffffebe9000780c */ /* 0x000fe20003f26070 */
[----:B---3--:R-:W-:-:S02]  /*cce0*/  VIADD R144, R148, 0xfffffefc ;  /* 0xfffffefc94907836 */ /* 0x008fc40000000000 */
[----:B------:R-:W3:Y:S01]  /*ccf0*/  LDC R148, c[0x0][0x3a0] ;  /* 0x0000e800ff947b82 */ /* 0x000ee20000000800 */
[----:B------:R-:W-:-:S07]  /*cd00*/  IMAD.WIDE R10, R72, 0x4, R10 ;  /* 0x00000004480a7825 */ /* 0x000fce00078e020a */
[----:B------:R-:W-:Y:S01]  /*cd10*/  BAR.SYNC.DEFER_BLOCKING 0x0 ;  /* 0x0000000000007b1d */ /* 0x000fe20000010000 */
[----:B------:R-:W-:Y:S01]  /*cd20*/  ISETP.GE.U32.AND P3, PT, R144, 0x7ffffebd, PT ;  /* 0x7ffffebd9000780c */ /* 0x000fe20003f66070 */
[----:B----4-:R-:W-:Y:S02]  /*cd30*/  VIADD R144, R145, 0xfffffefb ;  /* 0xfffffefb91907836 */ /* 0x010fe40000000000 */
[----:B------:R-:W-:Y:S02]  /*cd40*/  IMAD.WIDE R142, R72, 0x4, R142 ;  /* 0x00000004488e7825 */ /* 0x000fe400078e028e */
[----:B------:R4:W-:Y:S04]  /*cd50*/  STL.64 [R1+0x330], R2 ;  /* 0x0003300201007387 */ /* 0x0009e80000100a00 */
[----:B------:R1:W-:Y:S04]  /*cd60*/  STL.64 [R1+0x340], R152 ;  /* 0x0003409801007387 */ /* 0x0003e80000100a00 */
[----:B----4-:R-:W4:Y:S04]  /*cd70*/  LDL.LU.64 R2, [R1+0x28] ;  /* 0x0000280001027983 */ /* 0x010f280000300a00 */
[----:B------:R-:W-:Y:S01]  /*cd80*/  @!PT LDS RZ, [RZ] ;  /* 0x00000000fffff984 */ /* 0x000fe20000000800 */
[----:B------:R-:W-:Y:S01]  /*cd90*/  @!PT LDS RZ, [RZ] ;  /* 0x00000000fffff984 */ /* 0x000fe20000000800 */
[----:B------:R-:W-:Y:S01]  /*cda0*/  @!PT LDS RZ, [RZ] ;  /* 0x00000000fffff984 */ /* 0x000fe20000000800 */
[----:B------:R-:W-:Y:S01]  /*cdb0*/  LDGSTS.E [R151+0x58000], desc[UR26][R10.64], !P6 ;  /* 0x580000000a977fae */ /* 0x000fe2000f1a101a */
[----:B------:R-:W-:Y:S01]  /*cdc0*/  ISETP.GE.U32.AND P6, PT, R144, 0x7ffffebc, PT ;  /* 0x7ffffebc9000780c */ /* 0x000fe20003fc6070 */
[----:B-1----:R-:W-:-:S02]  /*cdd0*/  VIADD R144, R146, 0xfffffefa ;  /* 0xfffffefa92907836 */ /* 0x002fc40000000000 */
[----:B------:R-:W-:Y:S01]  /*cde0*/  LDGSTS.E [R151+0x58004], desc[UR26][R142.64], !P4 ;  /* 0x580040008e977fae */ /* 0x000fe2000e1a101a */
[----:B--2---:R-:W-:Y:S02]  /*cdf0*/  VIADD R146, R147, 0xfffffef9 ;  /* 0xfffffef993927836 */ /* 0x004fe40000000000 */
[----:B------:R-:W-:Y:S01]  /*ce00*/  ISETP.GE.U32.AND P4, PT, R144, 0x7ffffebb, PT ;  /* 0x7ffffebb9000780c */ /* 0x000fe20003f86070 */
[----:B------:R-:W-:Y:S02]  /*ce10*/  IMAD.WIDE R144, R72, 0x4, R242 ;  /* 0x0000000448907825 */ /* 0x000fe400078e02f2 */
[----:B------:R-:W2:Y:S04]  /*ce20*/  LDL.LU.64 R242, [R1+0x20] ;  /* 0x0000200001f27983 */ /* 0x000ea80000300a00 */
[----:B------:R-:W-:Y:S01]  /*ce30*/  LDGSTS.E [R151+0x58008], desc[UR26][R144.64], !P1 ;  /* 0x5800800090977fae */ /* 0x000fe2000c9a101a */
[----:B------:R-:W-:Y:S01]  /*ce40*/  ISETP.GE.U32.AND P1, PT, R146, 0x7ffffeba, PT ;  /* 0x7ffffeba9200780c */ /* 0x000fe20003f26070 */
[----:B------:R-:W-:-:S02]  /*ce50*/  IMAD.WIDE R146, R72, 0x4, R244 ;  /* 0x0000000448927825 */ /* 0x000fc400078e02f4 */
[----:B------:R-:W2:Y:S02]  /*ce60*/  LDL.LU.64 R244, [R1+0x18] ;  /* 0x0000180001f47983 */ /* 0x000ea40000300a00 */
[----:B---3--:R-:W-:Y:S02]  /*ce70*/  VIADD R148, R148, 0xfffffef8 ;  /* 0xfffffef894947836 */ /* 0x008fe40000000000 */
[----:B------:R-:W-:Y:S03]  /*ce80*/  LDGSTS.E [R151+0x5800c], desc[UR26][R146.64], !P3 ;  /* 0x5800c00092977fae */ /* 0x000fe6000d9a101a */
[----:B------:R-:W-:Y:S01]  /*ce90*/  ISETP.GE.U32.AND P3, PT, R148, 0x7ffffeb9, PT ;  /* 0x7ffffeb99400780c */ /* 0x000fe20003f66070 */
[C---:B------:R-:W-:Y:S02]  /*cea0*/  IMAD.WIDE R148, R72.reuse, 0x4, R248 ;  /* 0x0000000448947825 */ /* 0x040fe400078e02f8 */
[----:B------:R-:W3:Y:S02]  /*ceb0*/  LDL.LU.64 R248, [R1+0x10] ;  /* 0x0000100001f87983 */ /* 0x000ee40000300a00 */
[----:B------:R-:W-:-:S02]  /*cec0*/  IMAD.WIDE R152, R72, 0x4, R250 ;  /* 0x0000000448987825 */ /* 0x000fc400078e02fa */
[----:B------:R-:W3:Y:S02]  /*ced0*/  LDL.LU.64 R250, [R1+0x8] ;  /* 0x0000080001fa7983 */ /* 0x000ee40000300a00 */
[----:B------:R-:W-:Y:S02]  /*cee0*/  VIADD R252, R252, 0xfffffef7 ;  /* 0xfffffef7fcfc7836 */ /* 0x000fe40000000000 */
[----:B------:R-:W-:Y:S03]  /*cef0*/  LDGSTS.E [R151+0x58010], desc[UR26][R148.64], !P6 ;  /* 0x5801000094977fae */ /* 0x000fe6000f1a101a */
[----:B------:R-:W-:Y:S01]  /*cf00*/  ISETP.GE.U32.AND P6, PT, R252, 0x7ffffeb8, PT ;  /* 0x7ffffeb8fc00780c */ /* 0x000fe20003fc6070 */
[----:B------:R-:W-:Y:S01]  /*cf10*/  VIADD R252, R150, 0xfffffef6 ;  /* 0xfffffef696fc7836 */ /* 0x000fe20000000000 */
[----:B------:R1:W-:Y:S01]  /*cf20*/  LDGSTS.E [R151+0x58014], desc[UR26][R152.64], !P4 ;  /* 0x5801400098977fae */ /* 0x0003e2000e1a101a */
[----:B------:R-:W2:Y:S03]  /*cf30*/  LDC R150, c[0x0][0x3a0] ;  /* 0x0000e800ff967b82 */ /* 0x000ea60000000800 */
[----:B------:R-:W-:-:S05]  /*cf40*/  ISETP.GE.U32.AND P4, PT, R252, 0x7ffffeb7, PT ;  /* 0x7ffffeb7fc00780c */ /* 0x000fca0003f86070 */
[----:B------:R-:W1:Y:S01]  /*cf50*/  LDC R252, c[0x0][0x3a0] ;  /* 0x0000e800fffc7b82 */ /* 0x000e620000000800 */
[----:B------:R1:W-:Y:S02]  /*cf60*/  STL.64 [R1+0x88], R152 ;  /* 0x0000889801007387 */ /* 0x0003e40000100a00 */
[----:B-1----:R-:W-:Y:S02]  /*cf70*/  IMAD.WIDE R152, R72, 0x4, R246 ;  /* 0x0000000448987825 */ /* 0x002fe400078e02f6 */
[----:B------:R-:W3:Y:S04]  /*cf80*/  LDL.LU.64 R246, [R1] ;  /* 0x0000000001f67983 */ /* 0x000ee80000300a00 */
[----:B------:R-:W-:Y:S01]  /*cf90*/  LDGSTS.E [R151+0x58018], desc[UR26][R152.64], !P1 ;  /* 0x5801800098977fae */ /* 0x000fe2000c9a101a */
[----:B------:R-:W-:-:S05]  /*cfa0*/  VIADD R252, R252, 0xfffffef5 ;  /* 0xfffffef5fcfc7836 */ /* 0x000fca0000000000 */
[----:B------:R-:W-:Y:S02]  /*cfb0*/  ISETP.GE.U32.AND P1, PT, R252, 0x7ffffeb6, PT ;  /* 0x7ffffeb6fc00780c */ /* 0x000fe40003f26070 */
[----:B------:R-:W1:Y:S01]  /*cfc0*/  LDC R252, c[0x0][0x3a0] ;  /* 0x0000e800fffc7b82 */ /* 0x000e620000000800 */
[----:B------:R1:W-:Y:S04]  /*cfd0*/  STL.64 [R1+0x80], R152 ;  /* 0x0000809801007387 */ /* 0x0003e80000100a00 */
[----:B-1----:R-:W3:Y:S01]  /*cfe0*/  LDL.LU.64 R152, [R1+0x340] ;  /* 0x0003400001987983 */ /* 0x002ee20000300a00 */
[----:B------:R-:W-:Y:S02]  /*cff0*/  VIADD R252, R252, 0xfffffef4 ;  /* 0xfffffef4fcfc7836 */ /* 0x000fe40000000000 */
[----:B----4-:R-:W-:-:S05]  /*d000*/  IMAD.WIDE R2, R72, 0x4, R2 ;  /* 0x0000000448027825 */ /* 0x010fca00078e0202 */
[----:B------:R-:W-:Y:S01]  /*d010*/  LDGSTS.E [R151+0x5801c], desc[UR26][R2.64], !P3 ;  /* 0x5801c00002977fae */ /* 0x000fe2000d9a101a */
[----:B------:R-:W-:-:S03]  /*d020*/  ISETP.GE.U32.AND P3, PT, R252, 0x7ffffeb5, PT ;  /* 0x7ffffeb5fc00780c */ /* 0x000fc60003f66070 */
[----:B------:R1:W-:Y:S01]  /*d030*/  STL.64 [R1+0x78], R2 ;  /* 0x0000780201007387 */ /* 0x0003e20000100a00 */
[----:B--2---:R-:W-:-:S05]  /*d040*/  IMAD.WIDE R242, R72, 0x4, R242 ;  /* 0x0000000448f27825 */ /* 0x004fca00078e02f2 */
[----:B------:R-:W-:Y:S01]  /*d050*/  LDGSTS.E [R151+0x58020], desc[UR26][R242.64], !P6 ;  /* 0x58020000f2977fae */ /* 0x000fe2000f1a101a */
[----:B------:R-:W-:-:S03]  /*d060*/  IMAD.WIDE R244, R72, 0x4, R244 ;  /* 0x0000000448f47825 */ /* 0x000fc600078e02f4 */
[----:B-1----:R-:W2:Y:S04]  /*d070*/  LDL.LU.64 R2, [R1+0x330] ;  /* 0x0003300001027983 */ /* 0x002ea80000300a00 */
[----:B------:R1:W-:Y:S04]  /*d080*/  STL.64 [R1+0x70], R242 ;  /* 0x000070f201007387 */ /* 0x0003e80000100a00 */
[----:B------:R-:W-:Y:S01]  /*d090*/  LDGSTS.E [R151+0x58024], desc[UR26][R244.64], !P4 ;  /* 0x58024000f4977fae */ /* 0x000fe2000e1a101a */
[----:B---3--:R-:W-:-:S04]  /*d0a0*/  IMAD.WIDE R248, R72, 0x4, R248 ;  /* 0x0000000448f87825 */ /* 0x008fc800078e02f8 */
[----:B------:R-:W-:Y:S01]  /*d0b0*/  IMAD.WIDE R250, R72, 0x4, R250 ;  /* 0x0000000448fa7825 */ /* 0x000fe200078e02fa */
[----:B------:R-:W-:Y:S04]  /*d0c0*/  LDGSTS.E [R151+0x58028], desc[UR26][R248.64], !P1 ;  /* 0x58028000f8977fae */ /* 0x000fe8000c9a101a */
[----:B-1----:R-:W3:Y:S04]  /*d0d0*/  LDL.LU.64 R242, [R1+0x328] ;  /* 0x0003280001f27983 */ /* 0x002ee80000300a00 */
[----:B------:R1:W-:Y:S04]  /*d0e0*/  STL.64 [R1+0x68], R244 ;  /* 0x000068f401007387 */ /* 0x0003e80000100a00 */
[----:B------:R-:W-:Y:S04]  /*d0f0*/  LDGSTS.E [R151+0x5802c], desc[UR26][R250.64], !P3 ;  /* 0x5802c000fa977fae */ /* 0x000fe8000d9a101a */
[----:B-1----:R-:W4:Y:S04]  /*d100*/  LDL.LU.64 R244, [R1+0x320] ;  /* 0x0003200001f47983 */ /* 0x002f280000300a00 */
[----:B------:R1:W-:Y:S04]  /*d110*/  STL.64 [R1+0x60], R248 ;  /* 0x000060f801007387 */ /* 0x0003e80000100a00 */
[----:B-1----:R-:W2:Y:S04]  /*d120*/  LDL.LU.64 R248, [R1+0x318] ;  /* 0x0003180001f87983 */ /* 0x002ea80000300a00 */
[----:B------:R1:W-:Y:S04]  /*d130*/  STL.64 [R1+0x58], R250 ;  /* 0x000058fa01007387 */ /* 0x0003e80000100a00 */
[----:B-1----:R-:W2:Y:S01]  /*d140*/  LDL.LU.64 R250, [R1+0x310] ;  /* 0x0003100001fa7983 */ /* 0x002ea20000300a00 */
[----:B------:R-:W-:-:S02]  /*d150*/  VIADD R252, R150, 0xfffffef3 ;  /* 0xfffffef396fc7836 */ /* 0x000fc40000000000 */
[----:B------:R-:W-:Y:S01]  /*d160*/  IMAD.WIDE R246, R72, 0x4, R246 ;  /* 0x0000000448f67825 */ /* 0x000fe200078e02f6 */
[----:B------:R-:W1:Y:S02]  /*d170*/  LDC R150, c[0x0][0x3a0] ;  /* 0x0000e800ff967b82 */ /* 0x000e640000000800 */
[----:B------:R-:W-:-:S06]  /*d180*/  ISETP.GE.U32.AND P6, PT, R252, 0x7ffffeb4, PT ;  /* 0x7ffffeb4fc00780c */ /* 0x000fcc0003fc6070 */
[----:B------:R-:W1:Y:S01]  /*d190*/  LDC R252, c[0x0][0x3a0] ;  /* 0x0000e800fffc7b82 */ /* 0x000e620000000800 */
[----:B------:R2:W-:Y:S06]  /*d1a0*/  STL.64 [R1+0x50], R246 ;  /* 0x000050f601007387 */ /* 0x0005ec0000100a00 */
[----:B------:R2:W-:Y:S01]  /*d1b0*/  LDGSTS.E [R151+0x58030], desc[UR26][R246.64], !P6 ;  /* 0x58030000f6977fae */ /* 0x0005e2000f1a101a */
[----:B-1----:R-:W-:-:S05]  /*d1c0*/  VIADD R252, R252, 0xfffffef2 ;  /* 0xfffffef2fcfc7836 */ /* 0x002fca0000000000 */
[----:B------:R-:W-:Y:S02]  /*d1d0*/  ISETP.GE.U32.AND P4, PT, R252, 0x7ffffeb3, PT ;  /* 0x7ffffeb3fc00780c */ /* 0x000fe40003f86070 */
[----:B------:R-:W1:Y:S02]  /*d1e0*/  LDC R252, c[0x0][0x3a0] ;  /* 0x0000e800fffc7b82 */ /* 0x000e640000000800 */
[----:B-1----:R-:W-:-:S05]  /*d1f0*/  VIADD R252, R252, 0xfffffef1 ;  /* 0xfffffef1fcfc7836 */ /* 0x002fca0000000000 */
[----:B------:R-:W-:Y:S01]  /*d200*/  ISETP.GE.U32.AND P1, PT, R252, 0x7ffffeb2, PT ;  /* 0x7ffffeb2fc00780c */ /* 0x000fe20003f26070 */
[C---:B--2---:R-:W-:Y:S02]  /*d210*/  IMAD.WIDE R246, R72.reuse, 0x4, R250 ;  /* 0x0000000448f67825 */ /* 0x044fe400078e02fa */
[----:B------:R-:W1:Y:S03]  /*d220*/  LDC R251, c[0x0][0x3a0] ;  /* 0x0000e800fffb7b82 */ /* 0x000e660000000800 */
[----:B------:R2:W-:Y:S04]  /*d230*/  STL.64 [R1+0x48], R246 ;  /* 0x000048f601007387 */ /* 0x0005e80000100a00 */
[----:B------:R2:W-:Y:S02]  /*d240*/  LDGSTS.E [R151+0x58034], desc[UR26][R246.64], !P4 ;  /* 0x58034000f6977fae */ /* 0x0005e4000e1a101a */
[----:B--2---:R-:W-:-:S05]  /*d250*/  IMAD.WIDE R246, R72, 0x4, R248 ;  /* 0x0000000448f67825 */ /* 0x004fca00078e02f8 */
[----:B------:R2:W-:Y:S04]  /*d260*/  STL.64 [R1+0x40], R246 ;  /* 0x000040f601007387 */ /* 0x0005e80000100a00 */
[----:B------:R1:W-:Y:S04]  /*d270*/  LDGSTS.E [R151+0x58038], desc[UR26][R246.64], !P1 ;  /* 0x58038000f6977fae */ /* 0x0003e8000c9a101a */
[----:B--2---:R-:W2:Y:S01]  /*d280*/  LDL.LU.64 R246, [R1+0x308] ;  /* 0x0003080001f67983 */ /* 0x004ea20000300a00 */
[----:B------:R-:W-:Y:S02]  /*d290*/  VIADD R252, R150, 0xfffffef0 ;  /* 0xfffffef096fc7836 */ /* 0x000fe40000000000 */
[----:B------:R-:W1:Y:S03]  /*d2a0*/  LDC R150, c[0x0][0x3a0] ;  /* 0x0000e800ff967b82 */ /* 0x000e660000000800 */
[----:B------:R-:W-:-:S05]  /*d2b0*/  ISETP.GE.U32.AND P3, PT, R252, 0x7ffffeb1, PT ;  /* 0x7ffffeb1fc00780c */ /* 0x000fca0003f66070 */
[----:B------:R-:W1:Y:S02]  /*d2c0*/  LDC R252, c[0x0][0x3a0] ;  /* 0x0000e800fffc7b82 */ /* 0x000e640000000800 */
[----:B-1----:R-:W-:-:S05]  /*d2d0*/  VIADD R252, R252, 0xfffffeef ;  /* 0xfffffeeffcfc7836 */ /* 0x002fca0000000000 */
[----:B------:R-:W-:Y:S02]  /*d2e0*/  ISETP.GE.U32.AND P6, PT, R252, 0x7ffffeb0, PT ;  /* 0x7ffffeb0fc00780c */ /* 0x000fe40003fc6070 */
[----:B------:R-:W1:Y:S01]  /*d2f0*/  LDC R252, c[0x0][0x3a0] ;  /* 0x0000e800fffc7b82 */ /* 0x000e620000000800 */
[----:B------:R-:W-:Y:S01]  /*d300*/  VIADD R248, R150, 0xfffffeed ;  /* 0xfffffeed96f87836 */ /* 0x000fe20000000000 */
[----:B------:R-:W-:Y:S01]  /*d310*/  STL.64 [R1+0x2c8], R2 ;  /* 0x0002c80201007387 */ /* 0x000fe20000100a00 */
[----:B------:R-:W-:Y:S02]  /*d320*/  VIADD R250, R251, 0xfffffeee ;  /* 0xfffffeeefbfa7836 */ /* 0x000fe40000000000 */
[----:B--2---:R-:W-:-:S04]  /*d330*/  IMAD.WIDE R150, R72, 0x4, R246 ;  /* 0x0000000448967825 */ /* 0x004fc800078e02f6 */
[----:B-1----:R-:W-:Y:S01]  /*d340*/  VIADD R246, R252, 0xfffffeec ;  /* 0xfffffeecfcf67836 */ /* 0x002fe20000000000 */
[----:B------:R-:W-:Y:S01]  /*d350*/  LEA R252, R2, UR10, 0x8 ;  /* 0x0000000a02fc7c11 */ /* 0x000fe2000f8e40ff */
[----:B------:R1:W-:Y:S04]  /*d360*/  STL.64 [R1+0x38], R150 ;  /* 0x0000389601007387 */ /* 0x0003e80000100a00 */
[----:B------:R-:W-:Y:S04]  /*d370*/  LDGSTS.E [R252+0x5803c], desc[UR26][R150.64], !P3 ;  /* 0x5803c00096fc7fae */ /* 0x000fe8000d9a101a */
[----:B-1----:R-:W2:Y:S01]  /*d380*/  LDL.LU.64 R150, [R1+0x300] ;  /* 0x0003000001967983 */ /* 0x002ea20000300a00 */
[----:B------:R-:W-:-:S02]  /*d390*/  ISETP.GE.U32.AND P4, PT, R250, 0x7ffffeaf, PT ;  /* 0x7ffffeaffa00780c */ /* 0x000fc40003f86070 */
[----:B------:R-:W1:Y:S01]  /*d3a0*/  LDC R250, c[0x0][0x3a0] ;  /* 0x0000e800fffa7b82 */ /* 0x000e620000000800 */
[----:B------:R-:W-:-:S07]  /*d3b0*/  ISETP.GE.U32.AND P1, PT, R248, 0x7ffffeae, PT ;  /* 0x7ffffeaef800780c */ /* 0x000fce0003f26070 */
[----:B------:R-:W3:Y:S01]  /*d3c0*/  LDC R248, c[0x0][0x3a0] ;  /* 0x0000e800fff87b82 */ /* 0x000ee20000000800 */
[----:B------:R-:W-:Y:S01]  /*d3d0*/  ISETP.GE.U32.AND P3, PT, R246, 0x7ffffead, PT ;  /* 0x7ffffeadf600780c */ /* 0x000fe20003f66070 */
[----:B----4-:R-:W-:-:S05]  /*d3e0*/  IMAD.WIDE R2, R72, 0x4, R244 ;  /* 0x0000000448027825 */ /* 0x010fca00078e02f4 */
[----:B------:R3:W-:Y:S01]  /*d3f0*/  LDGSTS.E [R252+0x58040], desc[UR26][R2.64], !P6 ;  /* 0x5804000002fc7fae */ /* 0x0007e2000f1a101a */
[----:B------:R-:W4:Y:S01]  /*d400*/  LDC R246, c[0x0][0x3a0] ;  /* 0x0000e800fff67b82 */ /* 0x000f220000000800 */
[----:B-1----:R-:W-:-:S05]  /*d410*/  VIADD R244, R250, 0xfffffeeb ;  /* 0xfffffeebfaf47836 */ /* 0x002fca0000000000 */
[----:B------:R-:W-:Y:S02]  /*d420*/  ISETP.GE.U32.AND P6, PT, R244, 0x7ffffeac, PT ;  /* 0x7ffffeacf400780c */ /* 0x000fe40003fc6070 */
[----:B------:R-:W1:Y:S01]  /*d430*/  LDC R244, c[0x0][0x3a0] ;  /* 0x0000e800fff47b82 */ /* 0x000e620000000800 */
[----:B------:R3:W-:Y:S02]  /*d440*/  STL.64 [R1+0x30], R2 ;  /* 0x0000300201007387 */ /* 0x0007e40000100a00 */
[----:B---3--:R-:W-:-:S05]  /*d450*/  IMAD.WIDE R2, R72, 0x4, R242 ;  /* 0x0000000448027825 */ /* 0x008fca00078e02f2 */
[----:B------:R-:W3:Y:S01]  /*d460*/  LDC R243, c[0x0][0x3a0] ;  /* 0x0000e800fff37b82 */ /* 0x000ee20000000800 */
[----:B------:R-:W-:Y:S01]  /*d470*/  VIADD R242, R248, 0xfffffeea ;  /* 0xfffffeeaf8f27836 */ /* 0x000fe20000000000 */
[----:B------:R2:W-:Y:S04]  /*d480*/  LDGSTS.E [R252+0x58044], desc[UR26][R2.64], !P4 ;  /* 0x5804400002fc7fae */ /* 0x0005e8000e1a101a */
[----:B------:R-:W-:Y:S02]  /*d490*/  ISETP.GE.U32.AND P4, PT, R242, 0x7ffffeab, PT ;  /* 0x7ffffeabf200780c */ /* 0x000fe40003f86070 */
[----:B------:R-:W1:Y:S01]  /*d4a0*/  LDC R242, c[0x0][0x3a0] ;  /* 0x0000e800fff27b82 */ /* 0x000e620000000800 */
[----:B------:R2:W-:Y:S01]  /*d4b0*/  STL.64 [R1+0x28], R2 ;  /* 0x0000280201007387 */ /* 0x0005e20000100a00 */
        /* <DEDUP_REMOVED lines=15> */
[----:B------:R-:W2:Y:S02]  /*d5b0*/  LDC R151, c[0x0][0x3a0] ;  /* 0x0000e800ff977b82 */ /* 0x000ea40000000800 */
[----:B----4-:R-:W-:Y:S01]  /*d5c0*/  VIADD R150, R246, 0xfffffee9 ;  /* 0xfffffee9f6967836 */ /* 0x010fe20000000000 */
[----:B------:R4:W-:Y:S04]  /*d5d0*/  STL.64 [R1+0x20], R2 ;  /* 0x0000200201007387 */ /* 0x0009e80000100a00 */
[----:B------:R4:W-:Y:S01]  /*d5e0*/  LDGSTS.E [R252+0x58048], desc[UR26][R2.64], !P1 ;  /* 0x5804800002fc7fae */ /* 0x0009e2000c9a101a */
[----:B------:R-:W-:Y:S01]  /*d5f0*/  ISETP.GE.U32.AND P1, PT, R150, 0x7ffffeaa, PT ;  /* 0x7ffffeaa9600780c */ /* 0x000fe20003f26070 */
[----:B-1----:R-:W-:-:S02]  /*d600*/  VIADD R150, R244, 0xfffffee8 ;  /* 0xfffffee8f4967836 */ /* 0x002fc40000000000 */
[----:B----4-:R-:W-:Y:S02]  /*d610*/  IMAD.WIDE R2, R72, 0x4, R152 ;  /* 0x0000000448027825 */ /* 0x010fe400078e0298 */
[----:B------:R-:W1:Y:S03]  /*d620*/  LDC R153, c[0x0][0x3a0] ;  /* 0x0000e800ff997b82 */ /* 0x000e660000000800 */
[----:B------:R4:W-:Y:S04]  /*d630*/  STL.64 [R1+0x18], R2 ;  /* 0x0000180201007387 */ /* 0x0009e80000100a00 */
[----:B------:R4:W-:Y:S01]  /*d640*/  LDGSTS.E [R252+0x5804c], desc[UR26][R2.64], !P3 ;  /* 0x5804c00002fc7fae */ /* 0x0009e2000d9a101a */
[----:B------:R-:W-:Y:S01]  /*d650*/  ISETP.GE.U32.AND P3, PT, R150, 0x7ffffea9, PT ;  /* 0x7ffffea99600780c */ /* 0x000fe20003f66070 */
[----:B---3--:R-:W-:Y:S01]  /*d660*/  VIADD R150, R243, 0xfffffee7 ;  /* 0xfffffee7f3967836 */ /* 0x008fe20000000000 */
[----:B------:R-:W3:Y:S01]  /*d670*/  LDC R152, c[0x0][0x3a0] ;  /* 0x0000e800ff987b82 */ /* 0x000ee20000000800 */
[----:B----4-:R-:W-:-:S07]  /*d680*/  IMAD.WIDE R2, R72, 0x4, R154 ;  /* 0x0000000448027825 */ /* 0x010fce00078e029a */
[----:B------:R-:W4:Y:S01]  /*d690*/  LDC R154, c[0x0][0x3a0] ;  /* 0x0000e800ff9a7b82 */ /* 0x000f220000000800 */
[----:B------:R2:W-:Y:S04]  /*d6a0*/  STL.64 [R1+0x10], R2 ;  /* 0x0000100201007387 */ /* 0x0005e80000100a00 */
[----:B------:R2:W-:Y:S01]  /*d6b0*/  LDGSTS.E [R252+0x58050], desc[UR26][R2.64], !P6 ;  /* 0x5805000002fc7fae */ /* 0x0005e2000f1a101a */
[----:B------:R-:W-:Y:S01]  /*d6c0*/  ISETP.GE.U32.AND P6, PT, R150, 0x7ffffea8, PT ;  /* 0x7ffffea89600780c */ /* 0x000fe20003fc6070 */
[----:B------:R-:W-:Y:S02]  /*d6d0*/  VIADD R150, R242, 0xfffffee6 ;  /* 0xfffffee6f2967836 */ /* 0x000fe40000000000 */
[----:B--2---:R-:W-:-:S05]  /*d6e0*/  IMAD.WIDE R2, R72, 0x4, R156 ;  /* 0x0000000448027825 */ /* 0x004fca00078e029c */
[----:B------:R2:W-:Y:S01]  /*d6f0*/  LDGSTS.E [R252+0x58054], desc[UR26][R2.64], !P4 ;  /* 0x5805400002fc7fae */ /* 0x0005e2000e1a101a */
[----:B------:R-:W-:Y:S01]  /*d700*/  ISETP.GE.U32.AND P4, PT, R150, 0x7ffffea7, PT ;  /* 0x7ffffea79600780c */ /* 0x000fe20003f86070 */
[----:B------:R-:W-:Y:S02]  /*d710*/  VIADD R150, R151, 0xfffffee5 ;  /* 0xfffffee597967836 */ /* 0x000fe40000000000 */
[----:B------:R-:W4:Y:S01]  /*d720*/  LDC R151, c[0x0][0x3a0] ;  /* 0x0000e800ff977b82 */ /* 0x000f220000000800 */
[----:B------:R2:W-:Y:S02]  /*d730*/  STL.64 [R1+0x8], R2 ;  /* 0x0000080201007387 */ /* 0x0005e40000100a00 */
[----:B--2---:R-:W-:-:S05]  /*d740*/  IMAD.WIDE R2, R72, 0x4, R158 ;  /* 0x0000000448027825 */ /* 0x004fca00078e029e */
[----:B------:R2:W-:Y:S01]  /*d750*/  LDGSTS.E [R252+0x58058], desc[UR26][R2.64], !P1 ;  /* 0x5805800002fc7fae */ /* 0x0005e2000c9a101a */
[----:B------:R-:W-:Y:S01]  /*d760*/  ISETP.GE.U32.AND P1, PT, R150, 0x7ffffea6, PT ;  /* 0x7ffffea69600780c */ /* 0x000fe20003f26070 */
[----:B-1----:R-:W-:Y:S02]  /*d770*/  VIADD R150, R153, 0xfffffee4 ;  /* 0xfffffee499967836 */ /* 0x002fe40000000000 */
[----:B------:R-:W1:Y:S01]  /*d780*/  LDC R153, c[0x0][0x3a0] ;  /* 0x0000e800ff997b82 */ /* 0x000e620000000800 */
[----:B------:R-:W-:Y:S02]  /*d790*/  LDGSTS.E [R252+0x5805c], desc[UR26][R250.64], !P3 ;  /* 0x5805c000fafc7fae */ /* 0x000fe4000d9a101a */
[----:B------:R-:W-:Y:S01]  /*d7a0*/  ISETP.GE.U32.AND P3, PT, R150, 0x7ffffea5, PT ;  /* 0x7ffffea59600780c */ /* 0x000fe20003f66070 */
[----:B---3--:R-:W-:Y:S01]  /*d7b0*/  VIADD R150, R152, 0xfffffee3 ;  /* 0xfffffee398967836 */ /* 0x008fe20000000000 */
[----:B------:R-:W-:Y:S03]  /*d7c0*/  LDGSTS.E [R252+0x58060], desc[UR26][R248.64], !P6 ;  /* 0x58060000f8fc7fae */ /* 0x000fe6000f1a101a */
[----:B------:R-:W3:Y:S01]  /*d7d0*/  LDC R152, c[0x0][0x3a0] ;  /* 0x0000e800ff987b82 */ /* 0x000ee20000000800 */
[----:B------:R-:W-:Y:S01]  /*d7e0*/  ISETP.GE.U32.AND P6, PT, R150, 0x7ffffea4, PT ;  /* 0x7ffffea49600780c */ /* 0x000fe20003fc6070 */
[----:B----4-:R-:W-:-:S02]  /*d7f0*/  VIADD R150, R151, 0xfffffee2 ;  /* 0xfffffee297967836 */ /* 0x010fc40000000000 */
[----:B------:R-:W-:-:S04]  /*d800*/  IMAD.WIDE R246, R72, 0x4, R164 ;  /* 0x0000000448f67825 */ /* 0x000fc800078e02a4 */
[----:B------:R-:W4:Y:S01]  /*d810*/  LDC R151, c[0x0][0x3a0] ;  /* 0x0000e800ff977b82 */ /* 0x000f220000000800 */
[----:B------:R-:W-:Y:S01]  /*d820*/  LDGSTS.E [R252+0x58064], desc[UR26][R246.64], !P4 ;  /* 0x58064000f6fc7fae */ /* 0x000fe2000e1a101a */
[----:B------:R-:W-:Y:S01]  /*d830*/  ISETP.GE.U32.AND P4, PT, R150, 0x7ffffea3, PT ;  /* 0x7ffffea39600780c */ /* 0x000fe20003f86070 */
[----:B------:R-:W-:-:S04]  /*d840*/  IMAD.WIDE R244, R72, 0x4, R166 ;  /* 0x0000000448f47825 */ /* 0x000fc800078e02a6 */
        /* <DEDUP_REMOVED lines=9> */
[----:B------:R-:W-:Y:S01]  /*d8e0*/  LDGSTS.E [R252+0x58070], desc[UR26][R170.64], !P6 ;  /* 0x58070000aafc7fae */ /* 0x000fe2000f1a101a */
[----:B----4-:R-:W-:-:S04]  /*d8f0*/  VIADD R150, R151, 0xfffffedf ;  /* 0xfffffedf97967836 */ /* 0x010fc80000000000 */
[----:B------:R-:W4:Y:S01]  /*d900*/  LDC R151, c[0x0][0x3a0] ;  /* 0x0000e800ff977b82 */ /* 0x000f220000000800 */
[----:B------:R-:W-:Y:S01]  /*d910*/  IMAD.WIDE R166, R72, 0x4, R172 ;  /* 0x0000000448a67825 */ /* 0x000fe200078e02ac */
[----:B------:R-:W-:-:S04]  /*d920*/  ISETP.GE.U32.AND P6, PT, R150, 0x7ffffea0, PT ;  /* 0x7ffffea09600780c */ /* 0x000fc80003fc6070 */
[----:B------:R-:W-:Y:S01]  /*d930*/  LDGSTS.E [R252+0x58074], desc[UR26][R166.64], !P4 ;  /* 0x58074000a6fc7fae */ /* 0x000fe2000e1a101a */
[----:B-1----:R-:W-:Y:S02]  /*d940*/  VIADD R150, R153, 0xfffffede ;  /* 0xfffffede99967836 */ /* 0x002fe40000000000 */
[----:B------:R-:W1:Y:S01]  /*d950*/  LDC R153, c[0x0][0x3a0] ;  /* 0x0000e800ff997b82 */ /* 0x000e620000000800 */
[----:B------:R-:W-:Y:S02]  /*d960*/  LDGSTS.E [R252+0x58078], desc[UR26][R174.64], !P1 ;  /* 0x58078000aefc7fae */ /* 0x000fe4000c9a101a */
[----:B------:R-:W-:Y:S02]  /*d970*/  ISETP.GE.U32.AND P4, PT, R150, 0x7ffffe9f, PT ;  /* 0x7ffffe9f9600780c */ /* 0x000fe40003f86070 */
[----:B------:R-:W-:Y:S01]  /*d980*/  LDGSTS.E [R252+0x5807c], desc[UR26][R176.64], !P3 ;  /* 0x5807c000b0fc7fae */ /* 0x000fe2000d9a101a */
[----:B---3--:R-:W-:Y:S02]  /*d990*/  VIADD R150, R152, 0xfffffedd ;  /* 0xfffffedd98967836 */ /* 0x008fe40000000000 */
[----:B------:R-:W3:Y:S01]  /*d9a0*/  LDC R152, c[0x0][0x3a0] ;  /* 0x0000e800ff987b82 */ /* 0x000ee20000000800 */
[----:B------:R-:W-:Y:S02]  /*d9b0*/  LDGSTS.E [R252+0x58080], desc[UR26][R178.64], !P6 ;  /* 0x58080000b2fc7fae */ /* 0x000fe4000f1a101a */
        /* <DEDUP_REMOVED lines=9> */
[----:B---3--:R-:W-:-:S04]  /*da50*/  VIADD R150, R152, 0xfffffeda ;  /* 0xfffffeda98967836 */ /* 0x008fc80000000000 */
[----:B------:R-:W-:Y:S02]  /*da60*/  LDGSTS.E [R252+0x5808c], desc[UR26][R184.64], !P3 ;  /* 0x5808c000b8fc7fae */ /* 0x000fe4000d9a101a */
        /* <DEDUP_REMOVED lines=10> */
[----:B---3--:R-:W-:-:S05]  /*db10*/  VIADD R150, R152, 0xfffffed7 ;  /* 0xfffffed798967836 */ /* 0x008fca0000000000 */
        /* <DEDUP_REMOVED lines=72> */
[----:B------:R-:W3:Y:S01]  /*dfa0*/  LDC R152, c[0x0][0x3a0] ;  /* 0x0000e800ff987b82 */ /* 0x000ee20000000800 */
        /* <DEDUP_REMOVED lines=10> */
[----:B-1----:R-:W-:Y:S01]  /*e050*/  VIADD R150, R153, 0xfffffec5 ;  /* 0xfffffec599967836 */ /* 0x002fe20000000000 */
[----:B------:R-:W-:Y:S04]  /*e060*/  LDGSTS.E [R252+0x580d8], desc[UR26][R222.64], !P1 ;  /* 0x580d8000defc7fae */ /* 0x000fe8000c9a101a */
[----:B------:R-:W-:Y:S01]  /*e070*/  ISETP.GE.U32.AND P1, PT, R150, 0x7ffffe86, PT ;  /* 0x7ffffe869600780c */ /* 0x000fe20003f26070 */
[----:B---3--:R-:W-:Y:S01]  /*e080*/  VIADD R150, R152, 0xfffffec4 ;  /* 0xfffffec498967836 */ /* 0x008fe20000000000 */
        /* <DEDUP_REMOVED lines=14> */
[----:B------:R4:W-:Y:S01]  /*e170*/  STL.64 [R1+0x2d0], R2 ;  /* 0x0002d00201007387 */ /* 0x0009e20000100a00 */
[----:B------:R-:W-:Y:S01]  /*e180*/  ISETP.GE.U32.AND P4, PT, R150, 0x7ffffe83, PT ;  /* 0x7ffffe839600780c */ /* 0x000fe20003f86070 */
[----:B------:R-:W-:Y:S02]  /*e190*/  IMAD.WIDE R232, R72, 0x4, R232 ;  /* 0x0000000448e87825 */ /* 0x000fe400078e02e8 */
[----:B------:R-:W-:Y:S02]  /*e1a0*/  STL.64 [R1+0x2d8], R250 ;  /* 0x0002d8fa01007387 */ /* 0x000fe40000100a00 */
[----:B-1----:R-:W-:-:S02]  /*e1b0*/  VIADD R150, R153, 0xfffffec1 ;  /* 0xfffffec199967836 */ /* 0x002fc40000000000 */
[----:B---3--:R-:W-:Y:S01]  /*e1c0*/  VIADD R151, R152, 0xfffffec0 ;  /* 0xfffffec098977836 */ /* 0x008fe20000000000 */
[----:B------:R-:W-:Y:S01]  /*e1d0*/  STL.64 [R1+0x2e0], R248 ;  /* 0x0002e0f801007387 */ /* 0x000fe20000100a00 */
[C---:B------:R-:W-:Y:S01]  /*e1e0*/  IMAD.WIDE R42, R79.reuse, 0x4, R42 ;  /* 0x000000044f2a7825 */ /* 0x040fe200078e022a */
[----:B------:R-:W1:Y:S02]  /*e1f0*/  LDC R152, c[0x0][0x3a0] ;  /* 0x0000e800ff987b82 */ /* 0x000e640000000800 */
[----:B------:R-:W-:Y:S01]  /*e200*/  LDGSTS.E [R252+0x580e8], desc[UR26][R230.64], !P1 ;  /* 0x580e8000e6fc7fae */ /* 0x000fe2000c9a101a */
[----:B----4-:R-:W-:Y:S01]  /*e210*/  IMAD.WIDE R2, R72, 0x4, R234 ;  /* 0x0000000448027825 */ /* 0x010fe200078e02ea */
[----:B------:R-:W-:Y:S02]  /*e220*/  ISETP.GE.U32.AND P1, PT, R150, 0x7ffffe82, PT ;  /* 0x7ffffe829600780c */ /* 0x000fe40003f26070 */
[----:B------:R-:W-:Y:S01]  /*e230*/  STL.64 [R1+0x2e8], R246 ;  /* 0x0002e8f601007387 */ /* 0x000fe20000100a00 */
[----:B------:R-:W-:Y:S01]  /*e240*/  IMAD.WIDE R22, R79, 0x4, R22 ;  /* 0x000000044f167825 */ /* 0x000fe200078e0216 */
[----:B------:R-:W3:Y:S02]  /*e250*/  LDC R153, c[0x0][0x3a0] ;  /* 0x0000e800ff997b82 */ /* 0x000ee40000000800 */
[----:B------:R-:W-:Y:S01]  /*e260*/  LDGSTS.E [R252+0x580ec], desc[UR26][R232.64], !P3 ;  /* 0x580ec000e8fc7fae */ /* 0x000fe2000d9a101a */
[----:B------:R-:W-:-:S03]  /*e270*/  ISETP.GE.AND P3, PT, R77, R151, PT ;  /* 0x000000974d00720c */ /* 0x000fc60003f66270 */
[----:B------:R-:W-:Y:S04]  /*e280*/  STL.64 [R1+0x2f0], R244 ;  /* 0x0002f0f401007387 */ /* 0x000fe80000100a00 */
[----:B------:R4:W-:Y:S01]  /*e290*/  LDGSTS.E [R252+0x580f0], desc[UR26][R2.64], !P6 ;  /* 0x580f000002fc7fae */ /* 0x0009e2000f1a101a */
[----:B------:R-:W-:Y:S02]  /*e2a0*/  ISETP.GE.U32.AND P6, PT, R151, 0x7ffffe81, PT ;  /* 0x7ffffe819700780c */ /* 0x000fe40003fc6070 */
[----:B------:R-:W-:Y:S01]  /*e2b0*/  SEL R150, RZ, 0x4, P3 ;  /* 0x00000004ff967807 */ /* 0x000fe20001800000 */
[----:B------:R4:W-:Y:S01]  /*e2c0*/  STL.64 [R1+0x168], R2 ;  /* 0x0001680201007387 */ /* 0x0009e20000100a00 */
[----:B------:R-:W-:Y:S01]  /*e2d0*/  ISETP.GT.AND P3, PT, R76, 0x17f, PT ;  /* 0x0000017f4c00780c */ /* 0x000fe20003f64270 */
[C---:B------:R-:W-:Y:S01]  /*e2e0*/  IMAD.WIDE R76, R72.reuse, 0x4, R240 ;  /* 0x00000004484c7825 */ /* 0x040fe200078e02f0 */
[----:B------:R-:W1:Y:S03]  /*e2f0*/  LDC R151, c[0x0][0x3a0] ;  /* 0x0000e800ff977b82 */ /* 0x000e660000000800 */
[----:B----4-:R-:W-:-:S04]  /*e300*/  IMAD.WIDE R2, R72, 0x4, R236 ;  /* 0x0000000448027825 */ /* 0x010fc800078e02ec */
[C---:B------:R-:W-:Y:S01]  /*e310*/  IMAD.WIDE R92, R79.reuse, 0x4, R92 ;  /* 0x000000044f5c7825 */ /* 0x040fe200078e025c */
[----:B------:R4:W-:Y:S03]  /*e320*/  STL.64 [R1+0x160], R2 ;  /* 0x0001600201007387 */ /* 0x0009e60000100a00 */
[C---:B------:R-:W-:Y:S01]  /*e330*/  IMAD.WIDE R100, R79.reuse, 0x4, R100 ;  /* 0x000000044f647825 */ /* 0x040fe200078e0264 */
[----:B------:R4:W-:Y:S03]  /*e340*/  LDGSTS.E [R252+0x580f4], desc[UR26][R2.64], !P4 ;  /* 0x580f400002fc7fae */ /* 0x0009e6000e1a101a */
        /* <DEDUP_REMOVED lines=11> */
[----:B------:R-:W-:Y:S01]  /*e400*/  IMAD.WIDE R16, R79, 0x4, R16 ;  /* 0x000000044f107825 */ /* 0x000fe200078e0210 */
[----:B------:R-:W-:Y:S01]  /*e410*/  SEL R150, R150, RZ, P3 ;  /* 0x000000ff96967207 */ /* 0x000fe20001800000 */
[----:B------:R-:W1:Y:S02]  /*e420*/  LDC R237, c[0x0][0x3a0] ;  /* 0x0000e800ffed7b82 */ /* 0x000e640000000800 */
[----:B----4-:R-:W-:-:S05]  /*e430*/  IMAD.WIDE R2, R72, 0x4, R238 ;  /* 0x0000000448027825 */ /* 0x010fca00078e02ee */
[----:B------:R4:W-:Y:S01]  /*e440*/  LDGSTS.E [R252+0x580f8], desc[UR26][R2.64], !P1 ;  /* 0x580f800002fc7fae */ /* 0x0009e2000c9a101a */
[----:B------:R-:W-:Y:S01]  /*e450*/  IMAD.WIDE R40, R79, 0x4, R40 ;  /* 0x000000044f287825 */ /* 0x000fe200078e0228 */
[----:B------:R-:W1:Y:S02]  /*e460*/  LDC R236, c[0x0][0x3a0] ;  /* 0x0000e800ffec7b82 */ /* 0x000e640000000800 */
[----:B------:R-:W-:Y:S04]  /*e470*/  LDGSTS.E [R252+0x580fc], desc[UR26][R76.64], !P6 ;  /* 0x580fc0004cfc7fae */ /* 0x000fe8000f1a101a */
[----:B------:R-:W0:Y:S04]  /*e480*/  LDGDEPBAR ;  /* 0x00000000000079af */ /* 0x000e280000000000 */
        /* <DEDUP_REMOVED lines=15> */
[----:B------:R1:W-:Y:S04]  /*e580*/  STL.64 [R1+0x158], R2 ;  /* 0x0001580201007387 */ /* 0x0003e80000100a00 */
[----:B------:R-:W-:Y:S01]  /*e590*/  LDGSTS.E [R0+0x23c00], desc[UR26][R16.64], P5 ;  /* 0x23c0000010007fae */ /* 0x000fe2000a9a101a */
[----:B------:R-:W-:-:S03]  /*e5a0*/  ISETP.NE.U32.AND P3, PT, R150, RZ, PT ;  /* 0x000000ff9600720c */ /* 0x000fc60003f65070 */
[----:B------:R-:W5:Y:S04]  /*e5b0*/  LDL.LU R0, [R1+0x2f8] ;  /* 0x0002f80001007983 */ /* 0x000f680000300800 */
[----:B------:R-:W4:Y:S04]  /*e5c0*/  LDL.LU.64 R158, [R1+0x88] ;  /* 0x00008800019e7983 */ /* 0x000f280000300a00 */
[----:B------:R-:W4:Y:S04]  /*e5d0*/  LDL.LU.64 R156, [R1+0x80] ;  /* 0x00008000019c7983 */ /* 0x000f280000300a00 */
[----:B-1----:R-:W4:Y:S04]  /*e5e0*/  LDL.LU.64 R2, [R1+0x78] ;  /* 0x0000780001027983 */ /* 0x002f280000300a00 */
[----:B------:R-:W4:Y:S01]  /*e5f0*/  LDL.LU.64 R234, [R1+0x70] ;  /* 0x0000700001ea7983 */ /* 0x000f220000300a00 */
[----:B------:R-:W-:-:S03]  /*e600*/  VIADD R150, R152, 0xfffffebf ;  /* 0xfffffebf98967836 */ /* 0x000fc60000000000 */
[----:B------:R-:W4:Y:S02]  /*e610*/  LDL.LU.64 R244, [R1+0x68] ;  /* 0x0000680001f47983 */ /* 0x000f240000300a00 */
[----:B------:R-:W-:Y:S01]  /*e620*/  ISETP.GE.U32.AND P4, PT, R150, 0x7ffffe80, PT ;  /* 0x7ffffe809600780c */ /* 0x000fe20003f86070 */
[----:B---3--:R-:W-:Y:S01]  /*e630*/  VIADD R150, R153, 0xfffffebe ;  /* 0xfffffebe99967836 */ /* 0x008fe20000000000 */
[----:B------:R-:W3:Y:S04]  /*e640*/  LDL.LU.64 R246, [R1+0x60] ;  /* 0x0000600001f67983 */ /* 0x000ee80000300a00 */
[----:B------:R-:W-:Y:S01]  /*e650*/  ISETP.GE.U32.AND P1, PT, R150, 0x7ffffe7f, PT ;  /* 0x7ffffe7f9600780c */ /* 0x000fe20003f26070 */
[----:B------:R-:W-:Y:S01]  /*e660*/  VIADD R150, R151, 0xfffffebd ;  /* 0xfffffebd97967836 */ /* 0x000fe20000000000 */
[----:B------:R-:W3:Y:S04]  /*e670*/  LDL.LU.64 R248, [R1+0x58] ;  /* 0x0000580001f87983 */ /* 0x000ee80000300a00 */
[----:B------:R-:W-:Y:S01]  /*e680*/  ISETP.GE.U32.AND P6, PT, R150, 0x7ffffe7e, PT ;  /* 0x7ffffe7e9600780c */ /* 0x000fe20003fc6070 */
[----:B--2---:R-:W-:Y:S01]  /*e690*/  VIADD R150, R154, 0xfffffebc ;  /* 0xfffffebc9a967836 */ /* 0x004fe20000000000 */
[----:B------:R-:W2:Y:S01]  /*e6a0*/  LDL.LU.64 R250, [R1+0x50] ;  /* 0x0000500001fa7983 */ /* 0x000ea20000300a00 */
        /* <DEDUP_REMOVED lines=22> */
[C---:B------:R-:W-:Y:S02]  /*e810*/  IMAD.WIDE R164, R79.reuse, 0x4, R80 ;  /* 0x000000044fa47825 */ /* 0x040fe400078e0250 */
[----:B------:R-:W1:Y:S01]  /*e820*/  LDC R80, c[0x0][0x3a0] ;  /* 0x0000e800ff507b82 */ /* 0x000e620000000800 */
        /* <DEDUP_REMOVED lines=72> */
[----:B------:R-:W-:Y:S04]  /*ecb0*/  LDGSTS.E [R73+0x23b00], desc[UR26][R6.64], P5 ;  /* 0x23b0000006497fae */ /* 0x000fe8000a9a101a */
[----:B------:R-:W-:Y:S04]  /*ecc0*/  LDGSTS.E [R73+0x23f00], desc[UR26][R30.64], P5 ;  /* 0x23f000001e497fae */ /* 0x000fe8000a9a101a */
[----:B------:R-:W0:Y:S01]  /*ecd0*/  LDGDEPBAR ;  /* 0x00000000000079af */ /* 0x000e220000000000 */
[----:B----4-:R-:W-:-:S03]  /*ece0*/  IMAD.WIDE R154, R72, 0x4, R2 ;  /* 0x00000004489a7825 */ /* 0x010fc600078e0202 */
[----:B------:R-:W4:Y:S01]  /*ecf0*/  LDL.LU.64 R2, [R1+0x48] ;  /* 0x0000480001027983 */ /* 0x000f220000300a00 */
[----:B------:R-:W-:Y:S01]  /*ed00*/  IMAD.WIDE R70, R72, 0x4, R10 ;  /* 0x0000000448467825 */ /* 0x000fe200078e020a */
[----:B------:R-:W-:Y:S03]  /*ed10*/  BAR.SYNC.DEFER_BLOCKING 0x0 ;  /* 0x0000000000007b1d */ /* 0x000fe60000010000 */
[----:B-1----:R-:W-:-:S05]  /*ed20*/  VIADD R10, R80, 0xfffffebb ;  /* 0xfffffebb500a7836 */ /* 0x002fca0000000000 */
[----:B------:R-:W1:Y:S01]  /*ed30*/  LDC R80, c[0x0][0x3a0] ;  /* 0x0000e800ff507b82 */ /* 0x000e620000000800 */
[----:B------:R-:W-:-:S07]  /*ed40*/  IMAD.WIDE R142, R72, 0x4, R142 ;  /* 0x00000004488e7825 */ /* 0x000fce00078e028e */
[----:B------:R-:W2:Y:S01]  /*ed50*/  LDC R11, c[0x0][0x3a0] ;  /* 0x0000e800ff0b7b82 */ /* 0x000ea20000000800 */
[----:B------:R-:W-:Y:S01]  /*ed60*/  IMAD.WIDE R144, R72, 0x4, R144 ;  /* 0x0000000448907825 */ /* 0x000fe200078e0290 */
[----:B------:R-:W-:Y:S01]  /*ed70*/  @!PT LDS RZ, [RZ] ;  /* 0x00000000fffff984 */ /* 0x000fe20000000800 */
[----:B------:R-:W-:Y:S01]  /*ed80*/  @!PT LDS RZ, [RZ] ;  /* 0x00000000fffff984 */ /* 0x000fe20000000800 */
[----:B------:R-:W-:Y:S01]  /*ed90*/  @!PT LDS RZ, [RZ] ;  /* 0x00000000fffff984 */ /* 0x000fe20000000800 */
[----:B------:R-:W-:Y:S01]  /*eda0*/  LDGSTS.E [R252+0x60000], desc[UR26][R70.64], !P4 ;  /* 0x6000000046fc7fae */ /* 0x000fe2000e1a101a */
[----:B------:R-:W-:Y:S02]  /*edb0*/  ISETP.GE.U32.AND P4, PT, R10, 0x7ffffe7c, PT ;  /* 0x7ffffe7c0a00780c */ /* 0x000fe40003f86070 */
[----:B------:R-:W-:Y:S01]  /*edc0*/  VIADD R10, R81, 0xfffffeba ;  /* 0xfffffeba510a7836 */ /* 0x000fe20000000000 */
[----:B------:R-:W-:Y:S02]  /*edd0*/  LDGSTS.E [R252+0x60004], desc[UR26][R142.64], !P1 ;  /* 0x600040008efc7fae */ /* 0x000fe4000c9a101a */
[----:B------:R-:W3:Y:S02]  /*ede0*/  LDC R81, c[0x0][0x3a0] ;  /* 0x0000e800ff517b82 */ /* 0x000ee40000000800 */
[----:B------:R-:W-:Y:S01]  /*edf0*/  ISETP.GE.U32.AND P1, PT, R10, 0x7ffffe7b, PT ;  /* 0x7ffffe7b0a00780c */ /* 0x000fe20003f26070 */
[----:B------:R-:W-:Y:S01]  /*ee00*/  VIADD R10, R82, 0xfffffeb9 ;  /* 0xfffffeb9520a7836 */ /* 0x000fe20000000000 */
[----:B------:R-:W-:Y:S01]  /*ee10*/  ISETP.GE.U32.AND P5, PT, R150, 0x7ffffe7d, PT ;  /* 0x7ffffe7d9600780c */ /* 0x000fe20003fa6070 */
[----:B------:R-:W-:Y:S03]  /*ee20*/  LDGSTS.E [R252+0x60008], desc[UR26][R144.64], !P6 ;  /* 0x6000800090fc7fae */ /* 0x000fe6000f1a101a */
[----:B------:R-:W-:Y:S01]  /*ee30*/  ISETP.GE.U32.AND P6, PT, R10, 0x7ffffe7a, PT ;  /* 0x7ffffe7a0a00780c */ /* 0x000fe20003fc6070 */
[----:B-1----:R-:W-:-:S02]  /*ee40*/  VIADD R10, R80, 0xfffffeb8 ;  /* 0xfffffeb8500a7836 */ /* 0x002fc40000000000 */
[----:B------:R-:W1:Y:S01]  /*ee50*/  LDC R80, c[0x0][0x3a0] ;  /* 0x0000e800ff507b82 */ /* 0x000e620000000800 */
[----:B------:R-:W-:-:S04]  /*ee60*/  IMAD.WIDE R146, R72, 0x4, R146 ;  /* 0x0000000448927825 */ /* 0x000fc800078e0292 */
[----:B------:R-:W-:Y:S01]  /*ee70*/  IMAD.WIDE R160, R72, 0x4, R148 ;  /* 0x0000000448a07825 */ /* 0x000fe200078e0294 */
[----:B------:R-:W-:Y:S01]  /*ee80*/  LDGSTS.E [R252+0x6000c], desc[UR26][R146.64], !P5 ;  /* 0x6000c00092fc7fae */ /* 0x000fe2000e9a101a */
[----:B------:R-:W-:Y:S02]  /*ee90*/  ISETP.GE.U32.AND P5, PT, R10, 0x7ffffe79, PT ;  /* 0x7ffffe790a00780c */ /* 0x000fe40003fa6070 */
[----:B--2---:R-:W-:Y:S01]  /*eea0*/  VIADD R10, R11, 0xfffffeb7 ;  /* 0xfffffeb70b0a7836 */ /* 0x004fe20000000000 */
[----:B------:R-:W-:Y:S01]  /*eeb0*/  LDGSTS.E [R252+0x60010], desc[UR26][R160.64], !P4 ;  /* 0x60010000a0fc7fae */ /* 0x000fe2000e1a101a */
[----:B------:R-:W2:Y:S01]  /*eec0*/  LDC R11, c[0x0][0x3a0] ;  /* 0x0000e800ff0b7b82 */ /* 0x000ea20000000800 */
[----:B------:R-:W-:Y:S02]  /*eed0*/  IMAD.WIDE R158, R72, 0x4, R158 ;  /* 0x00000004489e7825 */ /* 0x000fe400078e029e */
[----:B------:R-:W-:Y:S02]  /*eee0*/  ISETP.GE.U32.AND P4, PT, R10, 0x7ffffe78, PT ;  /* 0x7ffffe780a00780c */ /* 0x000fe40003f86070 */
[----:B---3--:R-:W-:Y:S01]  /*eef0*/  VIADD R10, R81, 0xfffffeb6 ;  /* 0xfffffeb6510a7836 */ /* 0x008fe20000000000 */
[----:B------:R-:W-:Y:S02]  /*ef00*/  LDGSTS.E [R252+0x60014], desc[UR26][R158.64], !P1 ;  /* 0x600140009efc7fae */ /* 0x000fe4000c9a101a */
[----:B------:R-:W3:Y:S02]  /*ef10*/  LDC R81, c[0x0][0x3a0] ;  /* 0x0000e800ff517b82 */ /* 0x000ee40000000800 */
[----:B------:R-:W-:Y:S01]  /*ef20*/  ISETP.GE.U32.AND P1, PT, R10, 0x7ffffe77, PT ;  /* 0x7ffffe770a00780c */ /* 0x000fe20003f26070 */
[----:B-1----:R-:W-:-:S05]  /*ef30*/  VIADD R10, R80, 0xfffffeb5 ;  /* 0xfffffeb5500a7836 */ /* 0x002fca0000000000 */
[----:B------:R-:W1:Y:S01]  /*ef40*/  LDC R80, c[0x0][0x3a0] ;  /* 0x0000e800ff507b82 */ /* 0x000e620000000800 */
[----:B------:R-:W-:-:S05]  /*ef50*/  IMAD.WIDE R156, R72, 0x4, R156 ;  /* 0x00000004489c7825 */ /* 0x000fca00078e029c */
[----:B------:R-:W-:Y:S01]  /*ef60*/  LDGSTS.E [R252+0x60018], desc[UR26][R156.64], !P6 ;  /* 0x600180009cfc7fae */ /* 0x000fe2000f1a101a */
[----:B------:R-:W-:Y:S01]  /*ef70*/  ISETP.GE.U32.AND P6, PT, R10, 0x7ffffe76, PT ;  /* 0x7ffffe760a00780c */ /* 0x000fe20003fc6070 */
[----:B--2---:R-:W-:Y:S02]  /*ef80*/  VIADD R10, R11, 0xfffffeb4 ;  /* 0xfffffeb40b0a7836 */ /* 0x004fe40000000000 */
[----:B------:R-:W2:Y:S01]  /*ef90*/  LDC R11, c[0x0][0x3a0] ;  /* 0x0000e800ff0b7b82 */ /* 0x000ea20000000800 */
[----:B------:R-:W-:Y:S01]  /*efa0*/  LDGSTS.E [R252+0x6001c], desc[UR26][R154.64], !P5 ;  /* 0x6001c0009afc7fae */ /* 0x000fe2000e9a101a */
[----:B------:R-:W-:Y:S01]  /*efb0*/  IMAD.WIDE R152, R72, 0x4, R234 ;  /* 0x0000000448987825 */ /* 0x000fe200078e02ea */
[----:B------:R-:W-:Y:S02]  /*efc0*/  ISETP.GE.U32.AND P5, PT, R10, 0x7ffffe75, PT ;  /* 0x7ffffe750a00780c */ /* 0x000fe40003fa6070 */
[----:B------:R-:W4:Y:S01]  /*efd0*/  LDL.LU.64 R234, [R1+0x40] ;  /* 0x0000400001ea7983 */ /* 0x000f220000300a00 */
[----:B---3--:R-:W-:-:S02]  /*efe0*/  VIADD R10, R81, 0xfffffeb3 ;  /* 0xfffffeb3510a7836 */ /* 0x008fc40000000000 */
[----:B------:R-:W3:Y:S01]  /*eff0*/  LDC R81, c[0x0][0x3a0] ;  /* 0x0000e800ff517b82 */ /* 0x000ee20000000800 */
[----:B------:R-:W-:Y:S02]  /*f000*/  LDGSTS.E [R252+0x60020], desc[UR26][R152.64], !P4 ;  /* 0x6002000098fc7fae */ /* 0x000fe4000e1a101a */
[----:B------:R-:W-:Y:S01]  /*f010*/  ISETP.GE.U32.AND P4, PT, R10, 0x7ffffe74, PT ;  /* 0x7ffffe740a00780c */ /* 0x000fe20003f86070 */
[----:B-1----:R-:W-:-:S04]  /*f020*/  VIADD R10, R80, 0xfffffeb2 ;  /* 0xfffffeb2500a7836 */ /* 0x002fc80000000000 */
[----:B------:R-:W1:Y:S01]  /*f030*/  LDC R80, c[0x0][0x3a0] ;  /* 0x0000e800ff507b82 */ /* 0x000e620000000800 */
[C---:B------:R-:W-:Y:S02]  /*f040*/  IMAD.WIDE R150, R72.reuse, 0x4, R244 ;  /* 0x0000000448967825 */ /* 0x040fe400078e02f4 */
[----:B------:R-:W4:Y:S02]  /*f050*/  LDL.LU.64 R244, [R1+0x38] ;  /* 0x0000380001f47983 */ /* 0x000f240000300a00 */
[----:B------:R-:W-:Y:S02]  /*f060*/  IMAD.WIDE R148, R72, 0x4, R246 ;  /* 0x0000000448947825 */ /* 0x000fe400078e02f6 */
[----:B------:R-:W-:Y:S01]  /*f070*/  LDGSTS.E [R252+0x60024], desc[UR26][R150.64], !P1 ;  /* 0x6002400096fc7fae */ /* 0x000fe2000c9a101a */
[----:B------:R-:W-:Y:S01]  /*f080*/  ISETP.GE.U32.AND P1, PT, R10, 0x7ffffe73, PT ;  /* 0x7ffffe730a00780c */ /* 0x000fe20003f26070 */
[----:B--2---:R-:W-:Y:S02]  /*f090*/  VIADD R10, R11, 0xfffffeb1 ;  /* 0xfffffeb10b0a7836 */ /* 0x004fe40000000000 */
[----:B------:R-:W-:Y:S01]  /*f0a0*/  LDGSTS.E [R252+0x60028], desc[UR26][R148.64], !P6 ;  /* 0x6002800094fc7fae */ /* 0x000fe2000f1a101a */
[----:B------:R-:W-:Y:S01]  /*f0b0*/  IMAD.WIDE R84, R72, 0x4, R248 ;  /* 0x0000000448547825 */ /* 0x000fe200078e02f8 */
[----:B------:R-:W2:Y:S01]  /*f0c0*/  LDC R11, c[0x0][0x3a0] ;  /* 0x0000e800ff0b7b82 */ /* 0x000ea20000000800 */
[----:B------:R-:W-:Y:S01]  /*f0d0*/  ISETP.GE.U32.AND P6, PT, R10, 0x7ffffe72, PT ;  /* 0x7ffffe720a00780c */ /* 0x000fe20003fc6070 */
[----:B------:R-:W4:Y:S01]  /*f0e0*/  LDL.LU.64 R246, [R1+0x30] ;  /* 0x0000300001f67983 */ /* 0x000f220000300a00 */
[----:B---3--:R-:W-:-:S02]  /*f0f0*/  VIADD R10, R81, 0xfffffeb0 ;  /* 0xfffffeb0510a7836 */ /* 0x008fc40000000000 */
[----:B------:R-:W-:Y:S01]  /*f100*/  IMAD.WIDE R82, R72, 0x4, R250 ;  /* 0x0000000448527825 */ /* 0x000fe200078e02fa */
[----:B------:R-:W3:Y:S04]  /*f110*/  LDL.LU.64 R248, [R1+0x28] ;  /* 0x0000280001f87983 */ /* 0x000ee80000300a00 */
[----:B------:R-:W-:Y:S01]  /*f120*/  LDGSTS.E [R252+0x6002c], desc[UR26][R84.64], !P5 ;  /* 0x6002c00054fc7fae */ /* 0x000fe2000e9a101a */
[----:B------:R-:W-:Y:S01]  /*f130*/  ISETP.GE.U32.AND P5, PT, R10, 0x7ffffe71, PT ;  /* 0x7ffffe710a00780c */ /* 0x000fe20003fa6070 */
[----:B-1----:R-:W-:Y:S02]  /*f140*/  VIADD R10, R80, 0xfffffeaf ;  /* 0xfffffeaf500a7836 */ /* 0x002fe40000000000 */
[----:B------:R-:W3:Y:S04]  /*f150*/  LDL.LU.64 R250, [R1+0x20] ;  /* 0x0000200001fa7983 */ /* 0x000ee80000300a00 */
[----:B------:R-:W-:Y:S01]  /*f160*/  LDGSTS.E [R252+0x60030], desc[UR26][R82.64], !P4 ;  /* 0x6003000052fc7fae */ /* 0x000fe2000e1a101a */
[----:B----4-:R-:W-:-:S03]  /*f170*/  IMAD.WIDE R80, R72, 0x4, R2 ;  /* 0x0000000448507825 */ /* 0x010fc600078e0202 */
[----:B------:R-:W4:Y:S01]  /*f180*/  LDL.LU.64 R2, [R1+0x18] ;  /* 0x0000180001027983 */ /* 0x000f220000300a00 */
[----:B------:R-:W-:Y:S01]  /*f190*/  ISETP.GE.U32.AND P4, PT, R10, 0x7ffffe70, PT ;  /* 0x7ffffe700a00780c */ /* 0x000fe20003f86070 */
[----:B--2---:R-:W-:Y:S02]  /*f1a0*/  VIADD R10, R11, 0xfffffeae ;  /* 0xfffffeae0b0a7836 */ /* 0x004fe40000000000 */
[----:B------:R-:W-:Y:S01]  /*f1b0*/  LDGSTS.E [R252+0x60034], desc[UR26][R80.64], !P1 ;  /* 0x6003400050fc7fae */ /* 0x000fe2000c9a101a */
[----:B------:R-:W1:Y:S02]  /*f1c0*/  LDC R11, c[0x0][0x3a0] ;  /* 0x0000e800ff0b7b82 */ /* 0x000e640000000800 */
[----:B------:R-:W-:Y:S01]  /*f1d0*/  ISETP.GE.U32.AND P1, PT, R10, 0x7ffffe6f, PT ;  /* 0x7ffffe6f0a00780c */ /* 0x000fe20003f26070 */
[----:B------:R-:W-:Y:S01]  /*f1e0*/  VIADD R10, R237, 0xfffffead ;  /* 0xfffffeaded0a7836 */ /* 0x000fe20000000000 */
[----:B------:R-:W2:Y:S04]  /*f1f0*/  LDL.LU.64 R240, [R1+0x10] ;  /* 0x0000100001f07983 */ /* 0x000ea80000300a00 */
[----:B------:R-:W2:Y:S01]  /*f200*/  LDL.LU.64 R238, [R1+0x8] ;  /* 0x0000080001ee7983 */ /* 0x000ea20000300a00 */
[----:B------:R-:W1:Y:S01]  /*f210*/  LDC R237, c[0x0][0x3a0] ;  /* 0x0000e800ffed7b82 */ /* 0x000e620000000800 */
[----:B------:R-:W-:-:S05]  /*f220*/  IMAD.WIDE R234, R72, 0x4, R234 ;  /* 0x0000000448ea7825 */ /* 0x000fca00078e02ea */
[----:B------:R-:W-:Y:S01]  /*f230*/  LDGSTS.E [R252+0x60038], desc[UR26][R234.64], !P6 ;  /* 0x60038000eafc7fae */ /* 0x000fe2000f1a101a */
[----:B------:R-:W-:Y:S01]  /*f240*/  ISETP.GE.U32.AND P6, PT, R10, 0x7ffffe6e, PT ;  /* 0x7ffffe6e0a00780c */ /* 0x000fe20003fc6070 */
[----:B------:R-:W-:Y:S02]  /*f250*/  VIADD R10, R236, 0xfffffeac ;  /* 0xfffffeacec0a7836 */ /* 0x000fe40000000000 */
[----:B------:R-:W1:Y:S01]  /*f260*/  LDC R236, c[0x0][0x3a0] ;  /* 0x0000e800ffec7b82 */ /* 0x000e620000000800 */
[----:B------:R-:W-:-:S05]  /*f270*/  IMAD.WIDE R244, R72, 0x4, R244 ;  /* 0x0000000448f47825 */ /* 0x000fca00078e02f4 */
[----:B------:R-:W-:Y:S01]  /*f280*/  LDGSTS.E [R252+0x6003c], desc[UR26][R244.64], !P5 ;  /* 0x6003c000f4fc7fae */ /* 0x000fe2000e9a101a */
[----:B------:R-:W-:-:S03]  /*f290*/  ISETP.GE.U32.AND P5, PT, R10, 0x7ffffe6d, PT ;  /* 0x7ffffe6d0a00780c */ /* 0x000fc60003fa6070 */
[----:B------:R1:W-:Y:S01]  /*f2a0*/  STL.64 [R1+0x140], R244 ;  /* 0x000140f401007387 */ /* 0x0003e20000100a00 */
[----:B------:R-:W-:-:S04]  /*f2b0*/  IMAD.WIDE R246, R72, 0x4, R246 ;  /* 0x0000000448f67825 */ /* 0x000fc800078e02f6 */
[C---:B---3--:R-:W-:Y:S01]  /*f2c0*/  IMAD.WIDE R248, R72.reuse, 0x4, R248 ;  /* 0x0000000448f87825 */ /* 0x048fe200078e02f8 */
[----:B------:R-:W-:Y:S04]  /*f2d0*/  LDGSTS.E [R252+0x60040], desc[UR26][R246.64], !P4 ;  /* 0x60040000f6fc7fae */ /* 0x000fe8000e1a101a */
[----:B-1----:R-:W3:Y:S01]  /*f2e0*/  LDL.LU.64 R244, [R1+0x2f0] ;  /* 0x0002f00001f47983 */ /* 0x002ee20000300a00 */
[----:B------:R-:W-:-:S03]  /*f2f0*/  IMAD.WIDE R250, R72, 0x4, R250 ;  /* 0x0000000448fa7825 */ /* 0x000fc600078e02fa */
[----:B------:R1:W-:Y:S04]  /*f300*/  STL.64 [R1+0x138], R246 ;  /* 0x000138f601007387 */ /* 0x0003e80000100a00 */
[----:B------:R-:W-:Y:S04]  /*f310*/  LDGSTS.E [R252+0x60044], desc[UR26][R248.64], !P1 ;  /* 0x60044000f8fc7fae */ /* 0x000fe8000c9a101a */
[----:B------:R-:W-:Y:S04]  /*f320*/  LDGSTS.E [R252+0x60048], desc[UR26][R250.64], !P6 ;  /* 0x60048000fafc7fae */ /* 0x000fe8000f1a101a */
[----:B-1----:R-:W3:Y:S04]  /*f330*/  LDL.LU.64 R246, [R1+0x2e8] ;  /* 0x0002e80001f67983 */ /* 0x002ee80000300a00 */
[----:B------:R1:W-:Y:S04]  /*f340*/  STL.64 [R1+0x130], R248 ;  /* 0x000130f801007387 */ /* 0x0003e80000100a00 */
[----:B-1----:R-:W3:Y:S04]  /*f350*/  LDL.LU.64 R248, [R1+0x2e0] ;  /* 0x0002e00001f87983 */ /* 0x002ee80000300a00 */
[----:B------:R1:W-:Y:S04]  /*f360*/  STL.64 [R1+0x128], R250 ;  /* 0x000128fa01007387 */ /* 0x0003e80000100a00 */
[----:B-1----:R-:W3:Y:S01]  /*f370*/  LDL.LU.64 R250, [R1+0x2d8] ;  /* 0x0002d80001fa7983 */ /* 0x002ee20000300a00 */
[----:B----4-:R-:W-:-:S05]  /*f380*/  IMAD.WIDE R2, R72, 0x4, R2 ;  /* 0x0000000448027825 */ /* 0x010fca00078e0202 */
[----:B------:R1:W-:Y:S04]  /*f390*/  STL.64 [R1+0x120], R2 ;  /* 0x0001200201007387 */ /* 0x0003e80000100a00 */
[----:B------:R-:W-:Y:S04]  /*f3a0*/  LDGSTS.E [R252+0x6004c], desc[UR26][R2.64], !P5 ;  /* 0x6004c00002fc7fae */ /* 0x000fe8000e9a101a */
[----:B-1----:R-:W4:Y:S01]  /*f3b0*/  LDL.LU.64 R2, [R1+0x2d0] ;  /* 0x0002d00001027983 */ /* 0x002f220000300a00 */
[----:B------:R-:W-:Y:S02]  /*f3c0*/  VIADD R10, R11, 0xfffffeab ;  /* 0xfffffeab0b0a7836 */ /* 0x000fe40000000000 */
[----:B------:R-:W1:Y:S03]  /*f3d0*/  LDC R11, c[0x0][0x3a0] ;  /* 0x0000e800ff0b7b82 */ /* 0x000e660000000800 */
[----:B------:R-:W-:Y:S01]  /*f3e0*/  ISETP.GE.U32.AND P4, PT, R10, 0x7ffffe6c, PT ;  /* 0x7ffffe6c0a00780c */ /* 0x000fe20003f86070 */
[----:B------:R-:W-:-:S04]  /*f3f0*/  VIADD R10, R237, 0xfffffeaa ;  /* 0xfffffeaaed0a7836 */ /* 0x000fc80000000000 */
[----:B------:R-:W2:Y:S01]  /*f400*/  LDC R237, c[0x0][0x3a0] ;  /* 0x0000e800ffed7b82 */ /* 0x000ea20000000800 */
[----:B------:R-:W-:Y:S01]  /*f410*/  ISETP.GE.U32.AND P1, PT, R10, 0x7ffffe6b, PT ;  /* 0x7ffffe6b0a00780c */ /* 0x000fe20003f26070 */
[----:B------:R-:W-:-:S06]  /*f420*/  VIADD R10, R236, 0xfffffea9 ;  /* 0xfffffea9ec0a7836 */ /* 0x000fcc0000000000 */
[----:B------:R-:W2:Y:S01]  /*f430*/  LDC R236, c[0x0][0x3a0] ;  /* 0x0000e800ffec7b82 */ /* 0x000ea20000000800 */
[----:B------:R-:W-:Y:S01]  /*f440*/  ISETP.GE.U32.AND P6, PT, R10, 0x7ffffe6a, PT ;  /* 0x7ffffe6a0a00780c */ /* 0x000fe20003fc6070 */
[----:B-1----:R-:W-:-:S06]  /*f450*/  VIADD R10, R11, 0xfffffea8 ;  /* 0xfffffea80b0a7836 */ /* 0x002fcc0000000000 */
[----:B------:R-:W1:Y:S01]  /*f460*/  LDC R11, c[0x0][0x3a0] ;  /* 0x0000e800ff0b7b82 */ /* 0x000e620000000800 */
[----:B--2---:R-:W-:Y:S01]  /*f470*/  IMAD.WIDE R240, R72, 0x4, R240 ;  /* 0x0000000448f07825 */ /* 0x004fe200078e02f0 */
[----:B------:R-:W-:-:S03]  /*f480*/  ISETP.GE.U32.AND P5, PT, R10, 0x7ffffe69, PT ;  /* 0x7ffffe690a00780c */ /* 0x000fc60003fa6070 */
[----:B------:R-:W-:Y:S01]  /*f490*/  VIADD R10, R237, 0xfffffea7 ;  /* 0xfffffea7ed0a7836 */ /* 0x000fe20000000000 */
[----:B------:R-:W-:Y:S02]  /*f4a0*/  LDGSTS.E [R252+0x60050], desc[UR26][R240.64], !P4 ;  /* 0x60050000f0fc7fae */ /* 0x000fe4000e1a101a */
[----:B------:R-:W2:Y:S01]  /*f4b0*/  LDC R237, c[0x0][0x3a0] ;  /* 0x0000e800ffed7b82 */ /* 0x000ea20000000800 */
[----:B------:R-:W-:Y:S01]  /*f4c0*/  IMAD.WIDE R238, R72, 0x4, R238 ;  /* 0x0000000448ee7825 */ /* 0x000fe200078e02ee */
[----:B------:R-:W-:-:S03]  /*f4d0*/  ISETP.GE.U32.AND P4, PT, R10, 0x7ffffe68, PT ;  /* 0x7ffffe680a00780c */ /* 0x000fc60003f86070 */
[----:B------:R-:W-:Y:S01]  /*f4e0*/  VIADD R10, R236, 0xfffffea6 ;  /* 0xfffffea6ec0a7836 */ /* 0x000fe20000000000 */
[----:B------:R4:W-:Y:S02]  /*f4f0*/  LDGSTS.E [R252+0x60054], desc[UR26][R238.64], !P1 ;  /* 0x60054000eefc7fae */ /* 0x0009e4000c9a101a */
[----:B------:R-:W2:Y:S02]  /*f500*/  LDC R236, c[0x0][0x3a0] ;  /* 0x0000e800ffec7b82 */ /* 0x000ea40000000800 */
[----:B------:R-:W-:Y:S01]  /*f510*/  ISETP.GE.U32.AND P1, PT, R10, 0x7ffffe67, PT ;  /* 0x7ffffe670a00780c */ /* 0x000fe20003f26070 */
[----:B------:R-:W-:Y:S01]  /*f520*/  STL.64 [R1+0x118], R240 ;  /* 0x000118f001007387 */ /* 0x000fe20000100a00 */
[----:B-1----:R-:W-:-:S04]  /*f530*/  VIADD R10, R11, 0xfffffea5 ;  /* 0xfffffea50b0a7836 */ /* 0x002fc80000000000 */
[----:B------:R-:W1:Y:S01]  /*f540*/  LDC R11, c[0x0][0x3a0] ;  /* 0x0000e800ff0b7b82 */ /* 0x000e620000000800 */
[----:B------:R4:W-:Y:S01]  /*f550*/  STL.64 [R1+0x110], R238 ;  /* 0x000110ee01007387 */ /* 0x0009e20000100a00 */
[----:B------:R-:W-:-:S04]  /*f560*/  IMAD.WIDE R170, R72, 0x4, R170 ;  /* 0x0000000448aa7825 */ /* 0x000fc800078e02aa */
[----:B------:R-:W-:-:S04]  /*f570*/  IMAD.WIDE R166, R72, 0x4, R166 ;  /* 0x0000000448a67825 */ /* 0x000fc800078e02a6 */
[----:B----4-:R-:W-:Y:S02]  /*f580*/  IMAD.WIDE R238, R72, 0x4, R2 ;  /* 0x0000000448ee7825 */ /* 0x010fe400078e0202 */
[----:B------:R-:W4:Y:S04]  /*f590*/  LDL.LU.64 R2, [R1+0x2c8] ;  /* 0x0002c80001027983 */ /* 0x000f280000300a00 */
[----:B------:R3:W-:Y:S04]  /*f5a0*/  STL.64 [R1+0x108], R238 ;  /* 0x000108ee01007387 */ /* 0x0007e80000100a00 */
[----:B------:R3:W-:Y:S01]  /*f5b0*/  LDGSTS.E [R252+0x60058], desc[UR26][R238.64], !P6 ;  /* 0x60058000eefc7fae */ /* 0x0007e2000f1a101a */
[----:B------:R-:W-:Y:S01]  /*f5c0*/  ISETP.GE.U32.AND P6, PT, R10, 0x7ffffe66, PT ;  /* 0x7ffffe660a00780c */ /* 0x000fe20003fc6070 */
[----:B--2---:R-:W-:-:S02]  /*f5d0*/  VIADD R10, R237, 0xfffffea4 ;  /* 0xfffffea4ed0a7836 */ /* 0x004fc40000000000 */
[----:B------:R-:W2:Y:S01]  /*f5e0*/  LDC R237, c[0x0][0x3a0] ;  /* 0x0000e800ffed7b82 */ /* 0x000ea20000000800 */
[----:B---3--:R-:W-:-:S05]  /*f5f0*/  IMAD.WIDE R238, R72, 0x4, R250 ;  /* 0x0000000448ee7825 */ /* 0x008fca00078e02fa */
[----:B------:R3:W-:Y:S04]  /*f600*/  STL.64 [R1+0x100], R238 ;  /* 0x000100ee01007387 */ /* 0x0007e80000100a00 */
[----:B------:R3:W-:Y:S01]  /*f610*/  LDGSTS.E [R252+0x6005c], desc[UR26][R238.64], !P5 ;  /* 0x6005c000eefc7fae */ /* 0x0007e2000e9a101a */
[----:B------:R-:W-:Y:S01]  /*f620*/  ISETP.GE.U32.AND P5, PT, R10, 0x7ffffe65, PT ;  /* 0x7ffffe650a00780c */ /* 0x000fe20003fa6070 */
[----:B------:R-:W-:Y:S02]  /*f630*/  VIADD R10, R236, 0xfffffea3 ;  /* 0xfffffea3ec0a7836 */ /* 0x000fe40000000000 */
[----:B------:R-:W2:Y:S01]  /*f640*/  LDC R236, c[0x0][0x3a0] ;  /* 0x0000e800ffec7b82 */ /* 0x000ea20000000800 */
[----:B---3--:R-:W-:-:S05]  /*f650*/  IMAD.WIDE R238, R72, 0x4, R248 ;  /* 0x0000000448ee7825 */ /* 0x008fca00078e02f8 */
[----:B------:R3:W-:Y:S01]  /*f660*/  LDGSTS.E [R252+0x60060], desc[UR26][R238.64], !P4 ;  /* 0x60060000eefc7fae */ /* 0x0007e2000e1a101a */
[----:B------:R-:W-:Y:S01]  /*f670*/  ISETP.GE.U32.AND P4, PT, R10, 0x7ffffe64, PT ;  /* 0x7ffffe640a00780c */ /* 0x000fe20003f86070 */
[----:B-1----:R-:W-:Y:S02]  /*f680*/  VIADD R10, R11, 0xfffffea2 ;  /* 0xfffffea20b0a7836 */ /* 0x002fe40000000000 */
[----:B------:R-:W1:Y:S01]  /*f690*/  LDC R11, c[0x0][0x3a0] ;  /* 0x0000e800ff0b7b82 */ /* 0x000e620000000800 */
[----:B------:R3:W-:Y:S02]  /*f6a0*/  STL.64 [R1+0xf8], R238 ;  /* 0x0000f8ee01007387 */ /* 0x0007e40000100a00 */
[----:B---3--:R-:W-:-:S05]  /*f6b0*/  IMAD.WIDE R238, R72, 0x4, R246 ;  /* 0x0000000448ee7825 */ /* 0x008fca00078e02f6 */
[----:B------:R3:W-:Y:S04]  /*f6c0*/  STL.64 [R1+0xf0], R238 ;  /* 0x0000f0ee01007387 */ /* 0x0007e80000100a00 */
[----:B------:R3:W-:Y:S01]  /*f6d0*/  LDGSTS.E [R252+0x60064], desc[UR26][R238.64], !P1 ;  /* 0x60064000eefc7fae */ /* 0x0007e2000c9a101a */
[----:B------:R-:W-:Y:S01]  /*f6e0*/  ISETP.GE.U32.AND P1, PT, R10, 0x7ffffe63, PT ;  /* 0x7ffffe630a00780c */ /* 0x000fe20003f26070 */
[----:B--2---:R-:W-:Y:S02]  /*f6f0*/  VIADD R10, R237, 0xfffffea1 ;  /* 0xfffffea1ed0a7836 */ /* 0x004fe40000000000 */
        /* <DEDUP_REMOVED lines=8> */
[----:B------:R-:W-:Y:S01]  /*f780*/  LDGSTS.E [R252+0x6006c], desc[UR26][R238.64], !P5 ;  /* 0x6006c000eefc7fae */ /* 0x000fe2000e9a101a */
[----:B------:R-:W-:Y:S01]  /*f790*/  ISETP.GE.U32.AND P5, PT, R10, 0x7ffffe61, PT ;  /* 0x7ffffe610a00780c */ /* 0x000fe20003fa6070 */
[----:B-1----:R-:W-:Y:S02]  /*f7a0*/  VIADD R10, R11, 0xfffffe9f ;  /* 0xfffffe9f0b0a7836 */ /* 0x002fe40000000000 */
[----:B------:R-:W1:Y:S01]  /*f7b0*/  LDC R11, c[0x0][0x3a0] ;  /* 0x0000e800ff0b7b82 */ /* 0x000e620000000800 */
[----:B------:R-:W-:Y:S04]  /*f7c0*/  STL.64 [R1+0xe0], R238 ;  /* 0x0000e0ee01007387 */ /* 0x000fe80000100a00 */
[----:B------:R-:W-:Y:S04]  /*f7d0*/  STL.64 [R1+0xd8], R170 ;  /* 0x0000d8aa01007387 */ /* 0x000fe80000100a00 */
[----:B------:R-:W-:Y:S04]  /*f7e0*/  LDGSTS.E [R252+0x60070], desc[UR26][R170.64], !P4 ;  /* 0x60070000aafc7fae */ /* 0x000fe8000e1a101a */
[----:B------:R3:W-:Y:S04]  /*f7f0*/  STL.64 [R1+0xd0], R166 ;  /* 0x0000d0a601007387 */ /* 0x0007e80000100a00 */
[----:B------:R3:W-:Y:S01]  /*f800*/  LDGSTS.E [R252+0x60074], desc[UR26][R166.64], !P1 ;  /* 0x60074000a6fc7fae */ /* 0x0007e2000c9a101a */
[----:B------:R-:W-:Y:S01]  /*f810*/  ISETP.GE.U32.AND P4, PT, R10, 0x7ffffe60, PT ;  /* 0x7ffffe600a00780c */ /* 0x000fe20003f86070 */
[----:B--2---:R-:W-:Y:S01]  /*f820*/  VIADD R10, R237, 0xfffffe9e ;  /* 0xfffffe9eed0a7836 */ /* 0x004fe20000000000 */
[----:B---3--:R-:W2:Y:S04]  /*f830*/  LDC R167, c[0x0][0x3a0] ;  /* 0x0000e800ffa77b82 */ /* 0x008ea80000000800 */
[----:B------:R-:W-:Y:S01]  /*f840*/  ISETP.GE.U32.AND P1, PT, R10, 0x7ffffe5f, PT ;  /* 0x7ffffe5f0a00780c */ /* 0x000fe20003f26070 */
[----:B------:R-:W-:-:S04]  /*f850*/  IMAD.WIDE R170, R72, 0x4, R174 ;  /* 0x0000000448aa7825 */ /* 0x000fc800078e02ae */
[----:B------:R-:W-:Y:S01]  /*f860*/  VIADD R10, R236, 0xfffffe9d ;  /* 0xfffffe9dec0a7836 */ /* 0x000fe20000000000 */
[----:B------:R-:W3:Y:S01]  /*f870*/  LDC R166, c[0x0][0x3a0] ;  /* 0x0000e800ffa67b82 */ /* 0x000ee20000000800 */
[----:B------:R1:W-:Y:S04]  /*f880*/  STL.64 [R1+0xc8], R170 ;  /* 0x0000c8aa01007387 */ /* 0x0003e80000100a00 */
[----:B------:R1:W-:Y:S01]  /*f890*/  LDGSTS.E [R252+0x60078], desc[UR26][R170.64], !P6 ;  /* 0x60078000aafc7fae */ /* 0x0003e2000f1a101a */
[----:B------:R-:W-:Y:S01]  /*f8a0*/  ISETP.GE.U32.AND P6, PT, R10, 0x7ffffe5e, PT ;  /* 0x7ffffe5e0a00780c */ /* 0x000fe20003fc6070 */
[----:B-1----:R-:W-:Y:S02]  /*f8b0*/  VIADD R10, R11, 0xfffffe9c ;  /* 0xfffffe9c0b0a7836 */ /* 0x002fe40000000000 */
[----:B------:R-:W1:Y:S01]  /*f8c0*/  LDC R11, c[0x0][0x3a0] ;  /* 0x0000e800ff0b7b82 */ /* 0x000e620000000800 */
[----:B------:R-:W-:-:S05]  /*f8d0*/  IMAD.WIDE R170, R72, 0x4, R176 ;  /* 0x0000000448aa7825 */ /* 0x000fca00078e02b0 */
[----:B------:R2:W-:Y:S01]  /*f8e0*/  LDGSTS.E [R252+0x6007c], desc[UR26][R170.64], !P5 ;  /* 0x6007c000aafc7fae */ /* 0x0005e2000e9a101a */
[----:B------:R-:W-:Y:S01]  /*f8f0*/  ISETP.GE.U32.AND P5, PT, R10, 0x7ffffe5d, PT ;  /* 0x7ffffe5d0a00780c */ /* 0x000fe20003fa6070 */
[----:B--2---:R-:W-:Y:S02]  /*f900*/  VIADD R10, R167, 0xfffffe9b ;  /* 0xfffffe9ba70a7836 */ /* 0x004fe40000000000 */
[----:B------:R-:W2:Y:S01]  /*f910*/  LDC R167, c[0x0][0x3a0] ;  /* 0x0000e800ffa77b82 */ /* 0x000ea20000000800 */
[----:B------:R3:W-:Y:S02]  /*f920*/  STL.64 [R1+0xc0], R170 ;  /* 0x0000c0aa01007387 */ /* 0x0007e40000100a00 */
[----:B---3--:R-:W-:-:S05]  /*f930*/  IMAD.WIDE R170, R72, 0x4, R178 ;  /* 0x0000000448aa7825 */ /* 0x008fca00078e02b2 */
[----:B------:R3:W-:Y:S04]  /*f940*/  STL.64 [R1+0xb8], R170 ;  /* 0x0000b8aa01007387 */ /* 0x0007e80000100a00 */
[----:B------:R3:W-:Y:S01]  /*f950*/  LDGSTS.E [R252+0x60080], desc[UR26][R170.64], !P4 ;  /* 0x60080000aafc7fae */ /* 0x0007e2000e1a101a */
[----:B------:R-:W-:Y:S01]  /*f960*/  ISETP.GE.U32.AND P4, PT, R10, 0x7ffffe5c, PT ;  /* 0x7ffffe5c0a00780c */ /* 0x000fe20003f86070 */
[----:B------:R-:W-:Y:S02]  /*f970*/  VIADD R10, R166, 0xfffffe9a ;  /* 0xfffffe9aa60a7836 */ /* 0x000fe40000000000 */
[----:B------:R-:W2:Y:S01]  /*f980*/  LDC R166, c[0x0][0x3a0] ;  /* 0x0000e800ffa67b82 */ /* 0x000ea20000000800 */
[----:B---3--:R-:W-:-:S05]  /*f990*/  IMAD.WIDE R170, R72, 0x4, R180 ;  /* 0x0000000448aa7825 */ /* 0x008fca00078e02b4 */
[----:B------:R3:W-:Y:S04]  /*f9a0*/  STL.64 [R1+0xb0], R170 ;  /* 0x0000b0aa01007387 */ /* 0x0007e80000100a00 */
[----:B------:R3:W-:Y:S01]  /*f9b0*/  LDGSTS.E [R252+0x60084], desc[UR26][R170.64], !P1 ;  /* 0x60084000aafc7fae */ /* 0x0007e2000c9a101a */
[----:B------:R-:W-:Y:S01]  /*f9c0*/  ISETP.GE.U32.AND P1, PT, R10, 0x7ffffe5b, PT ;  /* 0x7ffffe5b0a00780c */ /* 0x000fe20003f26070 */
[----:B-1----:R-:W-:Y:S02]  /*f9d0*/  VIADD R10, R11, 0xfffffe99 ;  /* 0xfffffe990b0a7836 */ /* 0x002fe40000000000 */
[----:B------:R-:W1:Y:S01]  /*f9e0*/  LDC R11, c[0x0][0x3a0] ;  /* 0x0000e800ff0b7b82 */ /* 0x000e620000000800 */
[----:B---3--:R-:W-:-:S05]  /*f9f0*/  IMAD.WIDE R170, R72, 0x4, R182 ;  /* 0x0000000448aa7825 */ /* 0x008fca00078e02b6 */
        /* <DEDUP_REMOVED lines=10> */
[----:B------:R-:W4:Y:S01]  /*faa0*/  LDC R166, c[0x0][0x3a0] ;  /* 0x0000e800ffa67b82 */ /* 0x000f220000000800 */
        /* <DEDUP_REMOVED lines=16> */
[----:B----4-:R-:W-:Y:S02]  /*fbb0*/  VIADD R10, R166, 0xfffffe94 ;  /* 0xfffffe94a60a7836 */ /* 0x010fe40000000000 */
        /* <DEDUP_REMOVED lines=47> */
[----:B------:R3:W-:Y:S01]  /*feb0*/  STL.64 [R1+0x48], R170 ;  /* 0x000048aa01007387 */ /* 0x0007e20000100a00 */
[----:B------:R-:W2:Y:S01]  /*fec0*/  LDC R167, c[0x0][0x3a0] ;  /* 0x0000e800ffa77b82 */ /* 0x000ea20000000800 */
[----:B---3--:R-:W-:-:S05]  /*fed0*/  IMAD.WIDE R170, R72, 0x4, R208 ;  /* 0x0000000448aa7825 */ /* 0x008fca00078e02d0 */
[----:B------:R3:W-:Y:S04]  /*fee0*/  STL.64 [R1+0x40], R170 ;  /* 0x000040aa01007387 */ /* 0x0007e80000100a00 */
[----:B------:R3:W-:Y:S01]  /*fef0*/  LDGSTS.E [R252+0x600bc], desc[UR26][R170.64], !P5 ;  /* 0x600bc000aafc7fae */ /* 0x0007e2000e9a101a */
[----:B------:R-:W-:Y:S01]  /*ff00*/  ISETP.GE.U32.AND P5, PT, R10, 0x7ffffe4d, PT ;  /* 0x7ffffe4d0a00780c */ /* 0x000fe20003fa6070 */
[----:B----4-:R-:W-:Y:S02]  /*ff10*/  VIADD R10, R166, 0xfffffe8b ;  /* 0xfffffe8ba60a7836 */ /* 0x010fe40000000000 */
[C---:B------:R-:W-:Y:S01]  /*ff20*/  IMAD.WIDE R174, R72.reuse, 0x4, R222 ;  /* 0x0000000448ae7825 */ /* 0x040fe200078e02de */
[----:B------:R-:W4:Y:S03]  /*ff30*/  LDC R166, c[0x0][0x3a0] ;  /* 0x0000e800ffa67b82 */ /* 0x000f260000000800 */
[----:B---3--:R-:W-:-:S05]  /*ff40*/  IMAD.WIDE R170, R72, 0x4, R210 ;  /* 0x0000000448aa7825 */ /* 0x008fca00078e02d2 */
[----:B------:R3:W-:Y:S04]  /*ff50*/  STL.64 [R1+0x38], R170 ;  /* 0x000038aa01007387 */ /* 0x0007e80000100a00 */
[----:B------:R3:W-:Y:S01]  /*ff60*/  LDGSTS.E [R252+0x600c0], desc[UR26][R170.64], !P4 ;  /* 0x600c0000aafc7fae */ /* 0x0007e2000e1a101a */
[----:B------:R-:W-:Y:S01]  /*ff70*/  ISETP.GE.U32.AND P4, PT, R10, 0x7ffffe4c, PT ;  /* 0x7ffffe4c0a00780c */ /* 0x000fe20003f86070 */
[----:B-1----:R-:W-:Y:S02]  /*ff80*/  VIADD R10, R11, 0xfffffe8a ;  /* 0xfffffe8a0b0a7836 */ /* 0x002fe40000000000 */
[----:B------:R-:W-:Y:S01]  /*ff90*/  IMAD.WIDE R34, R79, 0x4, R34 ;  /* 0x000000044f227825 */ /* 0x000fe200078e0222 */
[----:B------:R-:W1:Y:S03]  /*ffa0*/  LDC R11, c[0x0][0x3a0] ;  /* 0x0000e800ff0b7b82 */ /* 0x000e660000000800 */
[----:B---3--:R-:W-:-:S05]  /*ffb0*/  IMAD.WIDE R170, R72, 0x4, R212 ;  /* 0x0000000448aa7825 */ /* 0x008fca00078e02d4 */
[----:B------:R3:W-:Y:S04]  /*ffc0*/  STL.64 [R1+0x30], R170 ;  /* 0x000030aa01007387 */ /* 0x0007e80000100a00 */
[----:B------:R3:W-:Y:S01]  /*ffd0*/  LDGSTS.E [R252+0x600c4], desc[UR26][R170.64], !P1 ;  /* 0x600c4000aafc7fae */ /* 0x0007e2000c9a101a */
[----:B------:R-:W-:Y:S01]  /*ffe0*/  ISETP.GE.U32.AND P1, PT, R10, 0x7ffffe4b, PT ;  /* 0x7ffffe4b0a00780c */ /* 0x000fe20003f26070 */
[----:B--2---:R-:W-:Y:S02]  /*fff0*/  VIADD R10, R167, 0xfffffe89 ;  /* 0xfffffe89a70a7836 */ /* 0x004fe40000000000 */
[C---:B------:R-:W-:Y:S01]  /*10000*/  IMAD.WIDE R250, R72.reuse, 0x4, R226 ;  /* 0x0000000448fa7825 */ /* 0x040fe200078e02e2 */
[----:B------:R-:W2:Y:S03]  /*10010*/  LDC R167, c[0x0][0x3a0] ;  /* 0x0000e800ffa77b82 */ /* 0x000ea60000000800 */
[----:B---3--:R-:W-:-:S05]  /*10020*/  IMAD.WIDE R170, R72, 0x4, R214 ;  /* 0x0000000448aa7825 */ /* 0x008fca00078e02d6 */
[----:B------:R3:W-:Y:S04]  /*10030*/  STL.64 [R1+0x28], R170 ;  /* 0x000028aa01007387 */ /* 0x0007e80000100a00 */
[----:B------:R3:W-:Y:S01]  /*10040*/  LDGSTS.E [R252+0x600c8], desc[UR26][R170.64], !P6 ;  /* 0x600c8000aafc7fae */ /* 0x0007e2000f1a101a */
[----:B------:R-:W-:Y:S01]  /*10050*/  ISETP.GE.U32.AND P6, PT, R10, 0x7ffffe4a, PT ;  /* 0x7ffffe4a0a00780c */ /* 0x000fe20003fc6070 */
[----:B---3--:R-:W-:-:S05]  /*10060*/  IMAD.WIDE R170, R72, 0x4, R216 ;  /* 0x0000000448aa7825 */ /* 0x008fca00078e02d8 */
[----:B------:R3:W-:Y:S04]  /*10070*/  STL.64 [R1+0x20], R170 ;  /* 0x000020aa01007387 */ /* 0x0007e80000100a00 */
[----:B------:R3:W-:Y:S02]  /*10080*/  LDGSTS.E [R252+0x600cc], desc[UR26][R170.64], !P5 ;  /* 0x600cc000aafc7fae */ /* 0x0007e4000e9a101a */
[----:B---3--:R-:W-:-:S05]  /*10090*/  IMAD.WIDE R170, R72, 0x4, R218 ;  /* 0x0000000448aa7825 */ /* 0x008fca00078e02da */
[----:B------:R3:W-:Y:S04]  /*100a0*/  STL.64 [R1+0x18], R170 ;  /* 0x000018aa01007387 */ /* 0x0007e80000100a00 */
[----:B------:R3:W-:Y:S02]  /*100b0*/  LDGSTS.E [R252+0x600d0], desc[UR26][R170.64], !P4 ;  /* 0x600d0000aafc7fae */ /* 0x0007e4000e1a101a */
[----:B---3--:R-:W-:-:S05]  /*100c0*/  IMAD.WIDE R170, R72, 0x4, R220 ;  /* 0x0000000448aa7825 */ /* 0x008fca00078e02dc */
[----:B------:R3:W-:Y:S04]  /*100d0*/  STL.64 [R1+0x10], R170 ;  /* 0x000010aa01007387 */ /* 0x0007e80000100a00 */
[----:B------:R3:W-:Y:S04]  /*100e0*/  LDGSTS.E [R252+0x600d4], desc[UR26][R170.64], !P1 ;  /* 0x600d4000aafc7fae */ /* 0x0007e8000c9a101a */
[----:B------:R1:W-:Y:S04]  /*100f0*/  STL.64 [R1+0x8], R174 ;  /* 0x000008ae01007387 */ /* 0x0003e80000100a00 */
[----:B------:R1:W-:Y:S01]  /*10100*/  LDGSTS.E [R252+0x600d8], desc[UR26][R174.64], !P6 ;  /* 0x600d8000aefc7fae */ /* 0x0003e2000f1a101a */
[----:B----4-:R-:W-:-:S02]  /*10110*/  VIADD R10, R166, 0xfffffe88 ;  /* 0xfffffe88a60a7836 */ /* 0x010fc40000000000 */
[----:B------:R-:W4:Y:S08]  /*10120*/  LDC R166, c[0x0][0x3a0] ;  /* 0x0000e800ffa67b82 */ /* 0x000f300000000800 */
[----:B---3--:R-:W3:Y:S01]  /*10130*/  LDC R170, c[0x0][0x3a0] ;  /* 0x0000e800ffaa7b82 */ /* 0x008ee20000000800 */
[----:B-1----:R-:W-:-:S05]  /*10140*/  IMAD.WIDE R174, R72, 0x4, R224 ;  /* 0x0000000448ae7825 */ /* 0x002fca00078e02e0 */
[----:B------:R1:W-:Y:S04]  /*10150*/  STL.64 [R1], R174 ;  /* 0x000000ae01007387 */ /* 0x0003e80000100a00 */
[----:B------:R-:W3:Y:S04]  /*10160*/  LDL.LU.64 R224, [R1+0x168] ;  /* 0x0001680001e07983 */ /* 0x000ee80000300a00 */
[----:B------:R-:W3:Y:S04]  /*10170*/  LDL.LU.64 R222, [R1+0x160] ;  /* 0x0001600001de7983 */ /* 0x000ee80000300a00 */
[----:B------:R-:W3:Y:S04]  /*10180*/  LDL.LU.64 R220, [R1+0x158] ;  /* 0x0001580001dc7983 */ /* 0x000ee80000300a00 */
[----:B------:R1:W-:Y:S01]  /*10190*/  STL.64 [R1+0x148], R34 ;  /* 0x0001482201007387 */ /* 0x0003e20000100a00 */
[----:B------:R-:W-:Y:S01]  /*101a0*/  ISETP.GE.U32.AND P5, PT, R10, 0x7ffffe49, PT ;  /* 0x7ffffe490a00780c */ /* 0x000fe20003fa6070 */
[----:B------:R-:W-:-:S02]  /*101b0*/  VIADD R10, R11, 0xfffffe87 ;  /* 0xfffffe870b0a7836 */ /* 0x000fc40000000000 */
[----:B------:R-:W1:Y:S03]  /*101c0*/  LDC R11, c[0x0][0x3a0] ;  /* 0x0000e800ff0b7b82 */ /* 0x000e660000000800 */
[----:B------:R-:W-:Y:S01]  /*101d0*/  ISETP.GE.U32.AND P4, PT, R10, 0x7ffffe48, PT ;  /* 0x7ffffe480a00780c */ /* 0x000fe20003f86070 */
[----:B--2---:R-:W-:-:S04]  /*101e0*/  VIADD R10, R167, 0xfffffe86 ;  /* 0xfffffe86a70a7836 */ /* 0x004fc80000000000 */
[----:B------:R-:W2:Y:S01]  /*101f0*/  LDC R167, c[0x0][0x3a0] ;  /* 0x0000e800ffa77b82 */ /* 0x000ea20000000800 */
[----:B------:R-:W-:Y:S01]  /*10200*/  ISETP.GE.U32.AND P1, PT, R10, 0x7ffffe47, PT ;  /* 0x7ffffe470a00780c */ /* 0x000fe20003f26070 */
[----:B----4-:R-:W-:Y:S01]  /*10210*/  VIADD R10, R166, 0xfffffe85 ;  /* 0xfffffe85a60a7836 */ /* 0x010fe20000000000 */
[----:B------:R4:W-:Y:S05]  /*10220*/  LDGSTS.E [R252+0x600dc], desc[UR26][R174.64], !P5 ;  /* 0x600dc000aefc7fae */ /* 0x0009ea000e9a101a */
[----:B------:R-:W3:Y:S01]  /*10230*/  LDC R166, c[0x0][0x3a0] ;  /* 0x0000e800ffa67b82 */ /* 0x000ee20000000800 */
[----:B------:R-:W-:Y:S01]  /*10240*/  ISETP.GE.U32.AND P6, PT, R10, 0x7ffffe46, PT ;  /* 0x7ffffe460a00780c */ /* 0x000fe20003fc6070 */
[----:B------:R1:W-:Y:S02]  /*10250*/  LDGSTS.E [R252+0x600e0], desc[UR26][R250.64], !P4 ;  /* 0x600e0000fafc7fae */ /* 0x0003e4000e1a101a */
[----:B-1----:R-:W-:-:S05]  /*10260*/  VIADD R10, R11, 0xfffffe84 ;  /* 0xfffffe840b0a7836 */ /* 0x002fca0000000000 */
[----:B------:R-:W-:Y:S01]  /*10270*/  ISETP.GE.U32.AND P5, PT, R10, 0x7ffffe45, PT ;  /* 0x7ffffe450a00780c */ /* 0x000fe20003fa6070 */
[----:B---3--:R-:W-:Y:S02]  /*10280*/  VIADD R10, R170, 0xfffffe83 ;  /* 0xfffffe83aa0a7836 */ /* 0x008fe40000000000 */
[----:B------:R-:W-:-:S03]  /*10290*/  IMAD.WIDE R248, R72, 0x4, R228 ;  /* 0x0000000448f87825 */ /* 0x000fc600078e02e4 */
[----:B------:R-:W-:Y:S01]  /*102a0*/  ISETP.GE.U32.AND P4, PT, R10, 0x7ffffe44, PT ;  /* 0x7ffffe440a00780c */ /* 0x000fe20003f86070 */
[----:B--2---:R-:W-:Y:S01]  /*102b0*/  VIADD R10, R167, 0xfffffe82 ;  /* 0xfffffe82a70a7836 */ /* 0x004fe20000000000 */
[----:B------:R-:W-:Y:S01]  /*102c0*/  UIADD3 UR32, UPT, UPT, UR9, -0x180, URZ ;  /* 0xfffffe8009207890 */ /* 0x000fe2000fffe0ff */
[----:B------:R1:W-:Y:S01]  /*102d0*/  LDGSTS.E [R252+0x600e4], desc[UR26][R248.64], !P1 ;  /* 0x600e4000f8fc7fae */ /* 0x0003e2000c9a101a */
[----:B------:R-:W-:Y:S02]  /*102e0*/  IMAD.WIDE R246, R72, 0x4, R230 ;  /* 0x0000000448f67825 */ /* 0x000fe400078e02e6 */
[----:B------:R-:W-:Y:S01]  /*102f0*/  ISETP.GE.U32.AND P1, PT, R10, 0x7ffffe43, PT ;  /* 0x7ffffe430a00780c */ /* 0x000fe20003f26070 */
[----:B------:R-:W-:Y:S01]  /*10300*/  UISETP.GE.U32.AND UP1, UPT, UR32, 0x7ffffe41, UPT ;  /* 0x7ffffe412000788c */ /* 0x000fe2000bf26070 */
[----:B------:R-:W-:Y:S01]  /*10310*/  VIADD R10, R166, 0xfffffe81 ;  /* 0xfffffe81a60a7836 */ /* 0x000fe20000000000 */
[----:B------:R1:W-:Y:S01]  /*10320*/  LDGSTS.E [R252+0x600e8], desc[UR26][R246.64], !P6 ;  /* 0x600e8000f6fc7fae */ /* 0x0003e2000f1a101a */
[----:B------:R-:W-:-:S03]  /*10330*/  IMAD.WIDE R244, R72, 0x4, R232 ;  /* 0x0000000448f47825 */ /* 0x000fc600078e02e8 */
[----:B------:R-:W-:Y:S02]  /*10340*/  ISETP.GE.U32.AND P6, PT, R10, 0x7ffffe42, PT ;  /* 0x7ffffe420a00780c */ /* 0x000fe40003fc6070 */
[----:B------:R1:W-:Y:S01]  /*10350*/  LDGSTS.E [R252+0x600ec], desc[UR26][R244.64], !P5 ;  /* 0x600ec000f4fc7fae */ /* 0x0003e2000e9a101a */
[----:B------:R-:W-:Y:S01]  /*10360*/  PLOP3.LUT P5, PT, PT, PT, UP1, 0x80, 0x8 ;  /* 0x000000000008781c */ /* 0x000fe20003faf018 */
[----:B------:R-:W-:-:S04]  /*10370*/  IMAD.WIDE R166, R79, 0x4, R42 ;  /* 0x000000044fa67825 */ /* 0x000fc800078e022a */
[----:B------:R-:W-:Y:S02]  /*10380*/  VIADD R11, R3, UR10 ;  /* 0x0000000a030b7c36 */ /* 0x000fe40008000000 */
[----:B------:R-:W-:-:S04]  /*10390*/  IMAD.WIDE R176, R79, 0x4, R22 ;  /* 0x000000044fb07825 */ /* 0x000fc800078e0216 */
[----:B------:R-:W-:-:S04]  /*103a0*/  IMAD.WIDE R92, R79, 0x4, R92 ;  /* 0x000000044f5c7825 */ /* 0x000fc800078e025c */
[----:B------:R-:W-:-:S04]  /*103b0*/  IMAD.WIDE R100, R79, 0x4, R100 ;  /* 0x000000044f647825 */ /* 0x000fc800078e0264 */
[----:B------:R-:W-:-:S04]  /*103c0*/  IMAD.WIDE R108, R79, 0x4, R108 ;  /* 0x000000044f6c7825 */ /* 0x000fc800078e026c */
[----:B------:R-:W-:-:S04]  /*103d0*/  IMAD.WIDE R116, R79, 0x4, R116 ;  /* 0x000000044f747825 */ /* 0x000fc800078e0274 */
[----:B------:R-:W-:-:S04]  /*103e0*/  IMAD.WIDE R226, R72, 0x4, R224 ;  /* 0x0000000448e27825 */ /* 0x000fc800078e02e0 */
[C---:B------:R-:W-:Y:S01]  /*103f0*/  IMAD.WIDE R224, R72.reuse, 0x4, R222 ;  /* 0x0000000448e07825 */ /* 0x040fe200078e02de */
[----:B------:R1:W-:Y:S03]  /*10400*/  LDGSTS.E [R252+0x600f0], desc[UR26][R226.64], !P4 ;  /* 0x600f0000e2fc7fae */ /* 0x0003e6000e1a101a */
[C---:B------:R-:W-:Y:S01]  /*10410*/  IMAD.WIDE R222, R72.reuse, 0x4, R220 ;  /* 0x0000000448de7825 */ /* 0x040fe200078e02dc */
[----:B------:R1:W-:Y:S03]  /*10420*/  LDGSTS.E [R252+0x600f4], desc[UR26][R224.64], !P1 ;  /* 0x600f4000e0fc7fae */ /* 0x0003e6000c9a101a */
[----:B------:R-:W-:Y:S01]  /*10430*/  IMAD.WIDE R220, R72, 0x4, R76 ;  /* 0x0000000448dc7825 */ /* 0x000fe200078e024c */
[----:B------:R1:W-:Y:S04]  /*10440*/  LDGSTS.E [R252+0x600f8], desc[UR26][R222.64], !P6 ;  /* 0x600f8000defc7fae */ /* 0x0003e8000f1a101a */
[----:B------:R1:W5:Y:S01]  /*10450*/  LDL.LU.64 R76, [R1+0x2c0] ;  /* 0x0002c000014c7983 */ /* 0x0003620000300a00 */
[----:B------:R-:W-:-:S03]  /*10460*/  IMAD.WIDE R124, R79, 0x4, R124 ;  /* 0x000000044f7c7825 */ /* 0x000fc600078e027c */
[----:B------:R1:W-:Y:S01]  /*10470*/  LDGSTS.E [R252+0x600fc], desc[UR26][R220.64], !P5 ;  /* 0x600fc000dcfc7fae */ /* 0x0003e2000e9a101a */
[----:B------:R-:W-:-:S03]  /*10480*/  IMAD.WIDE R132, R79, 0x4, R132 ;  /* 0x000000044f847825 */ /* 0x000fc600078e0284 */
[----:B------:R-:W0:Y:S01]  /*10490*/  LDGDEPBAR ;  /* 0x00000000000079af */ /* 0x000e220000000000 */
[----:B------:R-:W-:-:S03]  /*104a0*/  IMAD.WIDE R236, R79, 0x4, R114 ;  /* 0x000000044fec7825 */ /* 0x000fc600078e0272 */
[----:B------:R1:W-:Y:S01]  /*104b0*/  LDGSTS.E [R11+0x28000], desc[UR26][R166.64], P3 ;  /* 0x28000000a60b7fae */ /* 0x0003e200099a101a */
        /* <DEDUP_REMOVED lines=50> */
[----:B----4-:R-:W-:-:S03]  /*107e0*/  IMAD.WIDE R174, R79, 0x4, R36 ;  /* 0x000000044fae7825 */ /* 0x010fc600078e0224 */
        /* <DEDUP_REMOVED lines=34> */
[----:B------:R1:W-:Y:S04]  /*10a10*/  LDGSTS.E [R74+0x2ae00], desc[UR26][R196.64], P3 ;  /* 0x2ae00000c44a7fae */ /* 0x0003e800099a101a */
        /* <DEDUP_REMOVED lines=31> */
[----:B------:R-:W0:Y:S01]  /*10c10*/  LDGDEPBAR ;  /* 0x00000000000079af */ /* 0x000e220000000000 */
[----:B------:R-:W-:-:S02]  /*10c20*/  UIADD3 UR4, UPT, UPT, UR9, -0x181, URZ ;  /* 0xfffffe7f09047890 */ /* 0x000fc4000fffe0ff */
[----:B------:R-:W-:Y:S01]  /*10c30*/  UIADD3 UR5, UPT, UPT, UR9, -0x182, URZ ;  /* 0xfffffe7e09057890 */ /* 0x000fe2000fffe0ff */
[----:B------:R-:W-:-:S04]  /*10c40*/  DEPBAR.LE SB0, 0xa ;  /* 0x000082800000791a */ /* 0x000fc80000000000 */
[----:B------:R-:W-:Y:S06]  /*10c50*/  BAR.SYNC.DEFER_BLOCKING 0x0 ;  /* 0x0000000000007b1d */ /* 0x000fec0000010000 */
[----:B------:R-:W-:Y:S05]  /*10c60*/  @!P0 BRA `(.L_x_6) ;  /* 0x0000000000448947 */ /* 0x000fea0003800000 */
[----:B------:R-:W-:Y:S04]  /*10c70*/  LDS.128 R4, [R252+0x38000] ;  /* 0x03800000fc047984 */ /* 0x000fe80000000c00 */
[----:B-1----:R-:W-:Y:S04]  /*10c80*/  LDS.128 R8, [R252+0x38010] ;  /* 0x03801000fc087984 */ /* 0x002fe80000000c00 */
[----:B------:R-:W-:Y:S04]  /*10c90*/  LDS.128 R12, [R252+0x38020] ;  /* 0x03802000fc0c7984 */ /* 0x000fe80000000c00 */
        /* <DEDUP_REMOVED lines=12> */
[----:B------:R-:W1:Y:S02]  /*10d60*/  LDS.128 R64, [R252+0x380f0] ;  /* 0x0380f000fc407984 */ /* 0x000e640000000c00 */
[----:B-1----:R2:W-:Y:S02]  /*10d70*/  STTM.x64 tmem[UR12+0x80], R4 ;  /* 0x00008004000079ed */ /* 0x0025e4000834000c */
.L_x_6:
[----:B--2---:R-:W2:Y:S01]  /*10d80*/  LDC R5, c[0x0][0x3a0] ;  /* 0x0000e800ff057b82 */ /* 0x004ea20000000800 */
[C---:B------:R-:W-:Y:S01]  /*10d90*/  IMAD.SHL.U32 R68, R72.reuse, 0x4, RZ ;  /* 0x0000000448447824 */ /* 0x040fe200078e00ff */
[----:B------:R-:W-:Y:S01]  /*10da0*/  SHF.R.S32.HI R4, RZ, 0x1f, R72 ;  /* 0x0000001fff047819 */ /* 0x000fe20000011448 */
[----:B------:R-:W-:Y:S01]  /*10db0*/  UISETP.GE.U32.AND UP2, UPT, UR4, 0x7ffffe40, UPT ;  /* 0x7ffffe400400788c */ /* 0x000fe2000bf46070 */
[----:B------:R-:W3:Y:S01]  /*10dc0*/  FENCE.VIEW.ASYNC.T ;  /* 0x00000000000073c6 */ /* 0x000ee20000000200 */
[----:B------:R-:W-:Y:S01]  /*10dd0*/  UISETP.GE.U32.AND UP1, UPT, UR5, 0x7ffffe3f, UPT ;  /* 0x7ffffe3f0500788c */ /* 0x000fe2000bf26070 */
[----:B------:R-:W-:Y:S01]  /*10de0*/  SHF.L.U64.HI R69, R72, 0x2, R4 ;  /* 0x0000000248457819 */ /* 0x000fe20000010204 */
[----:B------:R-:W-:Y:S01]  /*10df0*/  UIADD3 UR13, UPT, UPT, UR11, 0x80, URZ ;  /* 0x000000800b0d7890 */ /* 0x000fe2000fffe0ff */
[----:B---3--:R-:W-:Y:S01]  /*10e00*/  BAR.SYNC.DEFER_BLOCKING 0x0 ;  /* 0x0000000000007b1d */ /* 0x008fe20000010000 */
[-C--:B------:R-:W-:Y:S02]  /*10e10*/  IADD3 R6, P0, PT, R70, R68.reuse, RZ ;  /* 0x0000004446067210 */ /* 0x080fe40007f1e0ff */
[----:B------:R-:W-:-:S02]  /*10e20*/  IADD3 R8, P3, PT, R142, R68, RZ ;  /* 0x000000448e087210 */ /* 0x000fc40007f7e0ff */
[----:B------:R-:W-:Y:S01]  /*10e30*/  PLOP3.LUT P4, PT, PT, PT, UP2, 0x80, 0x8 ;  /* 0x000000000008781c */ /* 0x000fe20003f8f028 */
[--C-:B------:R-:W-:Y:S01]  /*10e40*/  IMAD.X R7, R71, 0x1, R69.reuse, P0 ;  /* 0x0000000147077824 */ /* 0x100fe200000e0645 */
[----:B------:R-:W-:Y:S01]  /*10e50*/  ISETP.NE.U32.AND P0, PT, RZ, UR7, PT ;  /* 0x00000007ff007c0c */ /* 0x000fe2000bf05070 */
[----:B------:R-:W-:Y:S01]  /*10e60*/  IMAD.X R9, R143, 0x1, R69, P3 ;  /* 0x000000018f097824 */ /* 0x000fe200018e0645 */
[----:B------:R-:W-:Y:S01]  /*10e70*/  PLOP3.LUT P5, PT, PT, PT, UP1, 0x80, 0x8 ;  /* 0x000000000008781c */ /* 0x000fe20003faf018 */
[----:B--2---:R-:W-:-:S05]  /*10e80*/  VIADD R5, R5, 0x3f ;  /* 0x0000003f05057836 */ /* 0x004fca0000000000 */
[----:B------:R-:W-:-:S13]  /*10e90*/  ISETP.LT.OR P1, PT, R5, 0x40, P0 ;  /* 0x000000400500780c */ /* 0x000fda0000721670 */
[----:B------:R-:W-:Y:S05]  /*10ea0*/  @P1 BRA `(.L_x_7) ;  /* 0x0000000000c01947 */ /* 0x000fea0003800000 */
[----:B------:R-:W-:Y:S01]  /*10eb0*/  USHF.R.U32.HI UR6, URZ, 0x4, UR10 ;  /* 0x00000004ff067899 */ /* 0x000fe2000801160a */
[----:B------:R-:W-:Y:S01]  /*10ec0*/  UMOV UR4, URZ ;  /* 0x000000ff00047c82 */ /* 0x000fe20008000000 */
[----:B------:R-:W-:Y:S02]  /*10ed0*/  UMOV UR5, URZ ;  /* 0x000000ff00057c82 */ /* 0x000fe40008000000 */
[----:B------:R-:W-:Y:S02]  /*10ee0*/  USGXT.U32 UR6, UR6, 0xe ;  /* 0x0000000e0606789a */ /* 0x000fe40008000000 */
[----:B------:R-:W-:Y:S02]  /*10ef0*/  UIADD3 UR14, UPT, UPT, UR11, 0x88, URZ ;  /* 0x000000880b0e7890 */ /* 0x000fe4000fffe0ff */
[----:B------:R-:W-:Y:S02]  /*10f00*/  UIADD3 UR36, UP1, UPT, UR6, 0x2, URZ ;  /* 0x0000000206247890 */ /* 0x000fe4000ff3e0ff */
[----:B------:R-:W-:-:S02]  /*10f10*/  UIADD3 UR15, UPT, UPT, UR11, 0x90, URZ ;  /* 0x000000900b0f7890 */ /* 0x000fc4000fffe0ff */
[----:B------:R-:W-:Y:S02]  /*10f20*/  UIADD3.X UR37, UPT, UPT, UR4, 0x40004040, URZ, UP1, !UPT ;  /* 0x4000404004257890 */ /* 0x000fe40008ffe4ff */
[----:B------:R-:W-:Y:S01]  /*10f30*/  UIADD3 UR18, UPT, UPT, UR11, 0x98, URZ ;  /* 0x000000980b127890 */ /* 0x000fe2000fffe0ff */
[----:B------:R-:W-:Y:S01]  /*10f40*/  UMOV UR4, UR8 ;  /* 0x0000000800047c82 */ /* 0x000fe20008000000 */
[----:B------:R-:W-:Y:S01]  /*10f50*/  UIADD3.64 UR16, UPT, UPT, UR36, 0x4, URZ ;  /* 0x0000000424107897 */ /* 0x000fe2000fffe0ff */
[----:B------:R-:W-:Y:S01]  /*10f60*/  UMOV UR34, UR4 ;  /* 0x0000000400227c82 */ /* 0x000fe20008000000 */
[----:B------:R-:W-:Y:S02]  /*10f70*/  UIADD3.64 UR4, UPT, UPT, UR36, 0x2, URZ ;  /* 0x0000000224047897 */ /* 0x000fe4000fffe0ff */
[----:B------:R-:W-:Y:S02]  /*10f80*/  UIADD3 UR19, UPT, UPT, UR11, 0xa0, URZ ;  /* 0x000000a00b137890 */ /* 0x000fe4000fffe0ff */
[----:B------:R-:W-:-:S02]  /*10f90*/  UIADD3.64 UR20, UPT, UPT, UR36, 0x3fe, URZ ;  /* 0x000003fe24147897 */ /* 0x000fc4000fffe0ff */
[----:B------:R-:W-:Y:S02]  /*10fa0*/  UIADD3 UR24, UPT, UPT, UR11, 0xa8, URZ ;  /* 0x000000a80b187890 */ /* 0x000fe4000fffe0ff */
[----:B------:R-:W-:Y:S02]  /*10fb0*/  UIADD3.64 UR22, UPT, UPT, UR36, 0x400, URZ ;  /* 0x0000040024167897 */ /* 0x000fe4000fffe0ff */
[----:B------:R-:W-:Y:S02]  /*10fc0*/  UIADD3 UR25, UPT, UPT, UR11, 0xb0, URZ ;  /* 0x000000b00b197890 */ /* 0x000fe4000fffe0ff */
[----:B------:R-:W-:Y:S01]  /*10fd0*/  UIADD3.64 UR28, UPT, UPT, UR36, 0x402, URZ ;  /* 0x00000402241c7897 */ /* 0x000fe2000fffe0ff */
[----:B------:R-:W-:Y:S01]  /*10fe0*/  UMOV UR38, 0x0 ;  /* 0x0000000000267882 */ /* 0x000fe20000000000 */
[----:B------:R-:W-:Y:S01]  /*10ff0*/  UMOV UR39, 0x8200910 ;  /* 0x0820091000277882 */ /* 0x000fe20000000000 */
[----:B------:R-:W-:Y:S02]  /*11000*/  UIADD3 UR33, UPT, UPT, UR11, 0xb8, URZ ;  /* 0x000000b80b217890 */ /* 0x000fe4000fffe0ff */
[----:B------:R-:W-:Y:S01]  /*11010*/  UIADD3.64 UR30, UPT, UPT, UR36, 0x404, URZ ;  /* 0x00000404241e7897 */ /* 0x000fe2000fffe0ff */
[----:B------:R-:W-:Y:S01]  /*11020*/  UMOV UR7, 0x40004040 ;  /* 0x4000404000077882 */ /* 0x000fe20000000000 */
[----:B------:R-:W-:Y:S01]  /*11030*/  UMOV UR40, 0x0 ;  /* 0x0000000000287882 */ /* 0x000fe20000000000 */
[----:B------:R-:W-:Y:S01]  /*11040*/  UMOV UR41, 0x8200910 ;  /* 0x0820091000297882 */ /* 0x000fe20000000000 */
[----:B------:R-:W-:Y:S01]  /*11050*/  UMOV UR42, 0x0 ;  /* 0x00000000002a7882 */ /* 0x000fe20000000000 */
[----:B------:R-:W-:Y:S01]  /*11060*/  UMOV UR43, 0x8200910 ;  /* 0x08200910002b7882 */ /* 0x000fe20000000000 */
[----:B------:R2:W-:Y:S01]  /*11070*/  UTCHMMA tmem[UR13], gdesc[UR6], tmem[UR11], tmem[UR38], idesc[UR39], !UPT ;  /* 0x00ff26060d0079ea */ /* 0x0005e2000f80000b */
[----:B------:R-:W-:Y:S01]  /*11080*/  UMOV UR44, 0x0 ;  /* 0x00000000002c7882 */ /* 0x000fe20000000000 */
[----:B------:R-:W-:Y:S01]  /*11090*/  UMOV UR45, 0x8200910 ;  /* 0x08200910002d7882 */ /* 0x000fe20000000000 */
[----:B------:R2:W-:Y:S01]  /*110a0*/  UTCHMMA tmem[UR14], gdesc[UR36], tmem[UR11], tmem[UR40], idesc[UR41], UPT ;  /* 0x00ff28240e0079ea */ /* 0x0005e2000b80000b */
        /* <DEDUP_REMOVED lines=12> */
[----:B------:R2:W-:Y:S01]  /*11170*/  UTCHMMA tmem[UR25], gdesc[UR28], tmem[UR11], tmem[UR50], idesc[UR51], UPT ;  /* 0x00ff321c190079ea */ /* 0x0005e2000b80000b */
[----:B------:R2:W-:Y:S01]  /*11180*/  UTCHMMA tmem[UR33], gdesc[UR30], tmem[UR11], tmem[UR52], idesc[UR53], UPT ;  /* 0x00ff341e210079ea */ /* 0x0005e2000b80000b */
[----:B------:R2:W-:Y:S01]  /*11190*/  UTCBAR [UR34], URZ ;  /* 0x000000ff220073e9 */ /* 0x0005e200080000ff */
[----:B------:R-:W-:Y:S01]  /*111a0*/  NOP ;  /* 0x0000000000007918 */ /* 0x000fe20000000000 */
.L_x_7:
[----:B------:R-:W-:Y:S01]  /*111b0*/  BAR.SYNC.DEFER_BLOCKING 0x0 ;  /* 0x0000000000007b1d */ /* 0x000fe20000010000 */
[----:B--2---:R-:W-:Y:S02]  /*111c0*/  UIADD3 UR4, UPT, UPT, UR9, -0x183, URZ ;  /* 0xfffffe7d09047890 */ /* 0x004fe4000fffe0ff */
[----:B------:R-:W-:Y:S02]  /*111d0*/  UIADD3 UR5, UPT, UPT, UR9, -0x184, URZ ;  /* 0xfffffe7c09057890 */ /* 0x000fe4000fffe0ff */
[----:B------:R-:W-:-:S03]  /*111e0*/  UISETP.GE.U32.AND UP2, UPT, UR4, 0x7ffffe3e, UPT ;  /* 0x7ffffe3e0400788c */ /* 0x000fc6000bf46070 */
[----:B------:R-:W2:Y:S01]  /*111f0*/  LDC R5, c[0x0][0x3a0] ;  /* 0x0000e800ff057b82 */ /* 0x000ea20000000800 */
[----:B------:R-:W-:Y:S02]  /*11200*/  UISETP.GE.U32.AND UP1, UPT, UR5, 0x7ffffe3d, UPT ;  /* 0x7ffffe3d0500788c */ /* 0x000fe4000bf26070 */
[----:B------:R-:W-:Y:S01]  /*11210*/  UIADD3 UR4, UPT, UPT, UR9, -0x185, URZ ;  /* 0xfffffe7b09047890 */ /* 0x000fe2000fffe0ff */
[----:B------:R-:W-:Y:S01]  /*11220*/  PLOP3.LUT P3, PT, PT, PT, UP2, 0x80, 0x8 ;  /* 0x000000000008781c */ /* 0x000fe20003f6f028 */
[----:B------:R-:W-:Y:S02]  /*11230*/  UIADD3 UR5, UPT, UPT, UR9, -0x186, URZ ;  /* 0xfffffe7a09057890 */ /* 0x000fe4000fffe0ff */
[----:B------:R-:W-:Y:S02]  /*11240*/  UISETP.GE.U32.AND UP2, UPT, UR4, 0x7ffffe3c, UPT ;  /* 0x7ffffe3c0400788c */ /* 0x000fe4000bf46070 */
[----:B------:R-:W-:Y:S01]  /*11250*/  UIADD3 UR4, UPT, UPT, UR9, -0x187, URZ ;  /* 0xfffffe7909047890 */ /* 0x000fe2000fffe0ff */
[----:B------:R-:W-:Y:S01]  /*11260*/  IMAD.SHL.U32 R70, R79, 0x4, RZ ;  /* 0x000000044f467824 */ /* 0x000fe200078e00ff */
[----:B------:R-:W3:Y:S01]  /*11270*/  LDCU UR29, c[0x0][0x3a0] ;  /* 0x00007400ff1d77ac */ /* 0x000ee20008000800 */
[----:B------:R-:W4:Y:S01]  /*11280*/  LDCU UR31, c[0x0][0x3a0] ;  /* 0x00007400ff1f77ac */ /* 0x000f220008000800 */
[----:B------:R-:W-:Y:S01]  /*11290*/  @!PT LDS RZ, [RZ] ;  /* 0x00000000fffff984 */ /* 0x000fe20000000800 */
[----:B------:R-:W-:Y:S01]  /*112a0*/  @!PT LDS RZ, [RZ] ;  /* 0x00000000fffff984 */ /* 0x000fe20000000800 */
[----:B------:R-:W-:Y:S01]  /*112b0*/  @!PT LDS RZ, [RZ] ;  /* 0x00000000fffff984 */ /* 0x000fe20000000800 */
[----:B------:R1:W-:Y:S01]  /*112c0*/  LDGSTS.E [R252+0x38000], desc[UR26][R6.64], !P4 ;  /* 0x3800000006fc7fae */ /* 0x0003e2000e1a101a */
[----:B------:R-:W-:Y:S01]  /*112d0*/  PLOP3.LUT P4, PT, PT, PT, UP1, 0x80, 0x8 ;  /* 0x000000000008781c */ /* 0x000fe20003f8f018 */
[----:B------:R-:W-:-:S02]  /*112e0*/  UISETP.GE.U32.AND UP1, UPT, UR5, 0x7ffffe3b, UPT ;  /* 0x7ffffe3b0500788c */ /* 0x000fc4000bf26070 */
[----:B------:R1:W-:Y:S01]  /*112f0*/  LDGSTS.E [R252+0x38004], desc[UR26][R8.64], !P5 ;  /* 0x3800400008fc7fae */ /* 0x0003e2000e9a101a */
[----:B------:R-:W-:Y:S01]  /*11300*/  UIADD3 UR5, UPT, UPT, UR9, -0x188, URZ ;  /* 0xfffffe7809057890 */ /* 0x000fe2000fffe0ff */
[----:B--2---:R-:W-:Y:S01]  /*11310*/  VIADD R5, R5, 0xfffffe71 ;  /* 0xfffffe7105057836 */ /* 0x004fe20000000000 */
[----:B------:R-:W2:Y:S01]  /*11320*/  LDCU UR28, c[0x0][0x3a0] ;  /* 0x00007400ff1c77ac */ /* 0x000ea20008000800 */
[----:B------:R-:W2:Y:S01]  /*11330*/  LDCU UR30, c[0x0][0x3a0] ;  /* 0x00007400ff1e77ac */ /* 0x000ea20008000800 */
[-C--:B-1----:R-:W-:Y:S01]  /*11340*/  IADD3 R6, P1, PT, R144, R68.reuse, RZ ;  /* 0x0000004490067210 */ /* 0x082fe20007f3e0ff */
[----:B------:R-:W1:Y:S04]  /*11350*/  LDCU UR23, c[0x0][0x3a0] ;  /* 0x00007400ff1777ac */ /* 0x000e680008000800 */
[--C-:B------:R-:W-:Y:S01]  /*11360*/  IMAD.X R7, R145, 0x1, R69.reuse, P1 ;  /* 0x0000000191077824 */ /* 0x100fe200008e0645 */
[----:B------:R-:W-:Y:S01]  /*11370*/  IADD3 R8, P1, PT, R146, R68, RZ ;  /* 0x0000004492087210 */ /* 0x000fe20007f3e0ff */
[----:B------:R-:W1:Y:S03]  /*11380*/  LDCU UR22, c[0x0][0x3a0] ;  /* 0x00007400ff1677ac */ /* 0x000e660008000800 */
[----:B------:R2:W-:Y:S01]  /*11390*/  LDGSTS.E [R252+0x38008], desc[UR26][R6.64], !P3 ;  /* 0x3800800006fc7fae */ /* 0x0005e2000d9a101a */
[----:B------:R-:W-:Y:S01]  /*113a0*/  IMAD.X R9, R147, 0x1, R69, P1 ;  /* 0x0000000193097824 */ /* 0x000fe200008e0645 */
[----:B------:R-:W-:Y:S01]  /*113b0*/  PLOP3.LUT P3, PT, PT, PT, UP2, 0x80, 0x8 ;  /* 0x000000000008781c */ /* 0x000fe20003f6f028 */
[----:B------:R-:W-:-:S02]  /*113c0*/  UISETP.GE.U32.AND UP2, UPT, UR4, 0x7ffffe3a, UPT ;  /* 0x7ffffe3a0400788c */ /* 0x000fc4000bf46070 */
[----:B------:R-:W-:Y:S01]  /*113d0*/  UIADD3 UR4, UPT, UPT, UR9, -0x189, URZ ;  /* 0xfffffe7709047890 */ /* 0x000fe2000fffe0ff */
[----:B------:R1:W-:Y:S01]  /*113e0*/  LDGSTS.E [R252+0x3800c], desc[UR26][R8.64], !P4 ;  /* 0x3800c00008fc7fae */ /* 0x0003e2000e1a101a */
[----:B------:R-:W-:Y:S01]  /*113f0*/  PLOP3.LUT P4, PT, PT, PT, UP1, 0x80, 0x8 ;  /* 0x000000000008781c */ /* 0x000fe20003f8f018 */
[----:B------:R-:W-:Y:S02]  /*11400*/  UISETP.GE.U32.AND UP1, UPT, UR5, 0x7ffffe39, UPT ;  /* 0x7ffffe390500788c */ /* 0x000fe4000bf26070 */
[----:B------:R-:W-:Y:S01]  /*11410*/  UIADD3 UR5, UPT, UPT, UR9, -0x18a, URZ ;  /* 0xfffffe7609057890 */ /* 0x000fe2000fffe0ff */
[-C--:B--2---:R-:W-:Y:S01]  /*11420*/  IADD3 R6, P1, PT, R160, R68.reuse, RZ ;  /* 0x00000044a0067210 */ /* 0x084fe20007f3e0ff */
[----:B------:R-:W2:Y:S04]  /*11430*/  LDCU UR25, c[0x0][0x3a0] ;  /* 0x00007400ff1977ac */ /* 0x000ea80008000800 */
[--C-:B------:R-:W-:Y:S01]  /*11440*/  IMAD.X R7, R161, 0x1, R69.reuse, P1 ;  /* 0x00000001a1077824 */ /* 0x100fe200008e0645 */
[----:B-1----:R-:W-:Y:S01]  /*11450*/  IADD3 R8, P1, PT, R158, R68, RZ ;  /* 0x000000449e087210 */ /* 0x002fe20007f3e0ff */
[----:B------:R-:W2:Y:S01]  /*11460*/  LDL.LU.64 R160, [R1+0x140] ;  /* 0x0001400001a07983 */ /* 0x000ea20000300a00 */
        /* <DEDUP_REMOVED lines=10> */
[-C--:B---3--:R-:W-:Y:S01]  /*11510*/  IADD3 R6, P1, PT, R156, R68.reuse, RZ ;  /* 0x000000449c067210 */ /* 0x088fe20007f3e0ff */
[----:B------:R-:W3:Y:S04]  /*11520*/  LDCU UR24, c[0x0][0x3a0] ;  /* 0x00007400ff1877ac */ /* 0x000ee80008000800 */
[--C-:B------:R-:W-:Y:S01]  /*11530*/  IMAD.X R7, R157, 0x1, R69.reuse, P1 ;  /* 0x000000019d077824 */ /* 0x100fe200008e0645 */
[----:B-1----:R-:W-:Y:S01]  /*11540*/  IADD3 R8, P1, PT, R154, R68, RZ ;  /* 0x000000449a087210 */ /* 0x002fe20007f3e0ff */
        /* <DEDUP_REMOVED lines=8> */
[----:B------:R-:W-:Y:S01]  /*115d0*/  UISETP.GE.U32.AND UP1, UPT, UR5, 0x7ffffe35, UPT ;  /* 0x7ffffe350500788c */ /* 0x000fe2000bf26070 */
[----:B------:R-:W-:Y:S01]  /*115e0*/  IADD3 R10, P5, PT, R92, R70, RZ ;  /* 0x000000465c0a7210 */ /* 0x000fe20007fbe0ff */
[----:B------:R-:W2:Y:S01]  /*115f0*/  LDCU UR15, c[0x0][0x3a0] ;  /* 0x00007400ff0f77ac */ /* 0x000ea20008000800 */
        /* <DEDUP_REMOVED lines=8> */
[----:B------:R-:W1:Y:S01]  /*11680*/  LDCU UR20, c[0x0][0x3a0] ;  /* 0x00007400ff1477ac */ /* 0x000e620008000800 */
[----:B------:R-:W2:Y:S01]  /*11690*/  LDL.LU.64 R150, [R1+0x138] ;  /* 0x0001380001967983 */ /* 0x000ea20000300a00 */
[----:B------:R-:W1:Y:S03]  /*116a0*/  LDCU UR17, c[0x0][0x3a0] ;  /* 0x00007400ff1177ac */ /* 0x000e660008000800 */
[----:B------:R-:W2:Y:S01]  /*116b0*/  LDL.LU.64 R146, [R1+0x130] ;  /* 0x0001300001927983 */ /* 0x000ea20000300a00 */
[----:B------:R-:W-:-:S03]  /*116c0*/  UIADD3 UR29, UPT, UPT, UR29, -0x194, URZ ;  /* 0xfffffe6c1d1d7890 */ /* 0x000fc6000fffe0ff */
[----:B------:R-:W2:Y:S01]  /*116d0*/  LDL.LU.64 R152, [R1+0x128] ;  /* 0x0001280001987983 */ /* 0x000ea20000300a00 */
[----:B---3--:R-:W-:Y:S01]  /*116e0*/  IADD3 R6, P1, PT, R148, R68, RZ ;  /* 0x0000004494067210 */ /* 0x008fe20007f3e0ff */
[----:B----4-:R-:W-:Y:S02]  /*116f0*/  UIADD3 UR31, UPT, UPT, UR31, -0x192, URZ ;  /* 0xfffffe6e1f1f7890 */ /* 0x010fe4000fffe0ff */
[----:B------:R-:W3:Y:S01]  /*11700*/  LDL.LU.64 R144, [R1+0x120] ;  /* 0x0001200001907983 */ /* 0x000ee20000300a00 */
[----:B------:R-:W4:Y:S01]  /*11710*/  LDCU UR16, c[0x0][0x3a0] ;  /* 0x00007400ff1077ac */ /* 0x000f220008000800 */
[----:B------:R-:W-:Y:S02]  /*11720*/  IMAD.X R7, R149, 0x1, R69, P1 ;  /* 0x0000000195077824 */ /* 0x000fe400008e0645 */
[----:B------:R-:W3:Y:S01]  /*11730*/  LDL.LU.64 R142, [R1+0x118] ;  /* 0x00011800018e7983 */ /* 0x000ee20000300a00 */
[----:B------:R-:W-:Y:S02]  /*11740*/  UIADD3 UR28, UPT, UPT, UR28, -0x193, URZ ;  /* 0xfffffe6d1c1c7890 */ /* 0x000fe4000fffe0ff */
[----:B------:R-:W-:Y:S01]  /*11750*/  UIADD3 UR30, UPT, UPT, UR30, -0x191, URZ ;  /* 0xfffffe6f1e1e7890 */ /* 0x000fe2000fffe0ff */
[----:B------:R1:W-:Y:S01]  /*11760*/  LDGSTS.E [R252+0x38024], desc[UR26][R8.64], !P4 ;  /* 0x3802400008fc7fae */ /* 0x0003e2000e1a101a */
[----:B------:R-:W-:Y:S01]  /*11770*/  PLOP3.LUT P4, PT, PT, PT, UP1, 0x80, 0x8 ;  /* 0x000000000008781c */ /* 0x000fe20003f8f018 */
[----:B------:R-:W-:-:S02]  /*11780*/  UISETP.GE.U32.AND UP1, UPT, UR4, 0x7ffffe34, UPT ;  /* 0x7ffffe340400788c */ /* 0x000fc4000bf26070 */
[----:B------:R2:W-:Y:S01]  /*11790*/  LDGSTS.E [R252+0x38028], desc[UR26][R6.64], !P3 ;  /* 0x3802800006fc7fae */ /* 0x0005e2000d9a101a */
[----:B------:R-:W-:Y:S02]  /*117a0*/  UIADD3 UR4, UPT, UPT, UR9, -0x18e, URZ ;  /* 0xfffffe7209047890 */ /* 0x000fe4000fffe0ff */
[----:B------:R-:W-:Y:S01]  /*117b0*/  UIADD3 UR23, UPT, UPT, UR23, -0x198, URZ ;  /* 0xfffffe6817177890 */ /* 0x000fe2000fffe0ff */
[----:B------:R-:W-:Y:S01]  /*117c0*/  PLOP3.LUT P3, PT, PT, PT, UP1, 0x80, 0x8 ;  /* 0x000000000008781c */ /* 0x000fe20003f6f018 */
[----:B------:R-:W-:Y:S01]  /*117d0*/  UISETP.GE.U32.AND UP1, UPT, UR4, 0x7ffffe33, UPT ;  /* 0x7ffffe330400788c */ /* 0x000fe2000bf26070 */
[----:B------:R-:W3:Y:S01]  /*117e0*/  LDL.LU.64 R154, [R1+0x110] ;  /* 0x00011000019a7983 */ /* 0x000ee20000300a00 */
[----:B------:R-:W-:Y:S01]  /*117f0*/  UIADD3 UR22, UPT, UPT, UR22, -0x197, URZ ;  /* 0xfffffe6916167890 */ /* 0x000fe2000fffe0ff */
[----:B-1----:R-:W-:Y:S01]  /*11800*/  IADD3 R8, P1, PT, R84, R68, RZ ;  /* 0x0000004454087210 */ /* 0x002fe20007f3e0ff */
[----:B------:R-:W-:Y:S01]  /*11810*/  UISETP.GE.U32.AND UP6, UPT, UR29, 0x7ffffe2d, UPT ;  /* 0x7ffffe2d1d00788c */ /* 0x000fe2000bfc6070 */
[----:B------:R-:W3:Y:S01]  /*11820*/  LDL.LU.64 R156, [R1+0x108] ;  /* 0x00010800019c7983 */ /* 0x000ee20000300a00 */
[----:B--2---:R-:W-:-:S02]  /*11830*/  UIADD3 UR25, UPT, UPT, UR25, -0x196, URZ ;  /* 0xfffffe6a19197890 */ /* 0x004fc4000fffe0ff */
[--C-:B------:R-:W-:Y:S01]  /*11840*/  IMAD.X R9, R85, 0x1, R69.reuse, P1 ;  /* 0x0000000155097824 */ /* 0x100fe200008e0645 */
[----:B------:R-:W-:Y:S01]  /*11850*/  IADD3 R6, P1, PT, R82, R68, RZ ;  /* 0x0000004452067210 */ /* 0x000fe20007f3e0ff */
[----:B------:R-:W2:Y:S01]  /*11860*/  LDL.LU.64 R158, [R1+0x100] ;  /* 0x00010000019e7983 */ /* 0x000ea20000300a00 */
[----:B------:R-:W-:Y:S02]  /*11870*/  UISETP.GE.U32.AND UP2, UPT, UR31, 0x7ffffe2f, UPT ;  /* 0x7ffffe2f1f00788c */ /* 0x000fe4000bf46070 */
[----:B------:R-:W-:Y:S01]  /*11880*/  UIADD3 UR19, UPT, UPT, UR19, -0x19c, URZ ;  /* 0xfffffe6413137890 */ /* 0x000fe2000fffe0ff */
[----:B------:R-:W-:Y:S01]  /*11890*/  IMAD.X R7, R83, 0x1, R69, P1 ;  /* 0x0000000153077824 */ /* 0x000fe200008e0645 */
[----:B------:R1:W-:Y:S01]  /*118a0*/  LDGSTS.E [R252+0x3802c], desc[UR26][R8.64], !P4 ;  /* 0x3802c00008fc7fae */ /* 0x0003e2000e1a101a */
[----:B------:R-:W-:Y:S02]  /*118b0*/  UIADD3 UR24, UPT, UPT, UR24, -0x195, URZ ;  /* 0xfffffe6b18187890 */ /* 0x000fe4000fffe0ff */
[----:B------:R-:W-:Y:S01]  /*118c0*/  UISETP.GE.U32.AND UP3, UPT, UR30, 0x7ffffe30, UPT ;  /* 0x7ffffe301e00788c */ /* 0x000fe2000bf66070 */
[----:B------:R4:W-:Y:S01]  /*118d0*/  LDGSTS.E [R252+0x38030], desc[UR26][R6.64], !P3 ;  /* 0x3803000006fc7fae */ /* 0x0009e2000d9a101a */
[----:B------:R-:W-:Y:S01]  /*118e0*/  PLOP3.LUT P3, PT, PT, PT, UP1, 0x80, 0x8 ;  /* 0x000000000008781c */ /* 0x000fe20003f6f018 */
[----:B------:R-:W-:-:S02]  /*118f0*/  UISETP.GE.U32.AND UP4, UPT, UR23, 0x7ffffe29, UPT ;  /* 0x7ffffe291700788c */ /* 0x000fc4000bf86070 */
[----:B------:R-:W-:Y:S02]  /*11900*/  UIADD3 UR18, UPT, UPT, UR18, -0x19b, URZ ;  /* 0xfffffe6512127890 */ /* 0x000fe4000fffe0ff */
[----:B------:R-:W-:Y:S01]  /*11910*/  UIADD3 UR15, UPT, UPT, UR15, -0x1a0, URZ ;  /* 0xfffffe600f0f7890 */ /* 0x000fe2000fffe0ff */
[----:B-1----:R-:W1:Y:S01]  /*11920*/  LDC R8, c[0x0][0x3a0] ;  /* 0x0000e800ff087b82 */ /* 0x002e620000000800 */
[----:B------:R-:W-:Y:S02]  /*11930*/  UIADD3 UR14, UPT, UPT, UR14, -0x19f, URZ ;  /* 0xfffffe610e0e7890 */ /* 0x000fe4000fffe0ff */
[----:B------:R-:W-:Y:S01]  /*11940*/  UIADD3 UR21, UPT, UPT, UR21, -0x19a, URZ ;  /* 0xfffffe6615157890 */ /* 0x000fe2000fffe0ff */
[----:B----4-:R-:W-:Y:S01]  /*11950*/  IADD3 R6, P1, PT, R80, R68, RZ ;  /* 0x0000004450067210 */ /* 0x010fe20007f3e0ff */
[----:B------:R-:W-:Y:S02]  /*11960*/  UIADD3 UR20, UPT, UPT, UR20, -0x199, URZ ;  /* 0xfffffe6714147890 */ /* 0x000fe4000fffe0ff */
[----:B------:R-:W-:-:S02]  /*11970*/  UIADD3 UR17, UPT, UPT, UR17, -0x19e, URZ ;  /* 0xfffffe6211117890 */ /* 0x000fc4000fffe0ff */
[----:B------:R-:W-:Y:S01]  /*11980*/  IMAD.X R7, R81, 0x1, R69, P1 ;  /* 0x0000000151077824 */ /* 0x000fe200008e0645 */
[----:B------:R-:W-:Y:S01]  /*11990*/  ISETP.GE.U32.AND P1, PT, R5, 0x7ffffe32, PT ;  /* 0x7ffffe320500780c */ /* 0x000fe20003f26070 */
[----:B------:R-:W-:Y:S01]  /*119a0*/  UIADD3 UR16, UPT, UPT, UR16, -0x19d, URZ ;  /* 0xfffffe6310107890 */ /* 0x000fe2000fffe0ff */
[----:B------:R-:W4:Y:S02]  /*119b0*/  LDCU UR7, c[0x0][0x3a0] ;  /* 0x00007400ff0777ac */ /* 0x000f240008000800 */
[----:B------:R1:W-:Y:S01]  /*119c0*/  LDGSTS.E [R252+0x38034], desc[UR26][R6.64], !P3 ;  /* 0x3803400006fc7fae */ /* 0x0003e2000d9a101a */
[----:B------:R-:W1:Y:S01]  /*119d0*/  LDCU UR9, c[0x0][0x3a0] ;  /* 0x00007400ff0977ac */ /* 0x000e620008000800 */
[----:B------:R-:W1:Y:S02]  /*119e0*/  LDCU UR5, c[0x0][0x3a0] ;  /* 0x00007400ff0577ac */ /* 0x000e640008000800 */
[----:B-1----:R-:W-:Y:S01]  /*119f0*/  VIADD R5, R8, 0xfffffe70 ;  /* 0xfffffe7008057836 */ /* 0x002fe20000000000 */
[----:B------:R-:W1:Y:S01]  /*11a00*/  LDCU UR6, c[0x0][0x3a0] ;  /* 0x00007400ff0677ac */ /* 0x000e620008000800 */
[----:B------:R-:W-:-:S02]  /*11a10*/  SHF.R.S32.HI R252, RZ, 0x1f, R79 ;  /* 0x0000001ffffc7819 */ /* 0x000fc4000001144f */
[----:B------:R-:W-:Y:S01]  /*11a20*/  IADD3 R6, P4, PT, R166, R70, RZ ;  /* 0x00000046a6067210 */ /* 0x000fe20007f9e0ff */
[----:B------:R-:W1:Y:S01]  /*11a30*/  LDCU UR4, c[0x0][0x3a0] ;  /* 0x00007400ff0477ac */ /* 0x000e620008000800 */
[----:B------:R-:W-:-:S05]  /*11a40*/  SHF.L.U64.HI R71, R79, 0x2, R252 ;  /* 0x000000024f477819 */ /* 0x000fca00000102fc */
[--C-:B------:R-:W-:Y:S01]  /*11a50*/  IMAD.X R7, R167, 0x1, R71.reuse, P4 ;  /* 0x00000001a7077824 */ /* 0x100fe200020e0647 */
[-C--:B------:R-:W-:Y:S01]  /*11a60*/  IADD3 R8, P4, PT, R176, R70.reuse, RZ ;  /* 0x00000046b0087210 */ /* 0x080fe20007f9e0ff */
[----:B------:R-:W-:Y:S01]  /*11a70*/  IMAD.X R11, R93, 0x1, R71, P5 ;  /* 0x000000015d0b7824 */ /* 0x000fe200028e0647 */
[----:B------:R-:W-:-:S03]  /*11a80*/  IADD3 R14, P5, PT, R108, R70, RZ ;  /* 0x000000466c0e7210 */ /* 0x000fc60007fbe0ff */
[--C-:B------:R-:W-:Y:S01]  /*11a90*/  IMAD.X R9, R177, 0x1, R71.reuse, P4 ;  /* 0x00000001b1097824 */ /* 0x100fe200020e0647 */
[-C--:B------:R-:W-:Y:S01]  /*11aa0*/  IADD3 R12, P4, PT, R100, R70.reuse, RZ ;  /* 0x00000046640c7210 */ /* 0x080fe20007f9e0ff */
[--C-:B------:R-:W-:Y:S01]  /*11ab0*/  IMAD.X R15, R109, 0x1, R71.reuse, P5 ;  /* 0x000000016d0f7824 */ /* 0x100fe200028e0647 */
[-C--:B------:R-:W-:Y:S01]  /*11ac0*/  IADD3 R18, P5, PT, R124, R70.reuse, RZ ;  /* 0x000000467c127210 */ /* 0x080fe20007fbe0ff */
[----:B------:R-:W4:Y:S02]  /*11ad0*/  LDL.LU.64 R176, [R1+0xf8] ;  /* 0x0000f80001b07983 */ /* 0x000f240000300a00 */
[--C-:B------:R-:W-:Y:S01]  /*11ae0*/  IMAD.X R13, R101, 0x1, R71.reuse, P4 ;  /* 0x00000001650d7824 */ /* 0x100fe200020e0647 */
[-C--:B------:R-:W-:Y:S01]  /*11af0*/  IADD3 R16, P4, PT, R116, R70.reuse, RZ ;  /* 0x0000004674107210 */ /* 0x080fe20007f9e0ff */
[----:B------:R-:W-:Y:S01]  /*11b00*/  IMAD.X R19, R125, 0x1, R71, P5 ;  /* 0x000000017d137824 */ /* 0x000fe200028e0647 */
[----:B------:R-:W-:-:S03]  /*11b10*/  IADD3 R22, P5, PT, R140, R70, RZ ;  /* 0x000000468c167210 */ /* 0x000fc60007fbe0ff */
        /* <DEDUP_REMOVED lines=69> */
[----:B------:R-:W-:Y:S01]  /*11f70*/  IADD3 R100, P4, PT, R180, R70, RZ ;  /* 0x00000046b4647210 */ /* 0x000fe20007f9e0ff */
[----:B------:R-:W-:-:S04]  /*11f80*/  IMAD.X R129, R189, 0x1, R71, P5 ;  /* 0x00000001bd817824 */ /* 0x000fc800028e0647 */
[----:B------:R-:W-:Y:S01]  /*11f90*/  IMAD.X R101, R181, 0x1, R71, P4 ;  /* 0x00000001b5657824 */ /* 0x000fe200020e0647 */
[----:B------:R-:W-:-:S05]  /*11fa0*/  IADD3 R234, P4, PT, R234, R68, RZ ;  /* 0x00000044eaea7210 */ /* 0x000fca0007f9e0ff */
[----:B------:R-:W-:Y:S01]  /*11fb0*/  IMAD.X R235, R235, 0x1, R69, P4 ;  /* 0x00000001ebeb7824 */ /* 0x000fe200020e0645 */
[----:B------:R-:W-:-:S05]  /*11fc0*/  IADD3 R232, P5, PT, R160, R68, RZ ;  /* 0x00000044a0e87210 */ /* 0x000fca0007fbe0ff */
[----:B------:R-:W-:Y:S02]  /*11fd0*/  IMAD.X R233, R161, 0x1, R69, P5 ;  /* 0x00000001a1e97824 */ /* 0x000fe400028e0645 */
[----:B------:R-:W4:Y:S04]  /*11fe0*/  LDL.LU.64 R160, [R1+0xf0] ;  /* 0x0000f00001a07983 */ /* 0x000f280000300a00 */
[----:B------:R-:W4:Y:S01]  /*11ff0*/  LDL.LU.64 R166, [R1+0xe8] ;  /* 0x0000e80001a67983 */ /* 0x000f220000300a00 */
[-C--:B------:R-:W-:Y:S02]  /*12000*/  IADD3 R218, P4, PT, R150, R68.reuse, RZ ;  /* 0x0000004496da7210 */ /* 0x080fe40007f9e0ff */
[----:B------:R-:W-:-:S03]  /*12010*/  IADD3 R216, P5, PT, R146, R68, RZ ;  /* 0x0000004492d87210 */ /* 0x000fc60007fbe0ff */
[--C-:B------:R-:W-:Y:S01]  /*12020*/  IMAD.X R219, R151, 0x1, R69.reuse, P4 ;  /* 0x0000000197db7824 */ /* 0x100fe200020e0645 */
[-C--:B------:R-:W-:Y:S01]  /*12030*/  IADD3 R210, P4, PT, R152, R68.reuse, RZ ;  /* 0x0000004498d27210 */ /* 0x080fe20007f9e0ff */
[--C-:B------:R-:W-:Y:S02]  /*12040*/  IMAD.X R217, R147, 0x1, R69.reuse, P5 ;  /* 0x0000000193d97824 */ /* 0x100fe400028e0645 */
[----:B------:R-:W4:Y:S01]  /*12050*/  LDL.LU.64 R146, [R1+0xe0] ;  /* 0x0000e00001927983 */ /* 0x000f220000300a00 */
[-C--:B---3--:R-:W-:Y:S01]  /*12060*/  IADD3 R208, P5, PT, R144, R68.reuse, RZ ;  /* 0x0000004490d07210 */ /* 0x088fe20007fbe0ff */
[--C-:B------:R-:W-:Y:S02]  /*12070*/  IMAD.X R211, R153, 0x1, R69.reuse, P4 ;  /* 0x0000000199d37824 */ /* 0x100fe400020e0645 */
[----:B------:R-:W3:Y:S01]  /*12080*/  LDL.LU.64 R148, [R1+0xd8] ;  /* 0x0000d80001947983 */ /* 0x000ee20000300a00 */
[----:B------:R-:W-:Y:S01]  /*12090*/  IADD3 R184, P4, PT, R142, R68, RZ ;  /* 0x000000448eb87210 */ /* 0x000fe20007f9e0ff */
[----:B------:R-:W-:-:S02]  /*120a0*/  IMAD.X R209, R145, 0x1, R69, P5 ;  /* 0x0000000191d17824 */ /* 0x000fc400028e0645 */
[----:B------:R-:W3:Y:S02]  /*120b0*/  LDL.LU.64 R144, [R1+0xd0] ;  /* 0x0000d00001907983 */ /* 0x000ee40000300a00 */
[----:B------:R-:W-:Y:S02]  /*120c0*/  IMAD.X R185, R143, 0x1, R69, P4 ;  /* 0x000000018fb97824 */ /* 0x000fe400020e0645 */
[----:B------:R-:W3:Y:S04]  /*120d0*/  LDL.LU.64 R150, [R1+0xc8] ;  /* 0x0000c80001967983 */ /* 0x000ee80000300a00 */
[----:B------:R-:W3:Y:S01]  /*120e0*/  LDL.LU.64 R142, [R1+0xc0] ;  /* 0x0000c000018e7983 */ /* 0x000ee20000300a00 */
[----:B------:R-:W-:-:S03]  /*120f0*/  IADD3 R192, P5, PT, R154, R68, RZ ;  /* 0x000000449ac07210 */ /* 0x000fc60007fbe0ff */
[----:B------:R-:W3:Y:S01]  /*12100*/  LDL.LU.64 R152, [R1+0xb8] ;  /* 0x0000b80001987983 */ /* 0x000ee20000300a00 */
[-C--:B------:R-:W-:Y:S01]  /*12110*/  IADD3 R188, P4, PT, R156, R68.reuse, RZ ;  /* 0x000000449cbc7210 */ /* 0x080fe20007f9e0ff */
[--C-:B------:R-:W-:Y:S02]  /*12120*/  IMAD.X R193, R155, 0x1, R69.reuse, P5 ;  /* 0x000000019bc17824 */ /* 0x100fe400028e0645 */
[----:B------:R-:W3:Y:S01]  /*12130*/  LDL.LU.64 R154, [R1+0xb0] ;  /* 0x0000b000019a7983 */ /* 0x000ee20000300a00 */
[----:B--2---:R-:W-:Y:S01]  /*12140*/  IADD3 R202, P5, PT, R158, R68, RZ ;  /* 0x000000449eca7210 */ /* 0x004fe20007fbe0ff */
[--C-:B------:R-:W-:Y:S02]  /*12150*/  IMAD.X R189, R157, 0x1, R69.reuse, P4 ;  /* 0x000000019dbd7824 */ /* 0x100fe400020e0645 */
[----:B------:R-:W2:Y:S02]  /*12160*/  LDL.LU.64 R156, [R1+0xa8] ;  /* 0x0000a800019c7983 */ /* 0x000ea40000300a00 */
[----:B------:R-:W-:-:S02]  /*12170*/  IMAD.X R203, R159, 0x1, R69, P5 ;  /* 0x000000019fcb7824 */ /* 0x000fc400028e0645 */
[----:B------:R-:W2:Y:S01]  /*12180*/  LDL.LU.64 R158, [R1+0xa0] ;  /* 0x0000a000019e7983 */ /* 0x000ea20000300a00 */
[----:B----4-:R-:W-:-:S05]  /*12190*/  IADD3 R102, P4, PT, R176, R68, RZ ;  /* 0x00000044b0667210 */ /* 0x010fca0007f9e0ff */
[----:B------:R-:W-:Y:S01]  /*121a0*/  IMAD.X R103, R177, 0x1, R69, P4 ;  /* 0x00000001b1677824 */ /* 0x000fe200020e0645 */
[----:B------:R-:W-:-:S05]  /*121b0*/  IADD3 R194, P5, PT, R160, R68, RZ ;  /* 0x00000044a0c27210 */ /* 0x000fca0007fbe0ff */
[----:B------:R-:W-:Y:S02]  /*121c0*/  IMAD.X R195, R161, 0x1, R69, P5 ;  /* 0x00000001a1c37824 */ /* 0x000fe400028e0645 */
[----:B------:R-:W4:Y:S01]  /*121d0*/  LDL.LU.64 R160, [R1+0x98] ;  /* 0x0000980001a07983 */ /* 0x000f220000300a00 */
[----:B------:R-:W-:-:S05]  /*121e0*/  IADD3 R176, P5, PT, R146, R68, RZ ;  /* 0x0000004492b07210 */ /* 0x000fca0007fbe0ff */
[----:B------:R-:W-:Y:S02]  /*121f0*/  IMAD.X R177, R147, 0x1, R69, P5 ;  /* 0x0000000193b17824 */ /* 0x000fe400028e0645 */
[----:B------:R-:W4:Y:S01]  /*12200*/  LDL.LU.64 R146, [R1+0x90] ;  /* 0x0000900001927983 */ /* 0x000f220000300a00 */
[----:B---3--:R-:W-:-:S05]  /*12210*/  IADD3 R180, P5, PT, R144, R68, RZ ;  /* 0x0000004490b47210 */ /* 0x008fca0007fbe0ff */
[----:B------:R-:W-:Y:S02]  /*12220*/  IMAD.X R181, R145, 0x1, R69, P5 ;  /* 0x0000000191b57824 */ /* 0x000fe400028e0645 */
[----:B------:R-:W3:Y:S01]  /*12230*/  LDL.LU.64 R144, [R1+0x88] ;  /* 0x0000880001907983 */ /* 0x000ee20000300a00 */
[----:B------:R-:W-:-:S05]  /*12240*/  IADD3 R104, P5, PT, R142, R68, RZ ;  /* 0x000000448e687210 */ /* 0x000fca0007fbe0ff */
[----:B------:R-:W-:Y:S02]  /*12250*/  IMAD.X R105, R143, 0x1, R69, P5 ;  /* 0x000000018f697824 */ /* 0x000fe400028e0645 */
[----:B------:R-:W3:Y:S01]  /*12260*/  LDL.LU.64 R142, [R1+0x80] ;  /* 0x00008000018e7983 */ /* 0x000ee20000300a00 */
[----:B------:R-:W-:-:S05]  /*12270*/  IADD3 R186, P4, PT, R166, R68, RZ ;  /* 0x00000044a6ba7210 */ /* 0x000fca0007f9e0ff */
[----:B------:R-:W-:Y:S01]  /*12280*/  IMAD.X R187, R167, 0x1, R69, P4 ;  /* 0x00000001a7bb7824 */ /* 0x000fe200020e0645 */
[----:B------:R-:W-:-:S05]  /*12290*/  IADD3 R178, P4, PT, R148, R68, RZ ;  /* 0x0000004494b27210 */ /* 0x000fca0007f9e0ff */
[----:B------:R-:W-:Y:S01]  /*122a0*/  IMAD.X R179, R149, 0x1, R69, P4 ;  /* 0x0000000195b37824 */ /* 0x000fe200020e0645 */
[-C--:B------:R-:W-:Y:S02]  /*122b0*/  IADD3 R174, P4, PT, R150, R68.reuse, RZ ;  /* 0x0000004496ae7210 */ /* 0x080fe40007f9e0ff */
[----:B------:R-:W-:-:S03]  /*122c0*/  IADD3 R172, P5, PT, R154, R68, RZ ;  /* 0x000000449aac7210 */ /* 0x000fc60007fbe0ff */
[--C-:B------:R-:W-:Y:S01]  /*122d0*/  IMAD.X R175, R151, 0x1, R69.reuse, P4 ;  /* 0x0000000197af7824 */ /* 0x100fe200020e0645 */
[-C--:B------:R-:W-:Y:S01]  /*122e0*/  IADD3 R126, P4, PT, R152, R68.reuse, RZ ;  /* 0x00000044987e7210 */ /* 0x080fe20007f9e0ff */
[--C-:B------:R-:W-:Y:S01]  /*122f0*/  IMAD.X R173, R155, 0x1, R69.reuse, P5 ;  /* 0x000000019bad7824 */ /* 0x100fe200028e0645 */
[-C--:B--2---:R-:W-:Y:S01]  /*12300*/  IADD3 R170, P5, PT, R158, R68.reuse, RZ ;  /* 0x000000449eaa7210 */ /* 0x084fe20007fbe0ff */
[----:B------:R-:W2:Y:S02]  /*12310*/  LDL.LU.64 R154, [R1+0x78] ;  /* 0x00007800019a7983 */ /* 0x000ea40000300a00 */
[--C-:B------:R-:W-:Y:S01]  /*12320*/  IMAD.X R127, R153, 0x1, R69.reuse, P4 ;  /* 0x00000001997f7824 */ /* 0x100fe200020e0645 */
[----:B------:R-:W-:Y:S01]  /*12330*/  IADD3 R166, P4, PT, R156, R68, RZ ;  /* 0x000000449ca67210 */ /* 0x000fe20007f9e0ff */
        /* <DEDUP_REMOVED lines=14> */
[----:B------:R-:W3:Y:S04]  /*12420*/  LDL.LU.64 R142, [R1+0x50] ;  /* 0x00005000018e7983 */ /* 0x000ee80000300a00 */
[----:B------:R-:W3:Y:S04]  /*12430*/  LDL.LU.64 R108, [R1+0x48] ;  /* 0x00004800016c7983 */ /* 0x000ee80000300a00 */
[----:B------:R-:W3:Y:S04]  /*12440*/  LDL.LU.64 R148, [R1+0x40] ;  /* 0x0000400001947983 */ /* 0x000ee80000300a00 */
[----:B------:R-:W3:Y:S01]  /*12450*/  LDL.LU.64 R150, [R1+0x38] ;  /* 0x0000380001967983 */ /* 0x000ee20000300a00 */
[----:B--2---:R-:W-:-:S03]  /*12460*/  IADD3 R162, P4, PT, R154, R68, RZ ;  /* 0x000000449aa27210 */ /* 0x004fc60007f9e0ff */
[----:B------:R-:W2:Y:S02]  /*12470*/  LDL.LU.64 R110, [R1+0x30] ;  /* 0x00003000016e7983 */ /* 0x000ea40000300a00 */
[----:B------:R-:W-:Y:S01]  /*12480*/  IMAD.X R163, R155, 0x1, R69, P4 ;  /* 0x000000019ba37824 */ /* 0x000fe200020e0645 */
[----:B------:R-:W-:-:S05]  /*12490*/  IADD3 R118, P4, PT, R158, R68, RZ ;  /* 0x000000449e767210 */ /* 0x000fca0007f9e0ff */
[----:B------:R-:W-:Y:S01]  /*124a0*/  IMAD.X R119, R159, 0x1, R69, P4 ;  /* 0x000000019f777824 */ /* 0x000fe200020e0645 */
[----:B------:R-:W-:-:S05]  /*124b0*/  IADD3 R158, P4, PT, R156, R68, RZ ;  /* 0x000000449c9e7210 */ /* 0x000fca0007f9e0ff */
[----:B------:R-:W-:Y:S01]  /*124c0*/  IMAD.X R159, R157, 0x1, R69, P4 ;  /* 0x000000019d9f7824 */ /* 0x000fe200020e0645 */
[----:B----4-:R-:W-:-:S05]  /*124d0*/  IADD3 R154, P4, PT, R146, R68, RZ ;  /* 0x00000044929a7210 */ /* 0x010fca0007f9e0ff */
[----:B------:R-:W-:Y:S02]  /*124e0*/  IMAD.X R155, R147, 0x1, R69, P4 ;  /* 0x00000001939b7824 */ /* 0x000fe400020e0645 */
[----:B------:R-:W4:Y:S01]  /*124f0*/  LDL.LU.64 R146, [R1+0x28] ;  /* 0x0000280001927983 */ /* 0x000f220000300a00 */
[----:B---3--:R-:W-:-:S05]  /*12500*/  IADD3 R156, P4, PT, R144, R68, RZ ;  /* 0x00000044909c7210 */ /* 0x008fca0007f9e0ff */
[----:B------:R-:W-:Y:S01]  /*12510*/  IMAD.X R157, R145, 0x1, R69, P4 ;  /* 0x00000001919d7824 */ /* 0x000fe200020e0645 */
[----:B------:R-:W-:-:S05]  /*12520*/  IADD3 R116, P4, PT, R142, R68, RZ ;  /* 0x000000448e747210 */ /* 0x000fca0007f9e0ff */
[----:B------:R-:W-:Y:S02]  /*12530*/  IMAD.X R117, R143, 0x1, R69, P4 ;  /* 0x000000018f757824 */ /* 0x000fe400020e0645 */
[----:B------:R-:W3:Y:S04]  /*12540*/  LDL.LU.64 R142, [R1+0x20] ;  /* 0x00002000018e7983 */ /* 0x000ee80000300a00 */
[----:B------:R-:W3:Y:S04]  /*12550*/  LDL.LU.64 R144, [R1+0x18] ;  /* 0x0000180001907983 */ /* 0x000ee80000300a00 */
[----:B------:R-:W3:Y:S01]  /*12560*/  LDL.LU.64 R140, [R1+0x10] ;  /* 0x00001000018c7983 */ /* 0x000ee20000300a00 */
[----:B------:R-:W-:-:S03]  /*12570*/  IADD3 R152, P4, PT, R108, R68, RZ ;  /* 0x000000446c987210 */ /* 0x000fc60007f9e0ff */
[----:B------:R-:W3:Y:S02]  /*12580*/  LDL.LU.64 R132, [R1+0x8] ;  /* 0x0000080001847983 */ /* 0x000ee40000300a00 */
[----:B------:R-:W-:Y:S02]  /*12590*/  IMAD.X R153, R109, 0x1, R69, P4 ;  /* 0x000000016d997824 */ /* 0x000fe400020e0645 */
[----:B------:R-:W3:Y:S01]  /*125a0*/  LDL.LU.64 R108, [R1] ;  /* 0x00000000016c7983 */ /* 0x000ee20000300a00 */
[----:B------:R-:W-:-:S05]  /*125b0*/  IADD3 R114, P4, PT, R148, R68, RZ ;  /* 0x0000004494727210 */ /* 0x000fca0007f9e0ff */
[----:B------:R-:W-:Y:S01]  /*125c0*/  IMAD.X R115, R149, 0x1, R69, P4 ;  /* 0x0000000195737824 */ /* 0x000fe200020e0645 */
[----:B------:R-:W-:-:S05]  /*125d0*/  IADD3 R148, P4, PT, R150, R68, RZ ;  /* 0x0000004496947210 */ /* 0x000fca0007f9e0ff */
[----:B------:R-:W-:Y:S01]  /*125e0*/  IMAD.X R149, R151, 0x1, R69, P4 ;  /* 0x0000000197957824 */ /* 0x000fe200020e0645 */
[----:B--2---:R-:W-:-:S05]  /*125f0*/  IADD3 R150, P4, PT, R110, R68, RZ ;  /* 0x000000446e967210 */ /* 0x004fca0007f9e0ff */
[----:B------:R-:W-:Y:S01]  /*12600*/  IMAD.X R151, R111, 0x1, R69, P4 ;  /* 0x000000016f977824 */ /* 0x000fe200020e0645 */
[----:B------:R-:W-:Y:S02]  /*12610*/  UISETP.GE.U32.AND UP1, UPT, UR28, 0x7ffffe2e, UPT ;  /* 0x7ffffe2e1c00788c */ /* 0x000fe4000bf26070 */
[----:B------:R-:W-:Y:S02]  /*12620*/  UISETP.GE.U32.AND UP5, UPT, UR22, 0x7ffffe2a, UPT ;  /* 0x7ffffe2a1600788c */ /* 0x000fe4000bfa6070 */
[----:B------:R-:W-:Y:S02]  /*12630*/  USEL UR23, URZ, 0x1, UP6 ;  /* 0x00000001ff177887 */ /* 0x000fe4000b000000 */
[----:B------:R-:W-:Y:S02]  /*12640*/  UISETP.GE.U32.AND UP6, UPT, UR25, 0x7ffffe2b, UPT ;  /* 0x7ffffe2b1900788c */ /* 0x000fe4000bfc6070 */
[----:B------:R-:W-:Y:S02]  /*12650*/  USEL UR22, URZ, 0x4, UP2 ;  /* 0x00000004ff167887 */ /* 0x000fe40009000000 */
[----:B------:R-:W-:-:S02]  /*12660*/  USEL UR25, URZ, 0x1fffe, UP1 ;  /* 0x0001fffeff197887 */ /* 0x000fc40008800000 */
[----:B------:R-:W-:Y:S02]  /*12670*/  UISETP.GE.U32.AND UP2, UPT, UR19, 0x7ffffe25, UPT ;  /* 0x7ffffe251300788c */ /* 0x000fe4000bf46070 */
[----:B------:R-:W-:Y:S02]  /*12680*/  UISETP.GE.U32.AND UP1, UPT, UR24, 0x7ffffe2c, UPT ;  /* 0x7ffffe2c1800788c */ /* 0x000fe4000bf26070 */
[----:B------:R-:W-:Y:S02]  /*12690*/  USEL UR19, URZ, 0x7fff8, UP3 ;  /* 0x0007fff8ff137887 */ /* 0x000fe40009800000 */
[----:B------:R-:W-:Y:S02]  /*126a0*/  UISETP.GE.U32.AND UP3, UPT, UR18, 0x7ffffe26, UPT ;  /* 0x7ffffe261200788c */ /* 0x000fe4000bf66070 */
[----:B------:R-:W-:Y:S02]  /*126b0*/  USEL UR18, URZ, 0x4, UP6 ;  /* 0x00000004ff127887 */ /* 0x000fe4000b000000 */
[----:B------:R-:W-:-:S02]  /*126c0*/  UISETP.GE.U32.AND UP6, UPT, UR15, 0x7ffffe21, UPT ;  /* 0x7ffffe210f00788c */ /* 0x000fc4000bfc6070 */
[----:B------:R-:W-:Y:S02]  /*126d0*/  USEL UR15, URZ, 0x7fff8, UP1 ;  /* 0x0007fff8ff0f7887 */ /* 0x000fe40008800000 */
[----:B------:R-:W-:Y:S02]  /*126e0*/  UISETP.GE.U32.AND UP1, UPT, UR14, 0x7ffffe22, UPT ;  /* 0x7ffffe220e00788c */ /* 0x000fe4000bf26070 */
[----:B------:R-:W-:Y:S02]  /*126f0*/  USEL UR24, URZ, 0x1, UP4 ;  /* 0x00000001ff187887 */ /* 0x000fe4000a000000 */
[----:B------:R-:W-:Y:S02]  /*12700*/  UISETP.GE.U32.AND UP4, UPT, UR21, 0x7ffffe27, UPT ;  /* 0x7ffffe271500788c */ /* 0x000fe4000bf86070 */
[----:B------:R-:W-:Y:S02]  /*12710*/  USEL UR21, URZ, 0x1fffe, UP5 ;  /* 0x0001fffeff157887 */ /* 0x000fe4000a800000 */
[----:B------:R-:W-:-:S02]  /*12720*/  UISETP.GE.U32.AND UP5, UPT, UR20, 0x7ffffe28, UPT ;  /* 0x7ffffe281400788c */ /* 0x000fc4000bfa6070 */
[----:B------:R-:W-:Y:S02]  /*12730*/  USEL UR31, URZ, 0x1fffe, UP1 ;  /* 0x0001fffeff1f7887 */ /* 0x000fe40008800000 */
[----:B------:R-:W-:Y:S02]  /*12740*/  USEL UR30, URZ, 0x1, UP6 ;  /* 0x00000001ff1e7887 */ /* 0x000fe4000b000000 */
[----:B------:R-:W-:Y:S02]  /*12750*/  USEL UR20, URZ, 0x1, UP2 ;  /* 0x00000001ff147887 */ /* 0x000fe40009000000 */
[----:B------:R-:W-:Y:S02]  /*12760*/  UISETP.GE.U32.AND UP2, UPT, UR17, 0x7ffffe23, UPT ;  /* 0x7ffffe231100788c */ /* 0x000fe4000bf46070 */
[----:B------:R-:W-:Y:S02]  /*12770*/  USEL UR17, URZ, 0x1fffe, UP3 ;  /* 0x0001fffeff117887 */ /* 0x000fe40009800000 */
[----:B------:R-:W-:-:S02]  /*12780*/  UISETP.GE.U32.AND UP3, UPT, UR16, 0x7ffffe24, UPT ;  /* 0x7ffffe241000788c */ /* 0x000fc4000bf66070 */
[----:B------:R-:W-:Y:S02]  /*12790*/  UIADD3 UR21, UPT, UPT, UR24, UR21, URZ ;  /* 0x0000001518157290 */ /* 0x000fe4000fffe0ff */
[----:B------:R-:W-:Y:S02]  /*127a0*/  UIADD3 UR30, UPT, UPT, UR30, UR31, URZ ;  /* 0x0000001f1e1e7290 */ /* 0x000fe4000fffe0ff */
[----:B------:R-:W-:Y:S02]  /*127b0*/  UIADD3 UR17, UPT, UPT, UR20, UR17, URZ ;  /* 0x0000001114117290 */ /* 0x000fe4000fffe0ff */
[----:B------:R-:W-:Y:S02]  /*127c0*/  USEL UR28, URZ, 0x4, UP2 ;  /* 0x00000004ff1c7887 */ /* 0x000fe40009000000 */
[----:B------:R-:W-:Y:S02]  /*127d0*/  USEL UR29, URZ, 0x7fff8, UP3 ;  /* 0x0007fff8ff1d7887 */ /* 0x000fe40009800000 */
[----:B------:R-:W-:-:S02]  /*127e0*/  ULOP3.LUT UR21, UR21, 0x3, URZ, 0xc0, !UPT ;  /* 0x0000000315157892 */ /* 0x000fc4000f8ec0ff */
[----:B------:R-:W-:Y:S02]  /*127f0*/  ULOP3.LUT UR30, UR30, 0x3, URZ, 0xc0, !UPT ;  /* 0x000000031e1e7892 */ /* 0x000fe4000f8ec0ff */
[----:B------:R-:W-:Y:S02]  /*12800*/  USEL UR14, URZ, 0x4, UP4 ;  /* 0x00000004ff0e7887 */ /* 0x000fe4000a000000 */
[----:B------:R-:W-:Y:S02]  /*12810*/  USEL UR16, URZ, 0x7fff8, UP5 ;  /* 0x0007fff8ff107887 */ /* 0x000fe4000a800000 */
[----:B------:R-:W-:Y:S02]  /*12820*/  ULOP3.LUT UR17, UR17, 0x3, URZ, 0xc0, !UPT ;  /* 0x0000000311117892 */ /* 0x000fe4000f8ec0ff */
[----:B------:R-:W-:Y:S02]  /*12830*/  UIADD3 UR23, UPT, UPT, UR23, UR25, URZ ;  /* 0x0000001917177290 */ /* 0x000fe4000fffe0ff */
[----:B------:R-:W-:-:S02]  /*12840*/  UIADD3 UR15, UPT, UPT, UR21, UR15, UR18 ;  /* 0x0000000f150f7290 */ /* 0x000fc4000fffe012 */
[----:B------:R-:W-:Y:S02]  /*12850*/  UIADD3 UR28, UPT, UPT, UR30, UR29, UR28 ;  /* 0x0000001d1e1c7290 */ /* 0x000fe4000fffe01c */
[----:B------:R-:W-:Y:S02]  /*12860*/  UIADD3 UR16, UPT, UPT, UR17, UR16, UR14 ;  /* 0x0000001011107290 */ /* 0x000fe4000fffe00e */
[----:B------:R-:W-:Y:S02]  /*12870*/  ULOP3.LUT UR23, UR23, 0x3, URZ, 0xc0, !UPT ;  /* 0x0000000317177892 */ /* 0x000fe4000f8ec0ff */
[----:B------:R-:W-:Y:S02]  /*12880*/  USHF.L.U32 UR14, UR15, 0x8, URZ ;  /* 0x000000080f0e7899 */ /* 0x000fe400080006ff */
[----:B------:R-:W-:Y:S02]  /*12890*/  ULOP3.LUT UR28, UR28, 0xf, URZ, 0xc0, !UPT ;  /* 0x0000000f1c1c7892 */ /* 0x000fe4000f8ec0ff */
[----:B------:R-:W-:-:S02]  /*128a0*/  UIADD3 UR19, UPT, UPT, UR23, UR19, UR22 ;  /* 0x0000001317137290 */ /* 0x000fc4000fffe016 */
[----:B------:R-:W-:Y:S02]  /*128b0*/  ULOP3.LUT UR14, UR14, 0xf00, URZ, 0xe2, !UPT ;  /* 0x00000f000e0e7892 */ /* 0x000fe4000f8ee2ff */
[----:B------:R-:W-:Y:S02]  /*128c0*/  ULEA UR16, UR16, UR28, 0x4 ;  /* 0x0000001c10107291 */ /* 0x000fe4000f8e20ff */
[----:B------:R-:W-:Y:S02]  /*128d0*/  ULEA UR14, UR19, UR14, 0xc ;  /* 0x0000000e130e7291 */ /* 0x000fe4000f8e60ff */
[----:B------:R-:W-:Y:S01]  /*128e0*/  ULOP3.LUT UR16, UR16, 0xff, URZ, 0xc0, !UPT ;  /* 0x000000ff10107892 */ /* 0x000fe2000f8ec0ff */
[----:B------:R-:W-:Y:S02]  /*128f0*/  ISETP.GE.U32.AND P3, PT, R5, 0x7ffffe31, PT ;  /* 0x7ffffe310500780c */ /* 0x000fe40003f66070 */
[----:B----4-:R-:W-:Y:S01]  /*12900*/  IADD3 R112, P4, PT, R146, R68, RZ ;  /* 0x0000004492707210 */ /* 0x010fe20007f9e0ff */
[----:B------:R-:W-:Y:S01]  /*12910*/  UIADD3 UR14, UPT, UPT, UR14, UR16, URZ ;  /* 0x000000100e0e7290 */ /* 0x000fe2000fffe0ff */
[----:B------:R-:W2:Y:S01]  /*12920*/  LDC R5, c[0x0][0x3a0] ;  /* 0x0000e800ff057b82 */ /* 0x000ea20000000800 */
[----:B------:R-:W-:-:S02]  /*12930*/  UIADD3 UR23, UPT, UPT, UR7, -0x1a4, URZ ;  /* 0xfffffe5c07177890 */ /* 0x000fc4000fffe0ff */
[--C-:B------:R-:W-:Y:S01]  /*12940*/  IMAD.X R113, R147, 0x1, R69.reuse, P4 ;  /* 0x0000000193717824 */ /* 0x100fe200020e0645 */
[----:B------:R-:W4:Y:S01]  /*12950*/  LDCU UR21, c[0x0][0x3a0] ;  /* 0x00007400ff1577ac */ /* 0x000f220008000800 */
[----:B------:R-:W1:Y:S01]  /*12960*/  LDCU UR15, c[0x0][0x3a0] ;  /* 0x00007400ff0f77ac */ /* 0x000e620008000800 */
[----:B------:R-:W1:Y:S01]  /*12970*/  LDCU UR16, c[0x0][0x3a0] ;  /* 0x00007400ff1077ac */ /* 0x000e620008000800 */
[-C--:B---3--:R-:W-:Y:S01]  /*12980*/  IADD3 R146, P4, PT, R142, R68.reuse, RZ ;  /* 0x000000448e927210 */ /* 0x088fe20007f9e0ff */
[----:B------:R-:W3:Y:S04]  /*12990*/  LDCU UR24, c[0x0][0x3a0] ;  /* 0x00007400ff1877ac */ /* 0x000ee80008000800 */
[--C-:B------:R-:W-:Y:S01]  /*129a0*/  IMAD.X R147, R143, 0x1, R69.reuse, P4 ;  /* 0x000000018f937824 */ /* 0x100fe200020e0645 */
[-C--:B------:R-:W-:Y:S01]  /*129b0*/  IADD3 R142, P4, PT, R144, R68.reuse, RZ ;  /* 0x00000044908e7210 */ /* 0x080fe20007f9e0ff */
[----:B------:R-:W1:Y:S04]  /*129c0*/  LDCU UR25, c[0x0][0x3a0] ;  /* 0x00007400ff1977ac */ /* 0x000e680008000800 */
        /* <DEDUP_REMOVED lines=9> */
[----:B------:R-:W-:Y:S01]  /*12a60*/  IMAD.X R141, R109, 0x1, R69, P4 ;  /* 0x000000016d8d7824 */ /* 0x000fe200020e0645 */
[----:B------:R-:W-:-:S05]  /*12a70*/  IADD3 R108, P4, PT, R250, R68, RZ ;  /* 0x00000044fa6c7210 */ /* 0x000fca0007f9e0ff */
        /* <DEDUP_REMOVED lines=9> */
[----:B------:R-:W-:Y:S01]  /*12b10*/  IADD3 R224, P4, PT, R224, R68, RZ ;  /* 0x00000044e0e07210 */ /* 0x000fe20007f9e0ff */
[----:B------:R-:W-:-:S04]  /*12b20*/  ULOP3.LUT UR14, UR14, 0xffff, URZ, 0xc0, !UPT ;  /* 0x0000ffff0e0e7892 */ /* 0x000fc8000f8ec0ff */
[--C-:B------:R-:W-:Y:S01]  /*12b30*/  IMAD.X R225, R225, 0x1, R69.reuse, P4 ;  /* 0x00000001e1e17824 */ /* 0x100fe200020e0645 */
[-C--:B------:R-:W-:Y:S01]  /*12b40*/  IADD3 R222, P4, PT, R222, R68.reuse, RZ ;  /* 0x00000044dede7210 */ /* 0x080fe20007f9e0ff */
[----:B------:R-:W-:Y:S02]  /*12b50*/  USHF.R.U32.HI UR20, URZ, 0xf, UR14 ;  /* 0x0000000fff147899 */ /* 0x000fe4000801160e */
[----:B------:R-:W-:Y:S02]  /*12b60*/  USHF.R.U32.HI UR18, URZ, 0xd, UR14 ;  /* 0x0000000dff127899 */ /* 0x000fe4000801160e */
[----:B------:R-:W-:Y:S01]  /*12b70*/  IMAD.X R223, R223, 0x1, R69, P4 ;  /* 0x00000001dfdf7824 */ /* 0x000fe200020e0645 */
[----:B------:R-:W-:Y:S01]  /*12b80*/  ULOP3.LUT UP1, URZ, UR20, 0x1, URZ, 0xc0, !UPT ;  /* 0x0000000114ff7892 */ /* 0x000fe2000f82c0ff */
[----:B------:R-:W-:Y:S01]  /*12b90*/  IADD3 R220, P4, PT, R220, R68, RZ ;  /* 0x00000044dcdc7210 */ /* 0x000fe20007f9e0ff */
[----:B------:R-:W-:Y:S02]  /*12ba0*/  USHF.R.U32.HI UR19, URZ, 0xe, UR14 ;  /* 0x0000000eff137899 */ /* 0x000fe4000801160e */
[----:B------:R-:W-:-:S02]  /*12bb0*/  ULOP3.LUT UP3, URZ, UR18, 0x1, URZ, 0xc0, !UPT ;  /* 0x0000000112ff7892 */ /* 0x000fc4000f86c0ff */
[----:B------:R-:W-:Y:S01]  /*12bc0*/  USHF.R.U32.HI UR18, URZ, 0xc, UR14 ;  /* 0x0000000cff127899 */ /* 0x000fe2000801160e */
[----:B------:R-:W-:Y:S01]  /*12bd0*/  IMAD.X R221, R221, 0x1, R69, P4 ;  /* 0x00000001dddd7824 */ /* 0x000fe200020e0645 */
[----:B------:R-:W-:Y:S01]  /*12be0*/  ULOP3.LUT UP2, URZ, UR19, 0x1, URZ, 0xc0, !UPT ;  /* 0x0000000113ff7892 */ /* 0x000fe2000f84c0ff */
[----:B------:R-:W-:Y:S01]  /*12bf0*/  PLOP3.LUT P4, PT, PT, PT, UP1, 0x40, 0x4 ;  /* 0x000000000004781c */ /* 0x000fe20003f8e818 */
[----:B------:R-:W-:Y:S01]  /*12c00*/  ULOP3.LUT UP1, URZ, UR18, 0x1, URZ, 0xc0, !UPT ;  /* 0x0000000112ff7892 */ /* 0x000fe2000f82c0ff */
[----:B------:R-:W-:Y:S01]  /*12c10*/  LEA R249, R2, UR10, 0x8 ;  /* 0x0000000a02f97c11 */ /* 0x000fe2000f8e40ff */
[----:B------:R-:W-:Y:S01]  /*12c20*/  USHF.R.U32.HI UR20, URZ, 0xb, UR14 ;  /* 0x0000000bff147899 */ /* 0x000fe2000801160e */
[----:B------:R-:W-:Y:S01]  /*12c30*/  PLOP3.LUT P6, PT, PT, PT, UP3, 0x40, 0x4 ;  /* 0x000000000004781c */ /* 0x000fe20003fce838 */
[----:B------:R-:W-:Y:S01]  /*12c40*/  USHF.R.U32.HI UR17, URZ, 0xa, UR14 ;  /* 0x0000000aff117899 */ /* 0x000fe2000801160e */
[----:B------:R-:W-:Y:S01]  /*12c50*/  PLOP3.LUT P5, PT, PT, PT, UP2, 0x40, 0x4 ;  /* 0x000000000004781c */ /* 0x000fe20003fae828 */
[----:B------:R-:W-:Y:S01]  /*12c60*/  LDGSTS.E [R249+0x38038], desc[UR26][R234.64], !P1 ;  /* 0x38038000eaf97fae */ /* 0x000fe2000c9a101a */
[----:B------:R-:W-:Y:S01]  /*12c70*/  PLOP3.LUT P1, PT, PT, PT, UP1, 0x40, 0x4 ;  /* 0x000000000004781c */ /* 0x000fe20003f2e818 */
[----:B------:R-:W-:-:S02]  /*12c80*/  ULOP3.LUT UP1, URZ, UR20, 0x1, URZ, 0xc0, !UPT ;  /* 0x0000000114ff7892 */ /* 0x000fc4000f82c0ff */
[----:B------:R-:W-:Y:S01]  /*12c90*/  ULOP3.LUT UP2, URZ, UR17, 0x1, URZ, 0xc0, !UPT ;  /* 0x0000000111ff7892 */ /* 0x000fe2000f84c0ff */
[----:B------:R-:W-:Y:S01]  /*12ca0*/  LDGSTS.E [R249+0x3803c], desc[UR26][R232.64], !P3 ;  /* 0x3803c000e8f97fae */ /* 0x000fe2000d9a101a */
[----:B------:R-:W-:Y:S02]  /*12cb0*/  USHF.R.U32.HI UR19, URZ, 0x9, UR14 ;  /* 0x00000009ff137899 */ /* 0x000fe4000801160e */
[----:B------:R-:W-:Y:S01]  /*12cc0*/  PLOP3.LUT P3, PT, PT, PT, UP1, 0x40, 0x4 ;  /* 0x000000000004781c */ /* 0x000fe20003f6e818 */
[----:B------:R-:W-:Y:S01]  /*12cd0*/  LDGSTS.E [R249+0x38040], desc[UR26][R218.64], !P4 ;  /* 0x38040000daf97fae */ /* 0x000fe2000e1a101a */
[----:B------:R-:W-:Y:S01]  /*12ce0*/  ULOP3.LUT UP1, URZ, UR19, 0x1, URZ, 0xc0, !UPT ;  /* 0x0000000113ff7892 */ /* 0x000fe2000f82c0ff */
[----:B------:R-:W-:Y:S02]  /*12cf0*/  PLOP3.LUT P4, PT, PT, PT, UP2, 0x40, 0x4 ;  /* 0x000000000004781c */ /* 0x000fe40003f8e828 */
[----:B------:R-:W-:Y:S01]  /*12d00*/  LDGSTS.E [R249+0x38044], desc[UR26][R216.64], !P5 ;  /* 0x38044000d8f97fae */ /* 0x000fe2000e9a101a */
[----:B------:R-:W-:-:S03]  /*12d10*/  USHF.R.U32.HI UR17, URZ, 0x8, UR14 ;  /* 0x00000008ff117899 */ /* 0x000fc6000801160e */
[----:B------:R-:W-:Y:S01]  /*12d20*/  LDGSTS.E [R249+0x38048], desc[UR26][R210.64], !P6 ;  /* 0x38048000d2f97fae */ /* 0x000fe2000f1a101a */
[----:B------:R-:W-:Y:S01]  /*12d30*/  USHF.R.U32.HI UR18, URZ, 0x7, UR14 ;  /* 0x00000007ff127899 */ /* 0x000fe2000801160e */
[----:B------:R-:W-:Y:S02]  /*12d40*/  PLOP3.LUT P5, PT, PT, PT, UP1, 0x40, 0x4 ;  /* 0x000000000004781c */ /* 0x000fe40003fae818 */
[----:B------:R1:W-:Y:S01]  /*12d50*/  LDGSTS.E [R249+0x3804c], desc[UR26][R208.64], !P1 ;  /* 0x3804c000d0f97fae */ /* 0x0003e2000c9a101a */
[----:B------:R-:W-:Y:S02]  /*12d60*/  ULOP3.LUT UP2, URZ, UR17, 0x1, URZ, 0xc0, !UPT ;  /* 0x0000000111ff7892 */ /* 0x000fe4000f84c0ff */
[----:B------:R-:W-:Y:S01]  /*12d70*/  ULOP3.LUT UP1, URZ, UR18, 0x1, URZ, 0xc0, !UPT ;  /* 0x0000000112ff7892 */ /* 0x000fe2000f82c0ff */
[----:B------:R2:W-:Y:S01]  /*12d80*/  LDGSTS.E [R249+0x38050], desc[UR26][R184.64], !P3 ;  /* 0x38050000b8f97fae */ /* 0x0005e2000d9a101a */
[----:B-1----:R-:W1:Y:S03]  /*12d90*/  LDC R208, c[0x0][0x3a0] ;  /* 0x0000e800ffd07b82 */ /* 0x002e660000000800 */
[----:B------:R3:W-:Y:S01]  /*12da0*/  LDGSTS.E [R249+0x38054], desc[UR26][R192.64], !P4 ;  /* 0x38054000c0f97fae */ /* 0x0007e2000e1a101a */
[----:B------:R-:W-:-:S02]  /*12db0*/  PLOP3.LUT P1, PT, PT, PT, UP2, 0x40, 0x4 ;  /* 0x000000000004781c */ /* 0x000fc40003f2e828 */
[----:B------:R-:W-:Y:S01]  /*12dc0*/  PLOP3.LUT P3, PT, PT, PT, UP1, 0x40, 0x4 ;  /* 0x000000000004781c */ /* 0x000fe20003f6e818 */
[----:B------:R4:W-:Y:S01]  /*12dd0*/  LDGSTS.E [R249+0x38058], desc[UR26][R188.64], !P5 ;  /* 0x38058000bcf97fae */ /* 0x0009e2000e9a101a */
[----:B------:R-:W-:Y:S01]  /*12de0*/  USHF.R.U32.HI UR17, URZ, 0x6, UR14 ;  /* 0x00000006ff117899 */ /* 0x000fe2000801160e */
[----:B--2---:R-:W-:Y:S01]  /*12df0*/  VIADD R5, R5, 0xfffffe4c ;  /* 0xfffffe4c05057836 */ /* 0x004fe20000000000 */
[----:B------:R-:W2:Y:S08]  /*12e00*/  LDC R184, c[0x0][0x3a0] ;  /* 0x0000e800ffb87b82 */ /* 0x000eb00000000800 */
[----:B---3--:R-:W3:Y:S01]  /*12e10*/  LDC R193, c[0x0][0x3a0] ;  /* 0x0000e800ffc17b82 */ /* 0x008ee20000000800 */
[----:B------:R-:W-:Y:S07]  /*12e20*/  LDGSTS.E [R249+0x3805c], desc[UR26][R202.64], !P1 ;  /* 0x3805c000caf97fae */ /* 0x000fee000c9a101a */
[----:B----4-:R-:W4:Y:S01]  /*12e30*/  LDC R188, c[0x0][0x3a0] ;  /* 0x0000e800ffbc7b82 */ /* 0x010f220000000800 */
[----:B------:R1:W-:Y:S07]  /*12e40*/  LDGSTS.E [R249+0x38060], desc[UR26][R102.64], !P3 ;  /* 0x3806000066f97fae */ /* 0x0003ee000d9a101a */
[----:B------:R-:W2:Y:S01]  /*12e50*/  LDC R192, c[0x0][0x3a0] ;  /* 0x0000e800ffc07b82 */ /* 0x000ea20000000800 */
[----:B------:R-:W-:Y:S01]  /*12e60*/  ULOP3.LUT UP2, URZ, UR17, 0x1, URZ, 0xc0, !UPT ;  /* 0x0000000111ff7892 */ /* 0x000fe2000f84c0ff */
[----:B------:R-:W-:Y:S01]  /*12e70*/  ISETP.GE.U32.AND P1, PT, R5, 0x7ffffe0d, PT ;  /* 0x7ffffe0d0500780c */ /* 0x000fe20003f26070 */
[----:B------:R-:W-:Y:S01]  /*12e80*/  USHF.R.U32.HI UR7, URZ, 0x5, UR14 ;  /* 0x00000005ff077899 */ /* 0x000fe2000801160e */
[----:B-1----:R-:W-:Y:S01]  /*12e90*/  VIADD R102, R208, 0xfffffe4d ;  /* 0xfffffe4dd0667836 */ /* 0x002fe20000000000 */
[----:B------:R-:W1:Y:S02]  /*12ea0*/  LDCU UR17, c[0x0][0x3a0] ;  /* 0x00007400ff1177ac */ /* 0x000e640008000800 */
[----:B------:R-:W-:Y:S01]  /*12eb0*/  PLOP3.LUT P4, PT, PT, PT, UP2, 0x40, 0x4 ;  /* 0x000000000004781c */ /* 0x000fe20003f8e828 */
[----:B------:R-:W1:Y:S01]  /*12ec0*/  LDC R189, c[0x0][0x3a0] ;  /* 0x0000e800ffbd7b82 */ /* 0x000e620000000800 */
[----:B------:R-:W-:Y:S01]  /*12ed0*/  ISETP.GE.U32.AND P3, PT, R102, 0x7ffffe0e, PT ;  /* 0x7ffffe0e6600780c */ /* 0x000fe20003f66070 */
[----:B---3--:R-:W-:Y:S01]  /*12ee0*/  VIADD R103, R193, 0xfffffe4e ;  /* 0xfffffe4ec1677836 */ /* 0x008fe20000000000 */
[----:B------:R-:W-:-:S05]  /*12ef0*/  SEL R5, RZ, 0x1, P1 ;  /* 0x00000001ff057807 */ /* 0x000fca0000800000 */
[----:B------:R-:W3:Y:S01]  /*12f00*/  LDC R185, c[0x0][0x3a0] ;  /* 0x0000e800ffb97b82 */ /* 0x000ee20000000800 */
[----:B------:R-:W-:Y:S02]  /*12f10*/  SEL R102, RZ, 0x1fffe, P3 ;  /* 0x0001fffeff667807 */ /* 0x000fe40001800000 */
[----:B------:R-:W-:Y:S01]  /*12f20*/  ISETP.GE.U32.AND P1, PT, R103, 0x7ffffe0f, PT ;  /* 0x7ffffe0f6700780c */ /* 0x000fe20003f26070 */
[----:B------:R-:W-:Y:S02]  /*12f30*/  LDGSTS.E [R249+0x38064], desc[UR26][R194.64], !P4 ;  /* 0x38064000c2f97fae */ /* 0x000fe4000e1a101a */
[----:B------:R-:W-:Y:S02]  /*12f40*/  IMAD.IADD R5, R5, 0x1, R102 ;  /* 0x0000000105057824 */ /* 0x000fe400078e0266 */
[----:B----4-:R-:W-:Y:S01]  /*12f50*/  VIADD R102, R188, 0xfffffe48 ;  /* 0xfffffe48bc667836 */ /* 0x010fe20000000000 */
[----:B------:R-:W-:Y:S01]  /*12f60*/  ULOP3.LUT UP1, URZ, UR7, 0x1, URZ, 0xc0, !UPT ;  /* 0x0000000107ff7892 */ /* 0x000fe2000f82c0ff */
[----:B--2---:R-:W-:Y:S01]  /*12f70*/  VIADD R103, R192, 0xfffffe49 ;  /* 0xfffffe49c0677836 */ /* 0x004fe20000000000 */
[----:B------:R-:W2:Y:S02]  /*12f80*/  LDC R193, c[0x0][0x3a0] ;  /* 0x0000e800ffc17b82 */ /* 0x000ea40000000800 */
[----:B------:R-:W-:-:S02]  /*12f90*/  ISETP.GE.U32.AND P3, PT, R102, 0x7ffffe09, PT ;  /* 0x7ffffe096600780c */ /* 0x000fc40003f66070 */
[----:B------:R-:W-:Y:S01]  /*12fa0*/  ISETP.GE.U32.AND P4, PT, R103, 0x7ffffe0a, PT ;  /* 0x7ffffe0a6700780c */ /* 0x000fe20003f86070 */
[----:B------:R-:W-:Y:S01]  /*12fb0*/  VIADD R103, R184, 0xfffffe4f ;  /* 0xfffffe4fb8677836 */ /* 0x000fe20000000000 */
[----:B------:R-:W-:Y:S02]  /*12fc0*/  SEL R188, RZ, 0x1, P3 ;  /* 0x00000001ffbc7807 */ /* 0x000fe40001800000 */
[----:B------:R-:W-:Y:S01]  /*12fd0*/  SEL R102, RZ, 0x1fffe, P4 ;  /* 0x0001fffeff667807 */ /* 0x000fe20002000000 */
[----:B------:R-:W4:Y:S01]  /*12fe0*/  LDC R192, c[0x0][0x3a0] ;  /* 0x0000e800ffc07b82 */ /* 0x000f220000000800 */
[----:B------:R-:W-:Y:S01]  /*12ff0*/  ISETP.GE.U32.AND P3, PT, R103, 0x7ffffe10, PT ;  /* 0x7ffffe106700780c */ /* 0x000fe20003f66070 */
[----:B-1----:R-:W-:Y:S02]  /*13000*/  VIADD R103, R189, 0xfffffe4b ;  /* 0xfffffe4bbd677836 */ /* 0x002fe40000000000 */
[----:B------:R-:W-:Y:S02]  /*13010*/  IMAD.IADD R188, R188, 0x1, R102 ;  /* 0x00000001bcbc7824 */ /* 0x000fe400078e0266 */
[----:B---3--:R-:W-:Y:S01]  /*13020*/  VIADD R102, R185, 0xfffffe4a ;  /* 0xfffffe4ab9667836 */ /* 0x008fe20000000000 */
[----:B------:R-:W-:Y:S01]  /*13030*/  ISETP.GE.U32.AND P5, PT, R103, 0x7ffffe0c, PT ;  /* 0x7ffffe0c6700780c */ /* 0x000fe20003fa6070 */
[----:B------:R-:W1:Y:S03]  /*13040*/  LDC R189, c[0x0][0x3a0] ;  /* 0x0000e800ffbd7b82 */ /* 0x000e660000000800 */
[----:B------:R-:W-:-:S02]  /*13050*/  ISETP.GE.U32.AND P4, PT, R102, 0x7ffffe0b, PT ;  /* 0x7ffffe0b6600780c */ /* 0x000fc40003f86070 */
[----:B------:R-:W-:Y:S02]  /*13060*/  SEL R185, RZ, 0x7fff8, P5 ;  /* 0x0007fff8ffb97807 */ /* 0x000fe40002800000 */
[----:B------:R-:W-:Y:S02]  /*13070*/  SEL R184, RZ, 0x4, P4 ;  /* 0x00000004ffb87807 */ /* 0x000fe40002000000 */
[----:B------:R-:W-:-:S04]  /*13080*/  LOP3.LUT R188, R188, 0x3, RZ, 0xc0, !PT ;  /* 0x00000003bcbc7812 */ /* 0x000fc800078ec0ff */
[----:B------:R-:W-:Y:S02]  /*13090*/  IADD3 R184, PT, PT, R188, R185, R184 ;  /* 0x000000b9bcb87210 */ /* 0x000fe40007ffe0b8 */
[----:B------:R-:W3:Y:S01]  /*130a0*/  LDC R185, c[0x0][0x3a0] ;  /* 0x0000e800ffb97b82 */ /* 0x000ee20000000800 */
[----:B------:R-:W-:Y:S02]  /*130b0*/  SEL R102, RZ, 0x4, P1 ;  /* 0x00000004ff667807 */ /* 0x000fe40000800000 */
[----:B------:R-:W-:Y:S02]  /*130c0*/  PLOP3.LUT P1, PT, PT, PT, UP1, 0x40, 0x4 ;  /* 0x000000000004781c */ /* 0x000fe40003f2e818 */
[----:B------:R-:W-:Y:S02]  /*130d0*/  SEL R103, RZ, 0x7fff8, P3 ;  /* 0x0007fff8ff677807 */ /* 0x000fe40001800000 */
[----:B------:R-:W-:Y:S01]  /*130e0*/  LOP3.LUT R5, R5, 0x3, RZ, 0xc0, !PT ;  /* 0x0000000305057812 */ /* 0x000fe200078ec0ff */
[----:B------:R-:W1:Y:S03]  /*130f0*/  LDC R188, c[0x0][0x3a0] ;  /* 0x0000e800ffbc7b82 */ /* 0x000e660000000800 */
[----:B------:R-:W-:Y:S01]  /*13100*/  IADD3 R5, PT, PT, R5, R103, R102 ;  /* 0x0000006705057210 */ /* 0x000fe20007ffe066 */
[----:B----4-:R-:W-:-:S04]  /*13110*/  VIADD R102, R192, 0xfffffe44 ;  /* 0xfffffe44c0667836 */ /* 0x010fc80000000000 */
[----:B------:R4:W-:Y:S01]  /*13120*/  LDGSTS.E [R249+0x38068], desc[UR26][R186.64], !P1 ;  /* 0x38068000baf97fae */ /* 0x0009e2000c9a101a */
[----:B------:R-:W-:Y:S01]  /*13130*/  ISETP.GE.U32.AND P1, PT, R102, 0x7ffffe05, PT ;  /* 0x7ffffe056600780c */ /* 0x000fe20003f26070 */
[----:B---3--:R-:W-:Y:S01]  /*13140*/  VIADD R251, R185, 0xfffffe40 ;  /* 0xfffffe40b9fb7836 */ /* 0x008fe20000000000 */
[----:B------:R-:W3:Y:S02]  /*13150*/  LDC R192, c[0x0][0x3a0] ;  /* 0x0000e800ffc07b82 */ /* 0x000ee40000000800 */
[----:B----4-:R-:W-:Y:S02]  /*13160*/  SEL R187, RZ, 0x1, P1 ;  /* 0x00000001ffbb7807 */ /* 0x010fe40000800000 */
[----:B------:R-:W-:Y:S02]  /*13170*/  ISETP.GE.U32.AND P1, PT, R251, 0x7ffffe01, PT ;  /* 0x7ffffe01fb00780c */ /* 0x000fe40003f26070 */
[----:B------:R-:W4:Y:S01]  /*13180*/  LDL.LU.64 R250, [R1+0x148] ;  /* 0x0001480001fa7983 */ /* 0x000f220000300a00 */
[----:B------:R-:W-:Y:S01]  /*13190*/  IMAD.SHL.U32 R184, R184, 0x100, RZ ;  /* 0x00000100b8b87824 */ /* 0x000fe200078e00ff */
[----:B------:R-:W1:Y:S04]  /*131a0*/  LDC R186, c[0x0][0x3a0] ;  /* 0x0000e800ffba7b82 */ /* 0x000e680000000800 */
[----:B------:R-:W-:-:S05]  /*131b0*/  LOP3.LUT R184, R184, 0xf00, RZ, 0xe2, !PT ;  /* 0x00000f00b8b87812 */ /* 0x000fca00078ee2ff */
[----:B------:R-:W-:Y:S02]  /*131c0*/  IMAD R5, R5, 0x1000, R184 ;  /* 0x0000100005057824 */ /* 0x000fe400078e02b8 */
[----:B------:R-:W1:Y:S01]  /*131d0*/  LDC R184, c[0x0][0x3a0] ;  /* 0x0000e800ffb87b82 */ /* 0x000e620000000800 */
[----:B--2---:R-:W-:-:S05]  /*131e0*/  VIADD R103, R193, 0xfffffe45 ;  /* 0xfffffe45c1677836 */ /* 0x004fca0000000000 */
[----:B------:R-:W-:-:S04]  /*131f0*/  ISETP.GE.U32.AND P3, PT, R103, 0x7ffffe06, PT ;  /* 0x7ffffe066700780c */ /* 0x000fc80003f66070 */
[----:B------:R-:W-:Y:S01]  /*13200*/  SEL R102, RZ, 0x1fffe, P3 ;  /* 0x0001fffeff667807 */ /* 0x000fe20001800000 */
[----:B------:R-:W-:-:S04]  /*13210*/  UIADD3 UR22, UPT, UPT, UR9, -0x1a3, URZ ;  /* 0xfffffe5d09167890 */ /* 0x000fc8000fffe0ff */
[----:B------:R-:W-:Y:S01]  /*13220*/  IMAD.IADD R187, R187, 0x1, R102 ;  /* 0x00000001bbbb7824 */ /* 0x000fe200078e0266 */
[----:B------:R-:W-:Y:S02]  /*13230*/  UIADD3 UR19, UPT, UPT, UR5, -0x1a8, URZ ;  /* 0xfffffe5805137890 */ /* 0x000fe4000fffe0ff */
[----:B------:R-:W-:Y:S01]  /*13240*/  UIADD3 UR18, UPT, UPT, UR6, -0x1a7, URZ ;  /* 0xfffffe5906127890 */ /* 0x000fe2000fffe0ff */
[----:B-1----:R-:W-:Y:S01]  /*13250*/  VIADD R102, R184, 0xfffffe41 ;  /* 0xfffffe41b8667836 */ /* 0x002fe20000000000 */
[----:B------:R-:W-:Y:S01]  /*13260*/  UIADD3 UR21, UPT, UPT, UR21, -0x1a6, URZ ;  /* 0xfffffe5a15157890 */ /* 0x000fe2000fffe0ff */
[----:B------:R-:W-:Y:S01]  /*13270*/  VIADD R103, R188, 0xfffffe46 ;  /* 0xfffffe46bc677836 */ /* 0x000fe20000000000 */
[----:B------:R-:W-:Y:S01]  /*13280*/  UISETP.GE.U32.AND UP4, UPT, UR23, 0x7ffffe1d, UPT ;  /* 0x7ffffe1d1700788c */ /* 0x000fe2000bf86070 */
[----:B------:R-:W1:Y:S01]  /*13290*/  LDC R188, c[0x0][0x3a0] ;  /* 0x0000e800ffbc7b82 */ /* 0x000e620000000800 */
[----:B------:R-:W-:Y:S01]  /*132a0*/  ISETP.GE.U32.AND P5, PT, R102, 0x7ffffe02, PT ;  /* 0x7ffffe026600780c */ /* 0x000fe20003fa6070 */
[----:B------:R-:W-:Y:S01]  /*132b0*/  UIADD3 UR20, UPT, UPT, UR4, -0x1a5, URZ ;  /* 0xfffffe5b04147890 */ /* 0x000fe2000fffe0ff */
[----:B------:R-:W-:Y:S01]  /*132c0*/  VIADD R102, R189, 0xfffffe47 ;  /* 0xfffffe47bd667836 */ /* 0x000fe20000000000 */
[----:B------:R-:W-:-:S02]  /*132d0*/  UIADD3 UR9, UPT, UPT, UR15, -0x1ab, URZ ;  /* 0xfffffe550f097890 */ /* 0x000fc4000fffe0ff */
[----:B------:R-:W-:Y:S02]  /*132e0*/  UISETP.GE.U32.AND UP3, UPT, UR22, 0x7ffffe1e, UPT ;  /* 0x7ffffe1e1600788c */ /* 0x000fe4000bf66070 */
[----:B------:R-:W-:Y:S01]  /*132f0*/  UIADD3 UR15, UPT, UPT, UR16, -0x1ac, URZ ;  /* 0xfffffe54100f7890 */ /* 0x000fe2000fffe0ff */
[----:B------:R-:W2:Y:S01]  /*13300*/  LDC R189, c[0x0][0x3a0] ;  /* 0x0000e800ffbd7b82 */ /* 0x000ea20000000800 */
[----:B------:R-:W-:Y:S02]  /*13310*/  UISETP.GE.U32.AND UP2, UPT, UR19, 0x7ffffe19, UPT ;  /* 0x7ffffe191300788c */ /* 0x000fe4000bf46070 */
[----:B------:R-:W-:Y:S02]  /*13320*/  UISETP.GE.U32.AND UP1, UPT, UR18, 0x7ffffe1a, UPT ;  /* 0x7ffffe1a1200788c */ /* 0x000fe4000bf26070 */
[----:B------:R-:W-:Y:S02]  /*13330*/  UISETP.GE.U32.AND UP5, UPT, UR21, 0x7ffffe1b, UPT ;  /* 0x7ffffe1b1500788c */ /* 0x000fe4000bfa6070 */
[----:B------:R-:W-:Y:S01]  /*13340*/  USEL UR18, URZ, 0x1, UP4 ;  /* 0x00000001ff127887 */ /* 0x000fe2000a000000 */
[----:B---3--:R-:W-:Y:S01]  /*13350*/  VIADD R184, R192, 0xfffffe42 ;  /* 0xfffffe42c0b87836 */ /* 0x008fe20000000000 */
[----:B------:R-:W-:-:S02]  /*13360*/  UIADD3 UR16, UPT, UPT, UR17, -0x1a9, URZ ;  /* 0xfffffe5711107890 */ /* 0x000fc4000fffe0ff */
[----:B------:R-:W-:Y:S02]  /*13370*/  UISETP.GE.U32.AND UP4, UPT, UR20, 0x7ffffe1c, UPT ;  /* 0x7ffffe1c1400788c */ /* 0x000fe4000bf86070 */
[----:B------:R-:W-:Y:S02]  /*13380*/  USEL UR19, URZ, 0x1fffe, UP3 ;  /* 0x0001fffeff137887 */ /* 0x000fe40009800000 */
[----:B------:R-:W-:Y:S02]  /*13390*/  UISETP.GE.U32.AND UP3, UPT, UR15, 0x7ffffe15, UPT ;  /* 0x7ffffe150f00788c */ /* 0x000fe4000bf66070 */
[----:B------:R-:W-:Y:S02]  /*133a0*/  USEL UR20, URZ, 0x1, UP2 ;  /* 0x00000001ff147887 */ /* 0x000fe40009000000 */
[----:B------:R-:W-:Y:S02]  /*133b0*/  UIADD3 UR4, UPT, UPT, UR24, -0x1af, URZ ;  /* 0xfffffe5118047890 */ /* 0x000fe4000fffe0ff */
[----:B------:R-:W-:-:S02]  /*133c0*/  UIADD3 UR5, UPT, UPT, UR25, -0x1b0, URZ ;  /* 0xfffffe5019057890 */ /* 0x000fc4000fffe0ff */
[----:B------:R-:W-:Y:S01]  /*133d0*/  UISETP.GE.U32.AND UP2, UPT, UR9, 0x7ffffe16, UPT ;  /* 0x7ffffe160900788c */ /* 0x000fe2000bf46070 */
[----:B------:R-:W-:Y:S01]  /*133e0*/  ISETP.GE.U32.AND P4, PT, R103, 0x7ffffe07, PT ;  /* 0x7ffffe076700780c */ /* 0x000fe20003f86070 */
[----:B------:R-:W-:Y:S01]  /*133f0*/  USEL UR9, URZ, 0x4, UP5 ;  /* 0x00000004ff097887 */ /* 0x000fe2000a800000 */
[----:B------:R-:W-:Y:S01]  /*13400*/  ISETP.GE.U32.AND P3, PT, R102, 0x7ffffe08, PT ;  /* 0x7ffffe086600780c */ /* 0x000fe20003f66070 */
[----:B------:R-:W-:Y:S01]  /*13410*/  UISETP.GE.U32.AND UP5, UPT, UR16, 0x7ffffe18, UPT ;  /* 0x7ffffe181000788c */ /* 0x000fe2000bfa6070 */
[----:B------:R-:W-:Y:S01]  /*13420*/  SEL R102, RZ, 0x1fffe, P5 ;  /* 0x0001fffeff667807 */ /* 0x000fe20002800000 */
[----:B------:R-:W-:Y:S01]  /*13430*/  UIADD3 UR17, UPT, UPT, UR30, -0x1aa, URZ ;  /* 0xfffffe561e117890 */ /* 0x000fe2000fffe0ff */
[----:B------:R-:W-:Y:S01]  /*13440*/  SEL R103, RZ, 0x1, P1 ;  /* 0x00000001ff677807 */ /* 0x000fe20000800000 */
[----:B------:R-:W-:Y:S01]  /*13450*/  USEL UR15, URZ, 0x7fff8, UP4 ;  /* 0x0007fff8ff0f7887 */ /* 0x000fe2000a000000 */
[----:B------:R-:W-:Y:S01]  /*13460*/  ISETP.GE.U32.AND P5, PT, R184, 0x7ffffe03, PT ;  /* 0x7ffffe03b800780c */ /* 0x000fe20003fa6070 */
[----:B------:R-:W-:Y:S01]  /*13470*/  USEL UR16, URZ, 0x1, UP3 ;  /* 0x00000001ff107887 */ /* 0x000fe20009800000 */
[----:B------:R-:W-:Y:S01]  /*13480*/  VIADD R184, R186, 0xfffffe43 ;  /* 0xfffffe43bab87836 */ /* 0x000fe20000000000 */
[----:B------:R-:W-:-:S02]  /*13490*/  UISETP.GE.U32.AND UP4, UPT, UR5, 0x7ffffe11, UPT ;  /* 0x7ffffe110500788c */ /* 0x000fc4000bf86070 */
[----:B------:R-:W-:Y:S02]  /*134a0*/  UISETP.GE.U32.AND UP3, UPT, UR4, 0x7ffffe12, UPT ;  /* 0x7ffffe120400788c */ /* 0x000fe4000bf66070 */
[----:B------:R-:W-:Y:S01]  /*134b0*/  USEL UR21, URZ, 0x1fffe, UP1 ;  /* 0x0001fffeff157887 */ /* 0x000fe20008800000 */
[----:B------:R-:W-:Y:S01]  /*134c0*/  IMAD.IADD R102, R103, 0x1, R102 ;  /* 0x0000000167667824 */ /* 0x000fe200078e0266 */
[----:B------:R-:W-:Y:S01]  /*134d0*/  UISETP.GE.U32.AND UP1, UPT, UR17, 0x7ffffe17, UPT ;  /* 0x7ffffe171100788c */ /* 0x000fe2000bf26070 */
[----:B------:R-:W-:Y:S01]  /*134e0*/  SEL R103, RZ, 0x4, P4 ;  /* 0x00000004ff677807 */ /* 0x000fe20002000000 */
[----:B------:R-:W-:Y:S02]  /*134f0*/  UIADD3 UR6, UPT, UPT, UR28, -0x1ad, URZ ;  /* 0xfffffe531c067890 */ /* 0x000fe4000fffe0ff */
[----:B------:R-:W-:Y:S02]  /*13500*/  UIADD3 UR7, UPT, UPT, UR29, -0x1ae, URZ ;  /* 0xfffffe521d077890 */ /* 0x000fe4000fffe0ff */
[----:B------:R-:W-:-:S02]  /*13510*/  USEL UR22, URZ, 0x1, UP4 ;  /* 0x00000001ff167887 */ /* 0x000fc4000a000000 */
[----:B------:R-:W-:Y:S01]  /*13520*/  USEL UR23, URZ, 0x1fffe, UP3 ;  /* 0x0001fffeff177887 */ /* 0x000fe20009800000 */
[----:B------:R-:W-:Y:S01]  /*13530*/  ISETP.GE.U32.AND P4, PT, R184, 0x7ffffe04, PT ;  /* 0x7ffffe04b800780c */ /* 0x000fe20003f86070 */
[----:B------:R-:W-:Y:S02]  /*13540*/  USEL UR17, URZ, 0x1fffe, UP2 ;  /* 0x0001fffeff117887 */ /* 0x000fe40009000000 */
[----:B------:R-:W-:Y:S02]  /*13550*/  USEL UR4, URZ, 0x4, UP1 ;  /* 0x00000004ff047887 */ /* 0x000fe40008800000 */
[----:B------:R-:W-:Y:S01]  /*13560*/  UIADD3 UR20, UPT, UPT, UR20, UR21, URZ ;  /* 0x0000001514147290 */ /* 0x000fe2000fffe0ff */
[----:B------:R-:W-:Y:S01]  /*13570*/  SEL R184, RZ, 0x7fff8, P3 ;  /* 0x0007fff8ffb87807 */ /* 0x000fe20001800000 */
[----:B------:R-:W-:Y:S01]  /*13580*/  UISETP.GE.U32.AND UP2, UPT, UR7, 0x7ffffe13, UPT ;  /* 0x7ffffe130700788c */ /* 0x000fe2000bf46070 */
[----:B------:R-:W-:Y:S01]  /*13590*/  LOP3.LUT R187, R187, 0x3, RZ, 0xc0, !PT ;  /* 0x00000003bbbb7812 */ /* 0x000fe200078ec0ff */
[----:B------:R-:W-:-:S02]  /*135a0*/  UISETP.GE.U32.AND UP1, UPT, UR6, 0x7ffffe14, UPT ;  /* 0x7ffffe140600788c */ /* 0x000fc4000bf26070 */
[----:B------:R-:W-:Y:S01]  /*135b0*/  UIADD3 UR22, UPT, UPT, UR22, UR23, URZ ;  /* 0x0000001716167290 */ /* 0x000fe2000fffe0ff */
[----:B------:R-:W-:Y:S01]  /*135c0*/  SEL R185, RZ, 0x4, P5 ;  /* 0x00000004ffb97807 */ /* 0x000fe20002800000 */
[----:B------:R-:W-:Y:S01]  /*135d0*/  UIADD3 UR16, UPT, UPT, UR16, UR17, URZ ;  /* 0x0000001110107290 */ /* 0x000fe2000fffe0ff */
[----:B------:R-:W-:Y:S01]  /*135e0*/  SEL R186, RZ, 0x7fff8, P4 ;  /* 0x0007fff8ffba7807 */ /* 0x000fe20002000000 */
[----:B------:R-:W-:Y:S01]  /*135f0*/  ULOP3.LUT UR20, UR20, 0x3, URZ, 0xc0, !UPT ;  /* 0x0000000314147892 */ /* 0x000fe2000f8ec0ff */
[----:B------:R-:W-:Y:S01]  /*13600*/  LOP3.LUT R102, R102, 0x3, RZ, 0xc0, !PT ;  /* 0x0000000366667812 */ /* 0x000fe200078ec0ff */
[----:B------:R-:W-:Y:S01]  /*13610*/  USEL UR6, URZ, 0x4, UP2 ;  /* 0x00000004ff067887 */ /* 0x000fe20009000000 */
[----:B------:R-:W-:Y:S01]  /*13620*/  IADD3 R103, PT, PT, R187, R184, R103 ;  /* 0x000000b8bb677210 */ /* 0x000fe20007ffe067 */
[----:B------:R-:W-:Y:S02]  /*13630*/  USEL UR7, URZ, 0x7fff8, UP1 ;  /* 0x0007fff8ff077887 */ /* 0x000fe40008800000 */
[----:B------:R-:W-:Y:S01]  /*13640*/  ULOP3.LUT UR22, UR22, 0x3, URZ, 0xc0, !UPT ;  /* 0x0000000316167892 */ /* 0x000fe2000f8ec0ff */
[----:B------:R-:W-:Y:S01]  /*13650*/  IADD3 R184, PT, PT, R102, R186, R185 ;  /* 0x000000ba66b87210 */ /* 0x000fe20007ffe0b9 */
[----:B------:R-:W-:Y:S01]  /*13660*/  USEL UR5, URZ, 0x7fff8, UP5 ;  /* 0x0007fff8ff057887 */ /* 0x000fe2000a800000 */
[----:B-1----:R-:W-:Y:S01]  /*13670*/  VIADD R102, R188, 0xfffffe5e ;  /* 0xfffffe5ebc667836 */ /* 0x002fe20000000000 */
[----:B------:R-:W-:Y:S01]  /*13680*/  ULOP3.LUT UR16, UR16, 0x3, URZ, 0xc0, !UPT ;  /* 0x0000000310107892 */ /* 0x000fe2000f8ec0ff */
[----:B--2---:R-:W-:Y:S01]  /*13690*/  VIADD R185, R189, 0xfffffe5f ;  /* 0xfffffe5fbdb97836 */ /* 0x004fe20000000000 */
[----:B------:R-:W-:-:S02]  /*136a0*/  UIADD3 UR9, UPT, UPT, UR20, UR15, UR9 ;  /* 0x0000000f14097290 */ /* 0x000fc4000fffe009 */
[----:B------:R-:W-:Y:S02]  /*136b0*/  UIADD3 UR6, UPT, UPT, UR22, UR7, UR6 ;  /* 0x0000000716067290 */ /* 0x000fe4000fffe006 */
[----:B------:R-:W-:Y:S02]  /*136c0*/  USHF.R.U32.HI UR7, URZ, 0x4, UR14 ;  /* 0x00000004ff077899 */ /* 0x000fe4000801160e */
[----:B------:R-:W-:Y:S02]  /*136d0*/  UIADD3 UR18, UPT, UPT, UR18, UR19, URZ ;  /* 0x0000001312127290 */ /* 0x000fe4000fffe0ff */
[----:B------:R-:W-:Y:S01]  /*136e0*/  UIADD3 UR5, UPT, UPT, UR16, UR5, UR4 ;  /* 0x0000000510057290 */ /* 0x000fe2000fffe004 */
[----:B------:R-:W-:Y:S01]  /*136f0*/  ISETP.GE.U32.AND P3, PT, R102, 0x7ffffe1f, PT ;  /* 0x7ffffe1f6600780c */ /* 0x000fe20003f66070 */
[----:B------:R-:W-:Y:S01]  /*13700*/  USHF.L.U32 UR4, UR9, 0x8, URZ ;  /* 0x0000000809047899 */ /* 0x000fe200080006ff */
[----:B------:R-:W-:Y:S01]  /*13710*/  ISETP.GE.U32.AND P4, PT, R185, 0x7ffffe20, PT ;  /* 0x7ffffe20b900780c */ /* 0x000fe20003f86070 */
[----:B------:R-:W-:Y:S01]  /*13720*/  USHF.R.U32.HI UR9, URZ, 0x3, UR14 ;  /* 0x00000003ff097899 */ /* 0x000fe2000801160e */
[----:B------:R-:W-:Y:S01]  /*13730*/  LOP3.LUT R184, R184, 0xf, RZ, 0xc0, !PT ;  /* 0x0000000fb8b87812 */ /* 0x000fe200078ec0ff */
[----:B------:R-:W-:-:S02]  /*13740*/  ULOP3.LUT UP1, URZ, UR7, 0x1, URZ, 0xc0, !UPT ;  /* 0x0000000107ff7892 */ /* 0x000fc4000f82c0ff */
[----:B------:R-:W-:Y:S02]  /*13750*/  ULOP3.LUT UR18, UR18, 0x3, URZ, 0xc0, !UPT ;  /* 0x0000000312127892 */ /* 0x000fe4000f8ec0ff */
[----:B------:R-:W-:Y:S01]  /*13760*/  USHF.R.U32.HI UR7, URZ, 0x2, UR14 ;  /* 0x00000002ff077899 */ /* 0x000fe2000801160e */
[----:B------:R-:W-:Y:S01]  /*13770*/  SEL R102, RZ, 0x4, P3 ;  /* 0x00000004ff667807 */ /* 0x000fe20001800000 */
[----:B------:R-:W-:Y:S01]  /*13780*/  ULOP3.LUT UR6, UR6, 0xf, URZ, 0xc0, !UPT ;  /* 0x0000000f06067892 */ /* 0x000fe2000f8ec0ff */
[----:B------:R-:W-:Y:S01]  /*13790*/  SEL R185, RZ, 0x7fff8, P4 ;  /* 0x0007fff8ffb97807 */ /* 0x000fe20002000000 */
[----:B------:R-:W-:Y:S01]  /*137a0*/  ULOP3.LUT UP2, URZ, UR9, 0x1, URZ, 0xc0, !UPT ;  /* 0x0000000109ff7892 */ /* 0x000fe2000f84c0ff */
[----:B------:R-:W-:Y:S01]  /*137b0*/  IMAD R103, R103, 0x10, R184 ;  /* 0x0000001067677824 */ /* 0x000fe200078e02b8 */
[----:B------:R-:W-:Y:S02]  /*137c0*/  ULOP3.LUT UP3, URZ, UR7, 0x1, URZ, 0xc0, !UPT ;  /* 0x0000000107ff7892 */ /* 0x000fe4000f86c0ff */
[----:B------:R-:W-:Y:S01]  /*137d0*/  ULOP3.LUT UR4, UR4, 0xf00, URZ, 0xe2, !UPT ;  /* 0x00000f0004047892 */ /* 0x000fe2000f8ee2ff */
[----:B------:R-:W-:Y:S01]  /*137e0*/  IADD3 R102, PT, PT, R185, UR18, R102 ;  /* 0x00000012b9667c10 */ /* 0x000fe2000fffe066 */
[----:B------:R-:W-:Y:S01]  /*137f0*/  ULEA UR5, UR5, UR6, 0x4 ;  /* 0x0000000605057291 */ /* 0x000fe2000f8e20ff */
[----:B------:R-:W-:-:S02]  /*13800*/  PLOP3.LUT P3, PT, PT, PT, UP1, 0x40, 0x4 ;  /* 0x000000000004781c */ /* 0x000fc40003f6e818 */
[----:B------:R-:W-:Y:S01]  /*13810*/  PLOP3.LUT P4, PT, PT, PT, UP2, 0x40, 0x4 ;  /* 0x000000000004781c */ /* 0x000fe20003f8e828 */
[----:B------:R-:W-:Y:S01]  /*13820*/  ULOP3.LUT UR5, UR5, 0xff, URZ, 0xc0, !UPT ;  /* 0x000000ff05057892 */ /* 0x000fe2000f8ec0ff */
[----:B------:R-:W-:Y:S02]  /*13830*/  PLOP3.LUT P5, PT, PT, PT, UP3, 0x40, 0x4 ;  /* 0x000000000004781c */ /* 0x000fe40003fae838 */
[----:B------:R-:W-:Y:S02]  /*13840*/  LOP3.LUT R103, R103, 0xff, RZ, 0xc0, !PT ;  /* 0x000000ff67677812 */ /* 0x000fe400078ec0ff */
[----:B------:R-:W-:Y:S01]  /*13850*/  LEA R102, R102, UR4, 0xc ;  /* 0x0000000466667c11 */ /* 0x000fe2000f8e60ff */
[----:B------:R-:W-:Y:S02]  /*13860*/  USHF.R.U32.HI UR14, URZ, 0x1, UR14 ;  /* 0x00000001ff0e7899 */ /* 0x000fe4000801160e */
[----:B------:R-:W-:Y:S02]  /*13870*/  IMAD.IADD R5, R5, 0x1, R103 ;  /* 0x0000000105057824 */ /* 0x000fe400078e0267 */
[----:B------:R-:W-:Y:S01]  /*13880*/  VIADD R102, R102, UR5 ;  /* 0x0000000566667c36 */ /* 0x000fe20008000000 */
[----:B------:R-:W-:Y:S01]  /*13890*/  ULOP3.LUT UP1, URZ, UR14, 0x1, URZ, 0xc0, !UPT ;  /* 0x000000010eff7892 */ /* 0x000fe2000f82c0ff */
[----:B------:R1:W-:Y:S03]  /*138a0*/  LDGSTS.E [R249+0x3806c], desc[UR26][R176.64], !P3 ;  /* 0x3806c000b0f97fae */ /* 0x0003e6000d9a101a */
[----:B------:R-:W-:Y:S01]  /*138b0*/  PRMT R5, R5, 0x5410, R102 ;  /* 0x0000541005057816 */ /* 0x000fe20000000066 */
[----:B------:R2:W-:Y:S01]  /*138c0*/  LDGSTS.E [R249+0x38070], desc[UR26][R178.64], !P4 ;  /* 0x38070000b2f97fae */ /* 0x0005e2000e1a101a */
[----:B------:R-:W-:-:S03]  /*138d0*/  PLOP3.LUT P3, PT, PT, PT, UP1, 0x40, 0x4 ;  /* 0x000000000004781c */ /* 0x000fc60003f6e818 */
[----:B------:R3:W-:Y:S01]  /*138e0*/  LDGSTS.E [R249+0x38074], desc[UR26][R180.64], !P5 ;  /* 0x38074000b4f97fae */ /* 0x0007e2000e9a101a */
[----:B------:R-:W-:Y:S02]  /*138f0*/  PLOP3.LUT P5, PT, PT, PT, UP6, 0x80, 0x8 ;  /* 0x000000000008781c */ /* 0x000fe40003faf068 */
[----:B-1----:R-:W-:Y:S02]  /*13900*/  IADD3 R176, P4, PT, R200, R70, RZ ;  /* 0x00000046c8b07210 */ /* 0x002fe40007f9e0ff */
[----:B--2---:R-:W-:-:S03]  /*13910*/  SHF.R.U64 R179, R5, 0x1f, RZ ;  /* 0x0000001f05b37819 */ /* 0x004fc600000012ff */
[----:B------:R-:W-:Y:S02]  /*13920*/  IMAD.X R177, R201, 0x1, R71, P4 ;  /* 0x00000001c9b17824 */ /* 0x000fe400020e0647 */
[----:B------:R1:W-:Y:S01]  /*13930*/  LDGSTS.E [R249+0x38078], desc[UR26][R174.64], !P3 ;  /* 0x38078000aef97fae */ /* 0x0003e2000d9a101a */
[----:B------:R-:W-:Y:S02]  /*13940*/  LOP3.LUT P4, RZ, R179, 0x1, RZ, 0xc0, !PT ;  /* 0x00000001b3ff7812 */ /* 0x000fe4000788c0ff */
[C---:B---3--:R-:W-:Y:S01]  /*13950*/  SHF.R.U64 R180, R5.reuse, 0x1e, RZ ;  /* 0x0000001e05b47819 */ /* 0x048fe200000012ff */
[----:B------:R2:W-:Y:S03]  /*13960*/  LDGSTS.E [R249+0x3807c], desc[UR26][R104.64], !P5 ;  /* 0x3807c00068f97fae */ /* 0x0005e6000e9a101a */
[----:B------:R-:W-:Y:S02]  /*13970*/  LOP3.LUT P3, RZ, R180, 0x1, RZ, 0xc0, !PT ;  /* 0x00000001b4ff7812 */ /* 0x000fe4000786c0ff */
[----:B-1----:R-:W-:-:S05]  /*13980*/  SHF.R.U64 R174, R5, 0x1d, RZ ;  /* 0x0000001d05ae7819 */ /* 0x002fca00000012ff */
[----:B------:R1:W-:Y:S01]  /*13990*/  LDGSTS.E [R249+0x38080], desc[UR26][R126.64], P4 ;  /* 0x380800007ef97fae */ /* 0x0003e2000a1a101a */
[----:B--2---:R-:W-:Y:S02]  /*139a0*/  SHF.R.U64 R105, R5, 0x1c, RZ ;  /* 0x0000001c05697819 */ /* 0x004fe400000012ff */
[----:B------:R-:W-:Y:S02]  /*139b0*/  LOP3.LUT P5, RZ, R174, 0x1, RZ, 0xc0, !PT ;  /* 0x00000001aeff7812 */ /* 0x000fe400078ac0ff */
[----:B------:R-:W-:Y:S01]  /*139c0*/  LOP3.LUT P4, RZ, R105, 0x1, RZ, 0xc0, !PT ;  /* 0x0000000169ff7812 */ /* 0x000fe2000788c0ff */
[----:B------:R-:W-:Y:S01]  /*139d0*/  LDGSTS.E [R249+0x38084], desc[UR26][R172.64], P3 ;  /* 0x38084000acf97fae */ /* 0x000fe200099a101a */
[C---:B-1----:R-:W-:Y:S02]  /*139e0*/  SHF.R.U64 R126, R5.reuse, 0x1b, RZ ;  /* 0x0000001b057e7819 */ /* 0x042fe400000012ff */
[----:B------:R-:W-:Y:S02]  /*139f0*/  SHF.R.U64 R127, R5, 0x19, RZ ;  /* 0x00000019057f7819 */ /* 0x000fe400000012ff */
[----:B------:R-:W-:-:S05]  /*13a00*/  LOP3.LUT P3, RZ, R126, 0x1, RZ, 0xc0, !PT ;  /* 0x000000017eff7812 */ /* 0x000fca000786c0ff */
[----:B------:R1:W-:Y:S01]  /*13a10*/  LDGSTS.E [R249+0x38088], desc[UR26][R166.64], P5 ;  /* 0x38088000a6f97fae */ /* 0x0003e2000a9a101a */
[----:B------:R-:W-:-:S03]  /*13a20*/  SHF.R.U64 R126, R5, 0x1a, RZ ;  /* 0x0000001a057e7819 */ /* 0x000fc600000012ff */
[----:B------:R-:W-:Y:S01]  /*13a30*/  LDGSTS.E [R249+0x3808c], desc[UR26][R170.64], P4 ;  /* 0x3808c000aaf97fae */ /* 0x000fe2000a1a101a */
[----:B------:R-:W-:Y:S02]  /*13a40*/  LOP3.LUT P5, RZ, R126, 0x1, RZ, 0xc0, !PT ;  /* 0x000000017eff7812 */ /* 0x000fe400078ac0ff */
[----:B------:R-:W-:Y:S02]  /*13a50*/  LOP3.LUT P4, RZ, R127, 0x1, RZ, 0xc0, !PT ;  /* 0x000000017fff7812 */ /* 0x000fe4000788c0ff */
[----:B-1----:R-:W-:Y:S01]  /*13a60*/  SHF.R.U64 R166, R5, 0x18, RZ ;  /* 0x0000001805a67819 */ /* 0x002fe200000012ff */
[----:B------:R1:W-:Y:S03]  /*13a70*/  LDGSTS.E [R249+0x38090], desc[UR26][R124.64], P3 ;  /* 0x380900007cf97fae */ /* 0x0003e600099a101a */
[----:B------:R-:W-:-:S05]  /*13a80*/  LOP3.LUT P3, RZ, R166, 0x1, RZ, 0xc0, !PT ;  /* 0x00000001a6ff7812 */ /* 0x000fca000786c0ff */
[----:B------:R2:W-:Y:S04]  /*13a90*/  LDGSTS.E [R249+0x38094], desc[UR26][R164.64], P5 ;  /* 0x38094000a4f97fae */ /* 0x0005e8000a9a101a */
[----:B------:R-:W-:Y:S01]  /*13aa0*/  LDGSTS.E [R249+0x38098], desc[UR26][R120.64], P4 ;  /* 0x3809800078f97fae */ /* 0x000fe2000a1a101a */
[----:B-1----:R-:W-:-:S04]  /*13ab0*/  SHF.R.U64 R124, R5, 0x17, RZ ;  /* 0x00000017057c7819 */ /* 0x002fc800000012ff */
[----:B------:R-:W-:Y:S01]  /*13ac0*/  LOP3.LUT P5, RZ, R124, 0x1, RZ, 0xc0, !PT ;  /* 0x000000017cff7812 */ /* 0x000fe200078ac0ff */
[----:B------:R1:W-:Y:S01]  /*13ad0*/  LDGSTS.E [R249+0x3809c], desc[UR26][R160.64], P3 ;  /* 0x3809c000a0f97fae */ /* 0x0003e200099a101a */
[----:B------:R-:W-:Y:S02]  /*13ae0*/  IADD3 R124, P4, PT, R242, R70, RZ ;  /* 0x00000046f27c7210 */ /* 0x000fe40007f9e0ff */
[----:B--2---:R-:W-:-:S03]  /*13af0*/  SHF.R.U64 R165, R5, 0x16, RZ ;  /* 0x0000001605a57819 */ /* 0x004fc600000012ff */
[----:B------:R-:W-:Y:S01]  /*13b00*/  IMAD.X R125, R243, 0x1, R71, P4 ;  /* 0x00000001f37d7824 */ /* 0x000fe200020e0647 */
[----:B------:R-:W-:Y:S02]  /*13b10*/  LOP3.LUT P4, RZ, R165, 0x1, RZ, 0xc0, !PT ;  /* 0x00000001a5ff7812 */ /* 0x000fe4000788c0ff */
[C---:B------:R-:W-:Y:S02]  /*13b20*/  SHF.R.U64 R166, R5.reuse, 0x15, RZ ;  /* 0x0000001505a67819 */ /* 0x040fe400000012ff */
[C---:B-1----:R-:W-:Y:S01]  /*13b30*/  SHF.R.U64 R160, R5.reuse, 0x14, RZ ;  /* 0x0000001405a07819 */ /* 0x042fe200000012ff */
[----:B------:R-:W-:Y:S01]  /*13b40*/  LDGSTS.E [R249+0x380a0], desc[UR26][R162.64], P5 ;  /* 0x380a0000a2f97fae */ /* 0x000fe2000a9a101a */
[----:B------:R-:W-:Y:S02]  /*13b50*/  LOP3.LUT P3, RZ, R166, 0x1, RZ, 0xc0, !PT ;  /* 0x00000001a6ff7812 */ /* 0x000fe4000786c0ff */
[----:B------:R-:W-:Y:S02]  /*13b60*/  LOP3.LUT P5, RZ, R160, 0x1, RZ, 0xc0, !PT ;  /* 0x00000001a0ff7812 */ /* 0x000fe400078ac0ff */
[----:B------:R-:W-:-:S03]  /*13b70*/  SHF.R.U64 R160, R5, 0x13, RZ ;  /* 0x0000001305a07819 */ /* 0x000fc600000012ff */
[----:B------:R-:W-:Y:S01]  /*13b80*/  LDGSTS.E [R249+0x380a4], desc[UR26][R118.64], P4 ;  /* 0x380a400076f97fae */ /* 0x000fe2000a1a101a */
[----:B------:R-:W-:Y:S02]  /*13b90*/  LOP3.LUT P4, RZ, R160, 0x1, RZ, 0xc0, !PT ;  /* 0x00000001a0ff7812 */ /* 0x000fe4000788c0ff */
[----:B------:R-:W-:-:S03]  /*13ba0*/  SHF.R.U64 R160, R5, 0x12, RZ ;  /* 0x0000001205a07819 */ /* 0x000fc600000012ff */
[----:B------:R1:W-:Y:S01]  /*13bb0*/  LDGSTS.E [R249+0x380a8], desc[UR26][R158.64], P3 ;  /* 0x380a80009ef97fae */ /* 0x0003e200099a101a */
[----:B------:R-:W-:-:S03]  /*13bc0*/  LOP3.LUT P3, RZ, R160, 0x1, RZ, 0xc0, !PT ;  /* 0x00000001a0ff7812 */ /* 0x000fc6000786c0ff */
[----:B------:R2:W-:Y:S04]  /*13bd0*/  LDGSTS.E [R249+0x380ac], desc[UR26][R154.64], P5 ;  /* 0x380ac0009af97fae */ /* 0x0005e8000a9a101a */
[----:B------:R3:W-:Y:S01]  /*13be0*/  LDGSTS.E [R249+0x380b0], desc[UR26][R156.64], P4 ;  /* 0x380b00009cf97fae */ /* 0x0007e2000a1a101a */
[----:B-1----:R-:W-:-:S05]  /*13bf0*/  SHF.R.U64 R158, R5, 0x11, RZ ;  /* 0x00000011059e7819 */ /* 0x002fca00000012ff */
[----:B------:R1:W-:Y:S01]  /*13c00*/  LDGSTS.E [R249+0x380b4], desc[UR26][R116.64], P3 ;  /* 0x380b400074f97fae */ /* 0x0003e200099a101a */
[C---:B--2---:R-:W-:Y:S02]  /*13c10*/  SHF.R.U64 R154, R5.reuse, 0x10, RZ ;  /* 0x00000010059a7819 */ /* 0x044fe400000012ff */
[----:B------:R-:W-:Y:S02]  /*13c20*/  LOP3.LUT P5, RZ, R158, 0x1, RZ, 0xc0, !PT ;  /* 0x000000019eff7812 */ /* 0x000fe400078ac0ff */
[----:B------:R-:W-:Y:S02]  /*13c30*/  LOP3.LUT P4, RZ, R154, 0x1, RZ, 0xc0, !PT ;  /* 0x000000019aff7812 */ /* 0x000fe4000788c0ff */
[C---:B---3--:R-:W-:Y:S02]  /*13c40*/  SHF.R.U64 R156, R5.reuse, 0xf, RZ ;  /* 0x0000000f059c7819 */ /* 0x048fe400000012ff */
[----:B------:R-:W-:Y:S02]  /*13c50*/  IADD3 R102, P6, PT, R196, R70, RZ ;  /* 0x00000046c4667210 */ /* 0x000fe40007fde0ff */
[----:B-1----:R-:W-:-:S02]  /*13c60*/  SHF.R.U64 R116, R5, 0xe, RZ ;  /* 0x0000000e05747819 */ /* 0x002fc400000012ff */
[----:B------:R-:W-:-:S03]  /*13c70*/  LOP3.LUT P3, RZ, R156, 0x1, RZ, 0xc0, !PT ;  /* 0x000000019cff7812 */ /* 0x000fc6000786c0ff */
[----:B------:R-:W-:Y:S01]  /*13c80*/  LDGSTS.E [R249+0x380b8], desc[UR26][R152.64], P5 ;  /* 0x380b800098f97fae */ /* 0x000fe2000a9a101a */
[----:B------:R-:W-:-:S03]  /*13c90*/  LOP3.LUT P5, RZ, R116, 0x1, RZ, 0xc0, !PT ;  /* 0x0000000174ff7812 */ /* 0x000fc600078ac0ff */
[----:B------:R-:W-:Y:S01]  /*13ca0*/  LDGSTS.E [R249+0x380bc], desc[UR26][R114.64], P4 ;  /* 0x380bc00072f97fae */ /* 0x000fe2000a1a101a */
[-C--:B------:R-:W-:Y:S01]  /*13cb0*/  IADD3 R116, P4, PT, R130, R70.reuse, RZ ;  /* 0x0000004682747210 */ /* 0x080fe20007f9e0ff */
[--C-:B------:R-:W-:Y:S01]  /*13cc0*/  IMAD.X R103, R197, 0x1, R71.reuse, P6 ;  /* 0x00000001c5677824 */ /* 0x100fe200030e0647 */
[----:B------:R-:W-:Y:S02]  /*13cd0*/  SHF.R.U64 R130, R5, 0xd, RZ ;  /* 0x0000000d05827819 */ /* 0x000fe400000012ff */
[-C--:B------:R-:W-:Y:S01]  /*13ce0*/  IADD3 R178, P6, PT, R204, R70.reuse, RZ ;  /* 0x00000046ccb27210 */ /* 0x080fe20007fde0ff */
[--C-:B------:R-:W-:Y:S01]  /*13cf0*/  IMAD.X R117, R131, 0x1, R71.reuse, P4 ;  /* 0x0000000183757824 */ /* 0x100fe200020e0647 */
[----:B------:R-:W-:Y:S01]  /*13d00*/  LOP3.LUT P4, RZ, R130, 0x1, RZ, 0xc0, !PT ;  /* 0x0000000182ff7812 */ /* 0x000fe2000788c0ff */
[----:B------:R-:W-:Y:S02]  /*13d10*/  LDGSTS.E [R249+0x380c0], desc[UR26][R148.64], P3 ;  /* 0x380c000094f97fae */ /* 0x000fe400099a101a */
[----:B------:R-:W-:Y:S01]  /*13d20*/  IMAD.X R179, R205, 0x1, R71, P6 ;  /* 0x00000001cdb37824 */ /* 0x000fe200030e0647 */
[----:B------:R-:W-:Y:S01]  /*13d30*/  IADD3 R104, P6, PT, R212, R70, RZ ;  /* 0x00000046d4687210 */ /* 0x000fe20007fde0ff */
[----:B------:R-:W-:Y:S01]  /*13d40*/  LDGSTS.E [R249+0x380c4], desc[UR26][R150.64], P5 ;  /* 0x380c400096f97fae */ /* 0x000fe2000a9a101a */
[----:B------:R-:W-:-:S02]  /*13d50*/  SHF.R.U64 R130, R5, 0xc, RZ ;  /* 0x0000000c05827819 */ /* 0x000fc400000012ff */
[----:B------:R-:W-:Y:S01]  /*13d60*/  SHF.R.U64 R131, R5, 0xb, RZ ;  /* 0x0000000b05837819 */ /* 0x000fe200000012ff */
[--C-:B------:R-:W-:Y:S01]  /*13d70*/  IMAD.X R105, R213, 0x1, R71.reuse, P6 ;  /* 0x00000001d5697824 */ /* 0x100fe200030e0647 */
[----:B------:R-:W-:Y:S02]  /*13d80*/  LOP3.LUT P3, RZ, R130, 0x1, RZ, 0xc0, !PT ;  /* 0x0000000182ff7812 */ /* 0x000fe4000786c0ff */
[----:B------:R-:W-:Y:S01]  /*13d90*/  IADD3 R126, P6, PT, R228, R70, RZ ;  /* 0x00000046e47e7210 */ /* 0x000fe20007fde0ff */
[----:B------:R1:W-:Y:S01]  /*13da0*/  LDGSTS.E [R249+0x380c8], desc[UR26][R112.64], P4 ;  /* 0x380c800070f97fae */ /* 0x0003e2000a1a101a */
[----:B------:R-:W-:Y:S02]  /*13db0*/  SHF.R.U64 R130, R5, 0xa, RZ ;  /* 0x0000000a05827819 */ /* 0x000fe400000012ff */
[----:B------:R-:W-:Y:S01]  /*13dc0*/  LOP3.LUT P5, RZ, R131, 0x1, RZ, 0xc0, !PT ;  /* 0x0000000183ff7812 */ /* 0x000fe200078ac0ff */
[----:B------:R-:W-:Y:S01]  /*13dd0*/  IMAD.X R127, R229, 0x1, R71, P6 ;  /* 0x00000001e57f7824 */ /* 0x000fe200030e0647 */
[----:B------:R-:W-:-:S02]  /*13de0*/  LOP3.LUT P4, RZ, R130, 0x1, RZ, 0xc0, !PT ;  /* 0x0000000182ff7812 */ /* 0x000fc4000788c0ff */
[----:B----4-:R-:W-:Y:S02]  /*13df0*/  IADD3 R120, P6, PT, R250, R70, RZ ;  /* 0x00000046fa787210 */ /* 0x010fe40007fde0ff */
[----:B------:R-:W2:Y:S01]  /*13e00*/  S2R R250, SR_TID.X ;  /* 0x0000000000fa7919 */ /* 0x000ea20000002100 */
[C---:B-1----:R-:W-:Y:S01]  /*13e10*/  SHF.R.U64 R112, R5.reuse, 0x9, RZ ;  /* 0x0000000905707819 */ /* 0x042fe200000012ff */
[----:B------:R-:W-:Y:S01]  /*13e20*/  LDGSTS.E [R249+0x380cc], desc[UR26][R146.64], P3 ;  /* 0x380cc00092f97fae */ /* 0x000fe200099a101a */
[C---:B------:R-:W-:Y:S02]  /*13e30*/  SHF.R.U64 R113, R5.reuse, 0x7, RZ ;  /* 0x0000000705717819 */ /* 0x040fe400000012ff */
[----:B------:R-:W-:Y:S02]  /*13e40*/  LOP3.LUT P3, RZ, R112, 0x1, RZ, 0xc0, !PT ;  /* 0x0000000170ff7812 */ /* 0x000fe4000786c0ff */
[----:B------:R-:W-:Y:S01]  /*13e50*/  LDGSTS.E [R249+0x380d0], desc[UR26][R142.64], P5 ;  /* 0x380d00008ef97fae */ /* 0x000fe2000a9a101a */
[----:B------:R-:W-:Y:S01]  /*13e60*/  SHF.R.U64 R112, R5, 0x8, RZ ;  /* 0x0000000805707819 */ /* 0x000fe200000012ff */
[----:B------:R-:W-:-:S02]  /*13e70*/  IMAD.X R121, R251, 0x1, R71, P6 ;  /* 0x00000001fb797824 */ /* 0x000fc400030e0647 */
[----:B------:R-:W-:Y:S01]  /*13e80*/  LDGSTS.E [R249+0x380d4], desc[UR26][R144.64], P4 ;  /* 0x380d400090f97fae */ /* 0x000fe2000a1a101a */
[----:B------:R-:W-:Y:S01]  /*13e90*/  LOP3.LUT P5, RZ, R112, 0x1, RZ, 0xc0, !PT ;  /* 0x0000000170ff7812 */ /* 0x000fe200078ac0ff */
[----:B------:R-:W1:Y:S01]  /*13ea0*/  LDC R251, c[0x0][0x3a0] ;  /* 0x0000e800fffb7b82 */ /* 0x000e620000000800 */
[----:B------:R-:W-:Y:S02]  /*13eb0*/  LOP3.LUT P4, RZ, R113, 0x1, RZ, 0xc0, !PT ;  /* 0x0000000171ff7812 */ /* 0x000fe4000788c0ff */
[----:B------:R-:W-:Y:S02]  /*13ec0*/  SHF.R.U64 R130, R5, 0x6, RZ ;  /* 0x0000000605827819 */ /* 0x000fe400000012ff */
[----:B------:R3:W-:Y:S02]  /*13ed0*/  LDGSTS.E [R249+0x380d8], desc[UR26][R110.64], P3 ;  /* 0x380d80006ef97fae */ /* 0x0007e400099a101a */
[----:B------:R-:W-:-:S05]  /*13ee0*/  LOP3.LUT P3, RZ, R130, 0x1, RZ, 0xc0, !PT ;  /* 0x0000000182ff7812 */ /* 0x000fca000786c0ff */
[----:B------:R-:W-:Y:S01]  /*13ef0*/  LDGSTS.E [R249+0x380dc], desc[UR26][R140.64], P5 ;  /* 0x380dc0008cf97fae */ /* 0x000fe2000a9a101a */
[----:B------:R-:W-:-:S03]  /*13f00*/  SHF.R.U64 R131, R5, 0x4, RZ ;  /* 0x0000000405837819 */ /* 0x000fc600000012ff */
[----:B------:R-:W-:Y:S01]  /*13f10*/  LDGSTS.E [R249+0x380e0], desc[UR26][R108.64], P4 ;  /* 0x380e00006cf97fae */ /* 0x000fe2000a1a101a */
[----:B---3--:R-:W-:Y:S02]  /*13f20*/  SHF.R.U64 R110, R5, 0x5, RZ ;  /* 0x00000005056e7819 */ /* 0x008fe400000012ff */
[----:B--2---:R-:W-:Y:S01]  /*13f30*/  LOP3.LUT R250, R250, 0x3f, RZ, 0xc0, !PT ;  /* 0x0000003ffafa7812 */ /* 0x004fe200078ec0ff */
[----:B------:R2:W-:Y:S01]  /*13f40*/  LDGSTS.E [R249+0x380e4], desc[UR26][R136.64], P3 ;  /* 0x380e400088f97fae */ /* 0x0005e200099a101a */
[----:B------:R-:W-:Y:S02]  /*13f50*/  LOP3.LUT P5, RZ, R110, 0x1, RZ, 0xc0, !PT ;  /* 0x000000016eff7812 */ /* 0x000fe400078ac0ff */
[----:B------:R-:W-:-:S05]  /*13f60*/  IADD3 R110, P4, PT, R198, R70, RZ ;  /* 0x00000046c66e7210 */ /* 0x000fca0007f9e0ff */
[----:B------:R-:W-:Y:S01]  /*13f70*/  IMAD.X R111, R199, 0x1, R71, P4 ;  /* 0x00000001c76f7824 */ /* 0x000fe200020e0647 */
[----:B------:R-:W-:Y:S01]  /*13f80*/  LOP3.LUT P4, RZ, R131, 0x1, RZ, 0xc0, !PT ;  /* 0x0000000183ff7812 */ /* 0x000fe2000788c0ff */
[----:B-1----:R-:W-:Y:S01]  /*13f90*/  VIADD R251, R251, 0x3f ;  /* 0x0000003ffbfb7836 */ /* 0x002fe20000000000 */
[----:B------:R-:W-:Y:S02]  /*13fa0*/  ISETP.GE.AND P3, PT, R250, UR32, PT ;  /* 0x00000020fa007c0c */ /* 0x000fe4000bf66270 */
[----:B--2---:R-:W-:Y:S01]  /*13fb0*/  SHF.R.U64 R136, R5, 0x3, RZ ;  /* 0x0000000305887819 */ /* 0x004fe200000012ff */
[----:B------:R1:W-:Y:S01]  /*13fc0*/  LDGSTS.E [R249+0x380e8], desc[UR26][R132.64], P5 ;  /* 0x380e800084f97fae */ /* 0x0003e2000a9a101a */
[----:B------:R-:W-:-:S07]  /*13fd0*/  ISETP.GT.AND P5, PT, R251, 0x1bf, PT ;  /* 0x000001bffb00780c */ /* 0x000fce0003fa4270 */
[----:B------:R2:W-:Y:S01]  /*13fe0*/  LDGSTS.E [R249+0x380ec], desc[UR26][R134.64], P4 ;  /* 0x380ec00086f97fae */ /* 0x0005e2000a1a101a */
[----:B-1----:R-:W-:Y:S02]  /*13ff0*/  SEL R132, RZ, 0x4, P3 ;  /* 0x00000004ff847807 */ /* 0x002fe40001800000 */
[----:B------:R-:W-:Y:S02]  /*14000*/  LOP3.LUT P3, RZ, R136, 0x1, RZ, 0xc0, !PT ;  /* 0x0000000188ff7812 */ /* 0x000fe4000786c0ff */
[----:B------:R-:W-:Y:S02]  /*14010*/  SEL R136, R132, RZ, P5 ;  /* 0x000000ff84887207 */ /* 0x000fe40002800000 */
[C---:B------:R-:W-:Y:S02]  /*14020*/  SHF.R.U64 R133, R5.reuse, 0x2, RZ ;  /* 0x0000000205857819 */ /* 0x040fe400000012ff */
[----:B------:R-:W-:Y:S02]  /*14030*/  IADD3 R132, P4, PT, R206, R70, RZ ;  /* 0x00000046ce847210 */ /* 0x000fe40007f9e0ff */
[----:B------:R-:W-:-:S02]  /*14040*/  SHF.R.U64 R5, R5, 0x1, RZ ;  /* 0x0000000105057819 */ /* 0x000fc400000012ff */
[----:B------:R-:W-:Y:S01]  /*14050*/  LOP3.LUT P5, RZ, R133, 0x1, RZ, 0xc0, !PT ;  /* 0x0000000185ff7812 */ /* 0x000fe200078ac0ff */
[----:B------:R-:W-:Y:S01]  /*14060*/  IMAD.X R133, R207, 0x1, R71, P4 ;  /* 0x00000001cf857824 */ /* 0x000fe200020e0647 */
[----:B------:R-:W-:Y:S01]  /*14070*/  LOP3.LUT P4, RZ, R5, 0x1, RZ, 0xc0, !PT ;  /* 0x0000000105ff7812 */ /* 0x000fe2000788c0ff */
[----:B------:R1:W-:Y:S01]  /*14080*/  LDGSTS.E [R249+0x380f0], desc[UR26][R226.64], P3 ;  /* 0x380f0000e2f97fae */ /* 0x0003e200099a101a */
[----:B------:R-:W-:Y:S02]  /*14090*/  ISETP.NE.U32.AND P3, PT, R136, RZ, PT ;  /* 0x000000ff8800720c */ /* 0x000fe40003f65070 */
[----:B------:R-:W-:Y:S01]  /*140a0*/  IADD3 R164, P6, PT, R240, R70, RZ ;  /* 0x00000046f0a47210 */ /* 0x000fe20007fde0ff */
[----:B------:R-:W-:-:S04]  /*140b0*/  VIADD R250, R3, UR10 ;  /* 0x0000000a03fa7c36 */ /* 0x000fc80008000000 */
[----:B------:R-:W-:Y:S02]  /*140c0*/  IMAD.X R165, R241, 0x1, R71, P6 ;  /* 0x00000001f1a57824 */ /* 0x000fe400030e0647 */
[----:B------:R1:W-:Y:S01]  /*140d0*/  LDGSTS.E [R249+0x380f4], desc[UR26][R224.64], P5 ;  /* 0x380f4000e0f97fae */ /* 0x0003e2000a9a101a */
[----:B------:R-:W-:-:S03]  /*140e0*/  IADD3 R118, P6, PT, R238, R70, RZ ;  /* 0x00000046ee767210 */ /* 0x000fc60007fde0ff */
[----:B------:R1:W-:Y:S04]  /*140f0*/  LDGSTS.E [R249+0x380f8], desc[UR26][R222.64], P4 ;  /* 0x380f8000def97fae */ /* 0x0003e8000a1a101a */
[----:B------:R1:W-:Y:S04]  /*14100*/  LDGSTS.E [R249+0x380fc], desc[UR26][R220.64], !P1 ;  /* 0x380fc000dcf97fae */ /* 0x0003e8000c9a101a */
[----:B------:R-:W0:Y:S04]  /*14110*/  LDGDEPBAR ;  /* 0x00000000000079af */ /* 0x000e280000000000 */
[----:B------:R1:W-:Y:S01]  /*14120*/  LDGSTS.E [R250+0x30000], desc[UR26][R6.64], P3 ;  /* 0x3000000006fa7fae */ /* 0x0003e200099a101a */
[----:B------:R-:W-:-:S03]  /*14130*/  IMAD.X R119, R239, 0x1, R71, P6 ;  /* 0x00000001ef777824 */ /* 0x000fc600030e0647 */
[----:B------:R1:W-:Y:S01]  /*14140*/  LDGSTS.E [R250+0x30400], desc[UR26][R8.64], P3 ;  /* 0x3040000008fa7fae */ /* 0x0003e200099a101a */
[----:B------:R-:W-:-:S03]  /*14150*/  IADD3 R154, P6, PT, R236, R70, RZ ;  /* 0x00000046ec9a7210 */ /* 0x000fc60007fde0ff */
[----:B------:R1:W-:Y:S04]  /*14160*/  LDGSTS.E [R250+0x30800], desc[UR26][R10.64], P3 ;  /* 0x308000000afa7fae */ /* 0x0003e800099a101a */
[----:B------:R1:W-:Y:S04]  /*14170*/  LDGSTS.E [R250+0x30c00], desc[UR26][R12.64], P3 ;  /* 0x30c000000cfa7fae */ /* 0x0003e800099a101a */
[----:B------:R1:W-:Y:S04]  /*14180*/  LDGSTS.E [R250+0x31000], desc[UR26][R14.64], P3 ;  /* 0x310000000efa7fae */ /* 0x0003e800099a101a */
[----:B------:R1:W-:Y:S04]  /*14190*/  LDGSTS.E [R250+0x31400], desc[UR26][R16.64], P3 ;  /* 0x3140000010fa7fae */ /* 0x0003e800099a101a */
        /* <DEDUP_REMOVED lines=51> */
[----:B--2---:R-:W-:-:S03]  /*144d0*/  IADD3 R134, P6, PT, R214, R70, RZ ;  /* 0x00000046d6867210 */ /* 0x004fc60007fde0ff */
[----:B------:R1:W-:Y:S04]  /*144e0*/  LDGSTS.E [R74+0x33200], desc[UR26][R176.64], P3 ;  /* 0x33200000b04a7fae */ /* 0x0003e800099a101a */
[----:B------:R1:W-:Y:S04]  /*144f0*/  LDGSTS.E [R74+0x33600], desc[UR26][R178.64], P3 ;  /* 0x33600000b24a7fae */ /* 0x0003e800099a101a */
[----:B------:R1:W-:Y:S04]  /*14500*/  LDGSTS.E [R74+0x33a00], desc[UR26][R104.64], P3 ;  /* 0x33a00000684a7fae */ /* 0x0003e800099a101a */
[----:B------:R1:W-:Y:S04]  /*14510*/  LDGSTS.E [R74+0x33e00], desc[UR26][R126.64], P3 ;  /* 0x33e000007e4a7fae */ /* 0x0003e800099a101a */
[----:B------:R1:W-:Y:S01]  /*14520*/  LDGSTS.E [R73+0x30300], desc[UR26][R120.64], P3 ;  /* 0x3030000078497fae */ /* 0x0003e200099a101a */
[----:B------:R-:W-:-:S03]  /*14530*/  IMAD.X R135, R215, 0x1, R71, P6 ;  /* 0x00000001d7877824 */ /* 0x000fc600030e0647 */
[----:B------:R1:W-:Y:S01]  /*14540*/  LDGSTS.E [R73+0x30700], desc[UR26][R124.64], P3 ;  /* 0x307000007c497fae */ /* 0x0003e200099a101a */
[----:B------:R-:W-:-:S03]  /*14550*/  ISETP.GE.AND P1, PT, R251, 0x80, PT ;  /* 0x00000080fb00780c */ /* 0x000fc60003f26270 */
[----:B------:R1:W-:Y:S01]  /*14560*/  LDGSTS.E [R73+0x30b00], desc[UR26][R164.64], P3 ;  /* 0x30b00000a4497fae */ /* 0x0003e200099a101a */
[----:B------:R-:W-:-:S03]  /*14570*/  IADD3 R136, P6, PT, R230, R70, RZ ;  /* 0x00000046e6887210 */ /* 0x000fc60007fde0ff */
[----:B------:R1:W-:Y:S04]  /*14580*/  LDGSTS.E [R73+0x30f00], desc[UR26][R118.64], P3 ;  /* 0x30f0000076497fae */ /* 0x0003e800099a101a */
[----:B------:R1:W-:Y:S04]  /*14590*/  LDGSTS.E [R73+0x31300], desc[UR26][R154.64], P3 ;  /* 0x313000009a497fae */ /* 0x0003e800099a101a */
[----:B------:R1:W-:Y:S04]  /*145a0*/  LDGSTS.E [R73+0x31700], desc[UR26][R114.64], P3 ;  /* 0x3170000072497fae */ /* 0x0003e800099a101a */
[----:B------:R1:W-:Y:S01]  /*145b0*/  LDGSTS.E [R73+0x31b00], desc[UR26][R116.64], P3 ;  /* 0x31b0000074497fae */ /* 0x0003e200099a101a */
[----:B------:R-:W-:-:S03]  /*145c0*/  IMAD.X R137, R231, 0x1, R71, P6 ;  /* 0x00000001e7897824 */ /* 0x000fc600030e0647 */
[----:B------:R1:W-:Y:S04]  /*145d0*/  LDGSTS.E [R73+0x31f00], desc[UR26][R122.64], P3 ;  /* 0x31f000007a497fae */ /* 0x0003e800099a101a */
[----:B------:R1:W-:Y:S04]  /*145e0*/  LDGSTS.E [R73+0x32300], desc[UR26][R106.64], P3 ;  /* 0x323000006a497fae */ /* 0x0003e800099a101a */
[----:B------:R1:W-:Y:S04]  /*145f0*/  LDGSTS.E [R73+0x32700], desc[UR26][R112.64], P3 ;  /* 0x3270000070497fae */ /* 0x0003e800099a101a */
[----:B------:R1:W-:Y:S04]  /*14600*/  LDGSTS.E [R73+0x32b00], desc[UR26][R108.64], P3 ;  /* 0x32b000006c497fae */ /* 0x0003e800099a101a */
[----:B------:R1:W-:Y:S04]  /*14610*/  LDGSTS.E [R73+0x32f00], desc[UR26][R110.64], P3 ;  /* 0x32f000006e497fae */ /* 0x0003e800099a101a */
[----:B------:R1:W-:Y:S01]  /*14620*/  LDGSTS.E [R73+0x33300], desc[UR26][R130.64], P3 ;  /* 0x3330000082497fae */ /* 0x0003e200099a101a */
[----:B------:R-:W-:-:S03]  /*14630*/  UMOV UR4, URZ ;  /* 0x000000ff00047c82 */ /* 0x000fc60008000000 */
[----:B------:R1:W-:Y:S04]  /*14640*/  LDGSTS.E [R73+0x33700], desc[UR26][R132.64], P3 ;  /* 0x3370000084497fae */ /* 0x0003e800099a101a */
[----:B------:R1:W-:Y:S04]  /*14650*/  LDGSTS.E [R73+0x33b00], desc[UR26][R134.64], P3 ;  /* 0x33b0000086497fae */ /* 0x0003e800099a101a */
[----:B------:R1:W-:Y:S01]  /*14660*/  LDGSTS.E [R73+0x33f00], desc[UR26][R136.64], P3 ;  /* 0x33f0000088497fae */ /* 0x0003e200099a101a */
[----:B------:R-:W-:-:S03]  /*14670*/  ISETP.GE.AND P3, PT, R251, 0x40, PT ;  /* 0x00000040fb00780c */ /* 0x000fc60003f66270 */
[----:B------:R-:W0:Y:S01]  /*14680*/  LDGDEPBAR ;  /* 0x00000000000079af */ /* 0x000e220000000000 */
[----:B------:R-:W-:Y:S09]  /*14690*/  @!P1 BRA `(.L_x_8) ;  /* 0x0000006400ac9947 */ /* 0x000ff20003800000 */
[----:B-1----:R-:W2:Y:S01]  /*146a0*/  LDL.LU R249, [R1+0x174] ;  /* 0x0001740001f97983 */ /* 0x002ea20000300800 */
[----:B------:R-:W1:Y:S03]  /*146b0*/  LDC.64 R74, c[0x0][0x388] ;  /* 0x0000e200ff4a7b82 */ /* 0x000e660000000a00 */
[----:B------:R-:W3:Y:S04]  /*146c0*/  LDL.LU R247, [R1+0x178] ;  /* 0x0001780001f77983 */ /* 0x000ee80000300800 */
[----:B------:R-:W4:Y:S01]  /*146d0*/  LDL.LU R219, [R1+0x17c] ;  /* 0x00017c0001db7983 */ /* 0x000f220000300800 */
[----:B------:R-:W1:Y:S03]  /*146e0*/  LDC.64 R80, c[0x0][0x380] ;  /* 0x0000e000ff507b82 */ /* 0x000e660000000a00 */
[----:B------:R-:W4:Y:S04]  /*146f0*/  LDL.LU R245, [R1+0x180] ;  /* 0x0001800001f57983 */ /* 0x000f280000300800 */
[----:B------:R-:W4:Y:S04]  /*14700*/  LDL.LU R234, [R1+0x184] ;  /* 0x0001840001ea7983 */ /* 0x000f280000300800 */
[----:B------:R-:W4:Y:S04]  /*14710*/  LDL.LU R232, [R1+0x188] ;  /* 0x0001880001e87983 */ /* 0x000f280000300800 */
[----:B------:R-:W4:Y:S04]  /*14720*/  LDL.LU R233, [R1+0x18c] ;  /* 0x00018c0001e97983 */ /* 0x000f280000300800 */
[----:B------:R-:W4:Y:S04]  /*14730*/  LDL.LU R235, [R1+0x190] ;  /* 0x0001900001eb7983 */ /* 0x000f280000300800 */
[----:B------:R-:W4:Y:S04]  /*14740*/  LDL.LU R250, [R1+0x194] ;  /* 0x0001940001fa7983 */ /* 0x000f280000300800 */
[----:B------:R-:W4:Y:S04]  /*14750*/  LDL.LU R248, [R1+0x198] ;  /* 0x0001980001f87983 */ /* 0x000f280000300800 */
[----:B------:R-:W4:Y:S04]  /*14760*/  LDL.LU R246, [R1+0x19c] ;  /* 0x00019c0001f67983 */ /* 0x000f280000300800 */
[----:B------:R-:W4:Y:S01]  /*14770*/  LDL.LU R244, [R1+0x1a0] ;  /* 0x0001a00001f47983 */ /* 0x000f220000300800 */
[----:B-----5:R-:W-:-:S03]  /*14780*/  SHF.R.S32.HI R207, RZ, 0x1f, R77 ;  /* 0x0000001fffcf7819 */ /* 0x020fc6000001144d */
[----:B------:R-:W4:Y:S04]  /*14790*/  LDL.LU R251, [R1+0x1a4] ;  /* 0x0001a40001fb7983 */ /* 0x000f280000300800 */
[----:B------:R-:W4:Y:S01]  /*147a0*/  LDL.LU R218, [R1+0x1a8] ;  /* 0x0001a80001da7983 */ /* 0x000f220000300800 */
[----:B------:R-:W-:Y:S02]  /*147b0*/  IMAD R5, R252, 0x1c, RZ ;  /* 0x0000001cfc057824 */ /* 0x000fe400078e02ff */
[----:B------:R-:W-:Y:S01]  /*147c0*/  IMAD R186, R78, 0x3c, RZ ;  /* 0x0000003c4eba7824 */ /* 0x000fe200078e02ff */
[----:B------:R-:W-:Y:S01]  /*147d0*/  STL [R1+0x2d4], R71 ;  /* 0x0002d44701007387 */ /* 0x000fe20000100800 */
[----:B------:R-:W-:Y:S02]  /*147e0*/  IMAD R73, R4, 0x1c, RZ ;  /* 0x0000001c04497824 */ /* 0x000fe400078e02ff */
[----:B------:R-:W-:Y:S01]  /*147f0*/  IMAD R188, R78, 0x3b, RZ ;  /* 0x0000003b4ebc7824 */ /* 0x000fe200078e02ff */
[----:B------:R-:W-:Y:S01]  /*14800*/  STL [R1+0x2d0], R70 ;  /* 0x0002d04601007387 */ /* 0x000fe20000100800 */
[----:B-1----:R-:W-:-:S03]  /*14810*/  IMAD.WIDE.U32 R74, R79, 0x1c, R74 ;  /* 0x0000001c4f4a7825 */ /* 0x002fc600078e004a */
[----:B------:R-:W-:Y:S01]  /*14820*/  STL [R1+0x2cc], R69 ;  /* 0x0002cc4501007387 */ /* 0x000fe20000100800 */
[----:B------:R-:W-:-:S03]  /*14830*/  IMAD.WIDE.U32 R80, R72, 0x1c, R80 ;  /* 0x0000001c48507825 */ /* 0x000fc600078e0050 */
[----:B------:R1:W-:Y:S04]  /*14840*/  STL [R1+0x2c8], R68 ;  /* 0x0002c84401007387 */ /* 0x0003e80000100800 */
[----:B------:R1:W-:Y:S04]  /*14850*/  STL [R1+0x2c4], R3 ;  /* 0x0002c40301007387 */ /* 0x0003e80000100800 */
[----:B------:R1:W-:Y:S01]  /*14860*/  STL [R1+0x2c0], R0 ;  /* 0x0002c00001007387 */ /* 0x0003e20000100800 */
[C---:B--2---:R-:W-:Y:S02]  /*14870*/  IADD3 R171, P5, PT, R77.reuse, R249, RZ ;  /* 0x000000f94dab7210 */ /* 0x044fe40007fbe0ff */
[----:B---3--:R-:W-:-:S02]  /*14880*/  IADD3 R167, P6, PT, R77, R247, RZ ;  /* 0x000000f74da77210 */ /* 0x008fc40007fde0ff */
[----:B------:R-:W-:Y:S02]  /*14890*/  LEA.HI.X.SX32 R173, R249, R207, 0x1, P5 ;  /* 0x000000cff9ad7211 */ /* 0x000fe400028f0eff */
[----:B----4-:R-:W-:Y:S01]  /*148a0*/  IADD3 R163, P1, PT, R77, R219, RZ ;  /* 0x000000db4da37210 */ /* 0x010fe20007f3e0ff */
[----:B------:R-:W2:Y:S01]  /*148b0*/  LDL.LU R249, [R1+0x1ac] ;  /* 0x0001ac0001f97983 */ /* 0x000ea20000300800 */
[----:B------:R-:W-:Y:S02]  /*148c0*/  LEA.HI.X.SX32 R169, R247, R207, 0x1, P6 ;  /* 0x000000cff7a97211 */ /* 0x000fe400030f0eff */
[----:B------:R-:W-:Y:S01]  /*148d0*/  IADD3 R159, P4, PT, R77, R245, RZ ;  /* 0x000000f54d9f7210 */ /* 0x000fe20007f9e0ff */
[----:B------:R-:W3:Y:S01]  /*148e0*/  LDL.LU R247, [R1+0x1b0] ;  /* 0x0001b00001f77983 */ /* 0x000ee20000300800 */
[-C--:B------:R-:W-:Y:S02]  /*148f0*/  LEA.HI.X.SX32 R165, R219, R207.reuse, 0x1, P1 ;  /* 0x000000cfdba57211 */ /* 0x080fe400008f0eff */
[----:B------:R-:W-:Y:S01]  /*14900*/  IADD3 R155, P5, PT, R77, R234, RZ ;  /* 0x000000ea4d9b7210 */ /* 0x000fe20007fbe0ff */
[----:B------:R-:W4:Y:S01]  /*14910*/  LDL.LU R219, [R1+0x1b4] ;  /* 0x0001b40001db7983 */ /* 0x000f220000300800 */
[----:B------:R-:W-:-:S02]  /*14920*/  LEA.HI.X.SX32 R161, R245, R207, 0x1, P4 ;  /* 0x000000cff5a17211 */ /* 0x000fc400020f0eff */
[C---:B------:R-:W-:Y:S01]  /*14930*/  IADD3 R151, P6, PT, R77.reuse, R232, RZ ;  /* 0x000000e84d977210 */ /* 0x040fe20007fde0ff */
[----:B------:R-:W4:Y:S01]  /*14940*/  LDL.LU R245, [R1+0x1b8] ;  /* 0x0001b80001f57983 */ /* 0x000f220000300800 */
[----:B------:R-:W-:Y:S02]  /*14950*/  LEA.HI.X.SX32 R157, R234, R207, 0x1, P5 ;  /* 0x000000cfea9d7211 */ /* 0x000fe400028f0eff */
[C---:B------:R-:W-:Y:S01]  /*14960*/  IADD3 R147, P1, PT, R77.reuse, R233, RZ ;  /* 0x000000e94d937210 */ /* 0x040fe20007f3e0ff */
[----:B------:R-:W4:Y:S01]  /*14970*/  LDL.LU R234, [R1+0x1bc] ;  /* 0x0001bc0001ea7983 */ /* 0x000f220000300800 */
[----:B------:R-:W-:Y:S02]  /*14980*/  LEA.HI.X.SX32 R153, R232, R207, 0x1, P6 ;  /* 0x000000cfe8997211 */ /* 0x000fe400030f0eff */
[----:B------:R-:W-:Y:S01]  /*14990*/  IADD3 R143, P4, PT, R77, R235, RZ ;  /* 0x000000eb4d8f7210 */ /* 0x000fe20007f9e0ff */
[----:B------:R-:W4:Y:S01]  /*149a0*/  LDL.LU R232, [R1+0x1c0] ;  /* 0x0001c00001e87983 */ /* 0x000f220000300800 */
[----:B------:R-:W-:-:S02]  /*149b0*/  LEA.HI.X.SX32 R149, R233, R207, 0x1, P1 ;  /* 0x000000cfe9957211 */ /* 0x000fc400008f0eff */
[----:B------:R-:W-:Y:S01]  /*149c0*/  LEA.HI.X.SX32 R145, R235, R207, 0x1, P4 ;  /* 0x000000cfeb917211 */ /* 0x000fe200020f0eff */
[----:B------:R-:W4:Y:S04]  /*149d0*/  LDL.LU R233, [R1+0x1c4] ;  /* 0x0001c40001e97983 */ /* 0x000f280000300800 */
[----:B------:R-:W4:Y:S01]  /*149e0*/  LDL.LU R235, [R1+0x1c8] ;  /* 0x0001c80001eb7983 */ /* 0x000f220000300800 */
[C---:B------:R-:W-:Y:S02]  /*149f0*/  IADD3 R139, P5, PT, R77.reuse, R250, RZ ;  /* 0x000000fa4d8b7210 */ /* 0x040fe40007fbe0ff */
[C---:B------:R-:W-:Y:S02]  /*14a00*/  IADD3 R67, P6, PT, R77.reuse, R248, RZ ;  /* 0x000000f84d437210 */ /* 0x040fe40007fde0ff */
[----:B------:R-:W-:-:S02]  /*14a10*/  IADD3 R65, P1, PT, R77, R246, RZ ;  /* 0x000000f64d417210 */ /* 0x000fc40007f3e0ff */
[C---:B------:R-:W-:Y:S02]  /*14a20*/  IADD3 R63, P4, PT, R77.reuse, R244, RZ ;  /* 0x000000f44d3f7210 */ /* 0x040fe40007f9e0ff */
[----:B------:R-:W-:Y:S02]  /*14a30*/  LEA.HI.X.SX32 R141, R250, R207, 0x1, P5 ;  /* 0x000000cffa8d7211 */ /* 0x000fe400028f0eff */
[----:B------:R-:W4:Y:S01]  /*14a40*/  LDL.LU R250, [R1+0x1cc] ;  /* 0x0001cc0001fa7983 */ /* 0x000f220000300800 */
[C---:B------:R-:W-:Y:S02]  /*14a50*/  IADD3 R61, P5, PT, R77.reuse, R251, RZ ;  /* 0x000000fb4d3d7210 */ /* 0x040fe40007fbe0ff */
[----:B------:R-:W-:Y:S02]  /*14a60*/  LEA.HI.X.SX32 R137, R248, R207, 0x1, P6 ;  /* 0x000000cff8897211 */ /* 0x000fe400030f0eff */
[----:B------:R-:W4:Y:S01]  /*14a70*/  LDL.LU R248, [R1+0x1d0] ;  /* 0x0001d00001f87983 */ /* 0x000f220000300800 */
[----:B------:R-:W-:-:S02]  /*14a80*/  IADD3 R59, P6, PT, R77, R218, RZ ;  /* 0x000000da4d3b7210 */ /* 0x000fc40007fde0ff */
[-C--:B------:R-:W-:Y:S02]  /*14a90*/  LEA.HI.X.SX32 R66, R246, R207.reuse, 0x1, P1 ;  /* 0x000000cff6427211 */ /* 0x080fe400008f0eff */
[----:B------:R-:W4:Y:S01]  /*14aa0*/  LDL.LU R246, [R1+0x1d4] ;  /* 0x0001d40001f67983 */ /* 0x000f220000300800 */
[-C--:B------:R-:W-:Y:S02]  /*14ab0*/  LEA.HI.X.SX32 R64, R244, R207.reuse, 0x1, P4 ;  /* 0x000000cff4407211 */ /* 0x080fe400020f0eff */
[-C--:B------:R-:W-:Y:S01]  /*14ac0*/  LEA.HI.X.SX32 R62, R251, R207.reuse, 0x1, P5 ;  /* 0x000000cffb3e7211 */ /* 0x080fe200028f0eff */
[----:B------:R-:W4:Y:S01]  /*14ad0*/  LDL.LU R244, [R1+0x1d8] ;  /* 0x0001d80001f47983 */ /* 0x000f220000300800 */
[----:B------:R-:W-:-:S03]  /*14ae0*/  LEA.HI.X.SX32 R60, R218, R207, 0x1, P6 ;  /* 0x000000cfda3c7211 */ /* 0x000fc600030f0eff */
[----:B------:R-:W4:Y:S04]  /*14af0*/  LDL.LU R251, [R1+0x1dc] ;  /* 0x0001dc0001fb7983 */ /* 0x000f280000300800 */
[----:B------:R-:W4:Y:S01]  /*14b00*/  LDL.LU R217, [R1+0x1e0] ;  /* 0x0001e00001d97983 */ /* 0x000f220000300800 */
[C---:B--2---:R-:W-:Y:S02]  /*14b10*/  IADD3 R57, P1, PT, R77.reuse, R249, RZ ;  /* 0x000000f94d397210 */ /* 0x044fe40007f3e0ff */
[----:B---3--:R-:W-:Y:S02]  /*14b20*/  IADD3 R55, P4, PT, R77, R247, RZ ;  /* 0x000000f74d377210 */ /* 0x008fe40007f9e0ff */
[----:B------:R-:W-:Y:S02]  /*14b30*/  LEA.HI.X.SX32 R58, R249, R207, 0x1, P1 ;  /* 0x000000cff93a7211 */ /* 0x000fe400008f0eff */
[----:B----4-:R-:W-:Y:S01]  /*14b40*/  IADD3 R53, P5, PT, R77, R219, RZ ;  /* 0x000000db4d357210 */ /* 0x010fe20007fbe0ff */
[----:B------:R-:W2:Y:S01]  /*14b50*/  LDL.LU R249, [R1+0x1e4] ;  /* 0x0001e40001f97983 */ /* 0x000ea20000300800 */
[----:B------:R-:W-:-:S02]  /*14b60*/  LEA.HI.X.SX32 R56, R247, R207, 0x1, P4 ;  /* 0x000000cff7387211 */ /* 0x000fc400020f0eff */
[C---:B------:R-:W-:Y:S01]  /*14b70*/  IADD3 R51, P6, PT, R77.reuse, R245, RZ ;  /* 0x000000f54d337210 */ /* 0x040fe20007fde0ff */
[----:B------:R-:W3:Y:S01]  /*14b80*/  LDL.LU R247, [R1+0x1e8] ;  /* 0x0001e80001f77983 */ /* 0x000ee20000300800 */
[----:B------:R-:W-:-:S03]  /*14b90*/  IADD3 R49, P1, PT, R77, R234, RZ ;  /* 0x000000ea4d317210 */ /* 0x000fc60007f3e0ff */
[----:B------:R-:W4:Y:S01]  /*14ba0*/  LDL.LU R218, [R1+0x1ec] ;  /* 0x0001ec0001da7983 */ /* 0x000f220000300800 */
[-C--:B------:R-:W-:Y:S02]  /*14bb0*/  LEA.HI.X.SX32 R52, R245, R207.reuse, 0x1, P6 ;  /* 0x000000cff5347211 */ /* 0x080fe400030f0eff */
[----:B------:R-:W-:Y:S01]  /*14bc0*/  IADD3 R47, P4, PT, R77, R232, RZ ;  /* 0x000000e84d2f7210 */ /* 0x000fe20007f9e0ff */
[----:B------:R-:W4:Y:S01]  /*14bd0*/  LDL.LU R245, [R1+0x1f0] ;  /* 0x0001f00001f57983 */ /* 0x000f220000300800 */
[-C--:B------:R-:W-:Y:S02]  /*14be0*/  LEA.HI.X.SX32 R54, R219, R207.reuse, 0x1, P5 ;  /* 0x000000cfdb367211 */ /* 0x080fe400028f0eff */
[----:B------:R-:W-:Y:S02]  /*14bf0*/  LEA.HI.X.SX32 R50, R234, R207, 0x1, P1 ;  /* 0x000000cfea327211 */ /* 0x000fe400008f0eff */
[C---:B------:R-:W-:Y:S01]  /*14c00*/  IADD3 R45, P5, PT, R77.reuse, R233, RZ ;  /* 0x000000e94d2d7210 */ /* 0x040fe20007fbe0ff */
[----:B------:R-:W4:Y:S01]  /*14c10*/  LDL.LU R234, [R1+0x1f4] ;  /* 0x0001f40001ea7983 */ /* 0x000f220000300800 */
[----:B------:R-:W-:-:S02]  /*14c20*/  IADD3 R43, P6, PT, R77, R235, RZ ;  /* 0x000000eb4d2b7210 */ /* 0x000fc40007fde0ff */
[-C--:B------:R-:W-:Y:S01]  /*14c30*/  LEA.HI.X.SX32 R48, R232, R207.reuse, 0x1, P4 ;  /* 0x000000cfe8307211 */ /* 0x080fe200020f0eff */
[----:B------:R-:W4:Y:S01]  /*14c40*/  LDL.LU R219, [R1+0x1f8] ;  /* 0x0001f80001db7983 */ /* 0x000f220000300800 */
[----:B------:R-:W-:-:S03]  /*14c50*/  LEA.HI.X.SX32 R46, R233, R207, 0x1, P5 ;  /* 0x000000cfe92e7211 */ /* 0x000fc600028f0eff */
[----:B------:R-:W4:Y:S01]  /*14c60*/  LDL.LU R232, [R1+0x1fc] ;  /* 0x0001fc0001e87983 */ /* 0x000f220000300800 */
[----:B------:R-:W-:-:S03]  /*14c70*/  LEA.HI.X.SX32 R44, R235, R207, 0x1, P6 ;  /* 0x000000cfeb2c7211 */ /* 0x000fc600030f0eff */
[----:B------:R-:W4:Y:S04]  /*14c80*/  LDL.LU R233, [R1+0x200] ;  /* 0x0002000001e97983 */ /* 0x000f280000300800 */
[----:B------:R-:W4:Y:S01]  /*14c90*/  LDL.LU R235, [R1+0x204] ;  /* 0x0002040001eb7983 */ /* 0x000f220000300800 */
[C---:B------:R-:W-:Y:S02]  /*14ca0*/  IADD3 R41, P1, PT, R77.reuse, R250, RZ ;  /* 0x000000fa4d297210 */ /* 0x040fe40007f3e0ff */
[C---:B------:R-:W-:Y:S02]  /*14cb0*/  IADD3 R39, P4, PT, R77.reuse, R248, RZ ;  /* 0x000000f84d277210 */ /* 0x040fe40007f9e0ff */
[-C--:B------:R-:W-:Y:S02]  /*14cc0*/  LEA.HI.X.SX32 R42, R250, R207.reuse, 0x1, P1 ;  /* 0x000000cffa2a7211 */ /* 0x080fe400008f0eff */
[----:B------:R-:W-:Y:S01]  /*14cd0*/  IADD3 R37, P5, PT, R77, R246, RZ ;  /* 0x000000f64d257210 */ /* 0x000fe20007fbe0ff */
[----:B------:R-:W4:Y:S01]  /*14ce0*/  LDL.LU R250, [R1+0x208] ;  /* 0x0002080001fa7983 */ /* 0x000f220000300800 */
[----:B------:R-:W-:-:S02]  /*14cf0*/  LEA.HI.X.SX32 R40, R248, R207, 0x1, P4 ;  /* 0x000000cff8287211 */ /* 0x000fc400020f0eff */
[C---:B------:R-:W-:Y:S01]  /*14d00*/  IADD3 R35, P6, PT, R77.reuse, R244, RZ ;  /* 0x000000f44d237210 */ /* 0x040fe20007fde0ff */
[----:B------:R-:W4:Y:S01]  /*14d10*/  LDL.LU R248, [R1+0x20c] ;  /* 0x00020c0001f87983 */ /* 0x000f220000300800 */
[C---:B------:R-:W-:Y:S02]  /*14d20*/  IADD3 R33, P1, PT, R77.reuse, R251, RZ ;  /* 0x000000fb4d217210 */ /* 0x040fe40007f3e0ff */
[----:B------:R-:W-:Y:S02]  /*14d30*/  LEA.HI.X.SX32 R38, R246, R207, 0x1, P5 ;  /* 0x000000cff6267211 */ /* 0x000fe400028f0eff */
[----:B------:R-:W-:Y:S01]  /*14d40*/  IADD3 R31, P4, PT, R77, R217, RZ ;  /* 0x000000d94d1f7210 */ /* 0x000fe20007f9e0ff */
[----:B------:R-:W4:Y:S01]  /*14d50*/  LDL.LU R246, [R1+0x210] ;  /* 0x0002100001f67983 */ /* 0x000f220000300800 */
[-C--:B------:R-:W-:Y:S02]  /*14d60*/  LEA.HI.X.SX32 R34, R251, R207.reuse, 0x1, P1 ;  /* 0x000000cffb227211 */ /* 0x080fe400008f0eff */
[----:B------:R-:W-:-:S02]  /*14d70*/  LEA.HI.X.SX32 R36, R244, R207, 0x1, P6 ;  /* 0x000000cff4247211 */ /* 0x000fc400030f0eff */
[----:B------:R-:W-:Y:S01]  /*14d80*/  LEA.HI.X.SX32 R32, R217, R207, 0x1, P4 ;  /* 0x000000cfd9207211 */ /* 0x000fe200020f0eff */
[----:B------:R-:W4:Y:S04]  /*14d90*/  LDL.LU R244, [R1+0x214] ;  /* 0x0002140001f47983 */ /* 0x000f280000300800 */
[----:B------:R-:W4:Y:S01]  /*14da0*/  LDL.LU R251, [R1+0x218] ;  /* 0x0002180001fb7983 */ /* 0x000f220000300800 */
[C---:B--2---:R-:W-:Y:S02]  /*14db0*/  IADD3 R29, P5, PT, R77.reuse, R249, RZ ;  /* 0x000000f94d1d7210 */ /* 0x044fe40007fbe0ff */
[C---:B---3--:R-:W-:Y:S02]  /*14dc0*/  IADD3 R27, P6, PT, R77.reuse, R247, RZ ;  /* 0x000000f74d1b7210 */ /* 0x048fe40007fde0ff */
[----:B----4-:R-:W-:-:S02]  /*14dd0*/  IADD3 R25, P1, PT, R77, R218, RZ ;  /* 0x000000da4d197210 */ /* 0x010fc40007f3e0ff */
[----:B------:R-:W-:Y:S02]  /*14de0*/  LEA.HI.X.SX32 R30, R249, R207, 0x1, P5 ;  /* 0x000000cff91e7211 */ /* 0x000fe400028f0eff */
[----:B------:R-:W-:Y:S01]  /*14df0*/  IADD3 R23, P4, PT, R77, R245, RZ ;  /* 0x000000f54d177210 */ /* 0x000fe20007f9e0ff */
[----:B------:R-:W2:Y:S01]  /*14e00*/  LDL.LU R249, [R1+0x21c] ;  /* 0x00021c0001f97983 */ /* 0x000ea20000300800 */
[-C--:B------:R-:W-:Y:S02]  /*14e10*/  LEA.HI.X.SX32 R26, R218, R207.reuse, 0x1, P1 ;  /* 0x000000cfda1a7211 */ /* 0x080fe400008f0eff */
[-C--:B------:R-:W-:Y:S02]  /*14e20*/  LEA.HI.X.SX32 R28, R247, R207.reuse, 0x1, P6 ;  /* 0x000000cff71c7211 */ /* 0x080fe400030f0eff */
[----:B------:R-:W-:Y:S01]  /*14e30*/  IADD3 R21, P5, PT, R77, R234, RZ ;  /* 0x000000ea4d157210 */ /* 0x000fe20007fbe0ff */
[----:B------:R-:W3:Y:S01]  /*14e40*/  LDL.LU R247, [R1+0x220] ;  /* 0x0002200001f77983 */ /* 0x000ee20000300800 */
[----:B------:R-:W-:-:S02]  /*14e50*/  LEA.HI.X.SX32 R24, R245, R207, 0x1, P4 ;  /* 0x000000cff5187211 */ /* 0x000fc400020f0eff */
[----:B------:R-:W-:Y:S01]  /*14e60*/  LEA.HI.X.SX32 R22, R234, R207, 0x1, P5 ;  /* 0x000000cfea167211 */ /* 0x000fe200028f0eff */
[----:B------:R-:W4:Y:S01]  /*14e70*/  LDL.LU R245, [R1+0x224] ;  /* 0x0002240001f57983 */ /* 0x000f220000300800 */
[----:B------:R-:W-:-:S03]  /*14e80*/  IADD3 R17, P1, PT, R77, R232, RZ ;  /* 0x000000e84d117210 */ /* 0x000fc60007f3e0ff */
[----:B------:R-:W4:Y:S01]  /*14e90*/  LDL.LU R234, [R1+0x228] ;  /* 0x0002280001ea7983 */ /* 0x000f220000300800 */
[----:B------:R-:W-:Y:S02]  /*14ea0*/  LEA.HI.X.SX32 R18, R232, R207, 0x1, P1 ;  /* 0x000000cfe8127211 */ /* 0x000fe400008f0eff */
[C---:B------:R-:W-:Y:S01]  /*14eb0*/  IADD3 R15, P4, PT, R77.reuse, R233, RZ ;  /* 0x000000e94d0f7210 */ /* 0x040fe20007f9e0ff */
[----:B------:R-:W4:Y:S01]  /*14ec0*/  LDL.LU R232, [R1+0x22c] ;  /* 0x00022c0001e87983 */ /* 0x000f220000300800 */
[----:B------:R-:W-:-:S03]  /*14ed0*/  IADD3 R13, P5, PT, R77, R235, RZ ;  /* 0x000000eb4d0d7210 */ /* 0x000fc60007fbe0ff */
[----:B------:R-:W4:Y:S01]  /*14ee0*/  LDL.LU R187, [R1+0x230] ;  /* 0x0002300001bb7983 */ /* 0x000f220000300800 */
[-C--:B------:R-:W-:Y:S02]  /*14ef0*/  LEA.HI.X.SX32 R14, R235, R207.reuse, 0x1, P5 ;  /* 0x000000cfeb0e7211 */ /* 0x080fe400028f0eff */
[----:B------:R-:W-:Y:S01]  /*14f00*/  LEA.HI.X.SX32 R16, R233, R207, 0x1, P4 ;  /* 0x000000cfe9107211 */ /* 0x000fe200020f0eff */
[----:B------:R-:W4:Y:S04]  /*14f10*/  LDL.LU R192, [R1+0x234] ;  /* 0x0002340001c07983 */ /* 0x000f280000300800 */
[----:B------:R-:W4:Y:S04]  /*14f20*/  LDL.LU R235, [R1+0x238] ;  /* 0x0002380001eb7983 */ /* 0x000f280000300800 */
[----:B------:R-:W4:Y:S01]  /*14f30*/  LDL.LU R233, [R1+0x23c] ;  /* 0x00023c0001e97983 */ /* 0x000f220000300800 */
[----:B------:R-:W-:-:S03]  /*14f40*/  IADD3 R19, P6, PT, R77, R219, RZ ;  /* 0x000000db4d137210 */ /* 0x000fc60007fde0ff */
[----:B------:R-:W4:Y:S04]  /*14f50*/  LDL.LU R193, [R1+0x240] ;  /* 0x0002400001c17983 */ /* 0x000f280000300800 */
[----:B------:R-:W4:Y:S04]  /*14f60*/  LDL.LU R194, [R1+0x244] ;  /* 0x0002440001c27983 */ /* 0x000f280000300800 */
[----:B------:R-:W4:Y:S01]  /*14f70*/  LDL.LU R218, [R1+0x248] ;  /* 0x0002480001da7983 */ /* 0x000f220000300800 */
[----:B------:R-:W-:-:S03]  /*14f80*/  LEA.HI.X.SX32 R20, R219, R207, 0x1, P6 ;  /* 0x000000cfdb147211 */ /* 0x000fc600030f0eff */
        /* <DEDUP_REMOVED lines=10> */
[----:B------:R-:W-:-:S02]  /*15030*/  IADD3 R11, P6, PT, R77, R250, RZ ;  /* 0x000000fa4d0b7210 */ /* 0x000fc40007fde0ff */
[C---:B------:R-:W-:Y:S02]  /*15040*/  IADD3 R9, P1, PT, R77.reuse, R248, RZ ;  /* 0x000000f84d097210 */ /* 0x040fe40007f3e0ff */
[C---:B------:R-:W-:Y:S02]  /*15050*/  IADD3 R7, P4, PT, R77.reuse, R246, RZ ;  /* 0x000000f64d077210 */ /* 0x040fe40007f9e0ff */
[-C--:B------:R-:W-:Y:S02]  /*15060*/  LEA.HI.X.SX32 R12, R250, R207.reuse, 0x1, P6 ;  /* 0x000000cffa0c7211 */ /* 0x080fe400030f0eff */
[----:B------:R-:W-:Y:S02]  /*15070*/  LEA.HI.X.SX32 R10, R248, R207, 0x1, P1 ;  /* 0x000000cff80a7211 */ /* 0x000fe400008f0eff */
[C---:B------:R-:W-:Y:S02]  /*15080*/  IADD3 R252, P5, PT, R77.reuse, R244, RZ ;  /* 0x000000f44dfc7210 */ /* 0x040fe40007fbe0ff */
[----:B------:R-:W-:-:S02]  /*15090*/  IADD3 R250, P6, PT, R77, R251, RZ ;  /* 0x000000fb4dfa7210 */ /* 0x000fc40007fde0ff */
[-C--:B------:R-:W-:Y:S02]  /*150a0*/  LEA.HI.X.SX32 R8, R246, R207.reuse, 0x1, P4 ;  /* 0x000000cff6087211 */ /* 0x080fe400020f0eff */
[-C--:B------:R-:W-:Y:S02]  /*150b0*/  LEA.HI.X.SX32 R6, R244, R207.reuse, 0x1, P5 ;  /* 0x000000cff4067211 */ /* 0x080fe400028f0eff */
[----:B------:R-:W-:Y:S02]  /*150c0*/  LEA.HI.X.SX32 R251, R251, R207, 0x1, P6 ;  /* 0x000000cffbfb7211 */ /* 0x000fe400030f0eff */
[----:B------:R-:W-:Y:S01]  /*150d0*/  SHF.R.S32.HI R4, RZ, 0x1f, R76 ;  /* 0x0000001fff047819 */ /* 0x000fe2000001144c */
[----:B------:R-:W-:Y:S02]  /*150e0*/  IMAD R184, R78, 0x36, RZ ;  /* 0x000000364eb87824 */ /* 0x000fe400078e02ff */
[----:B------:R-:W-:Y:S02]  /*150f0*/  IMAD.IADD R72, R81, 0x1, R73 ;  /* 0x0000000151487824 */ /* 0x000fe400078e0249 */
[----:B------:R-:W-:-:S02]  /*15100*/  IMAD.MOV.U32 R73, RZ, RZ, R80 ;  /* 0x000000ffff497224 */ /* 0x000fc400078e0050 */
[----:B------:R-:W-:Y:S01]  /*15110*/  IMAD R185, R78, 0x35, RZ ;  /* 0x000000354eb97824 */ /* 0x000fe200078e02ff */
[C---:B--2---:R-:W-:Y:S02]  /*15120*/  IADD3 R248, P1, PT, R77.reuse, R249, RZ ;  /* 0x000000f94df87210 */ /* 0x044fe40007f3e0ff */
[----:B---3--:R-:W-:Y:S02]  /*15130*/  IADD3 R246, P4, PT, R77, R247, RZ ;  /* 0x000000f74df67210 */ /* 0x008fe40007f9e0ff */
[----:B------:R-:W-:Y:S02]  /*15140*/  LEA.HI.X.SX32 R249, R249, R207, 0x1, P1 ;  /* 0x000000cff9f97211 */ /* 0x000fe400008f0eff */
[----:B----4-:R-:W-:Y:S02]  /*15150*/  IADD3 R244, P5, PT, R77, R245, RZ ;  /* 0x000000f54df47210 */ /* 0x010fe40007fbe0ff */
[----:B------:R-:W-:Y:S02]  /*15160*/  LEA.HI.X.SX32 R247, R247, R207, 0x1, P4 ;  /* 0x000000cff7f77211 */ /* 0x000fe400020f0eff */
[----:B------:R-:W-:-:S02]  /*15170*/  IADD3 R242, P6, PT, R77, R234, RZ ;  /* 0x000000ea4df27210 */ /* 0x000fc40007fde0ff */
[----:B------:R-:W-:Y:S02]  /*15180*/  LEA.HI.X.SX32 R245, R245, R207, 0x1, P5 ;  /* 0x000000cff5f57211 */ /* 0x000fe400028f0eff */
[C---:B------:R-:W-:Y:S02]  /*15190*/  IADD3 R240, P1, PT, R77.reuse, R232, RZ ;  /* 0x000000e84df07210 */ /* 0x040fe40007f3e0ff */
[C---:B------:R-:W-:Y:S02]  /*151a0*/  IADD3 R238, P4, PT, R77.reuse, R187, RZ ;  /* 0x000000bb4dee7210 */ /* 0x040fe40007f9e0ff */
[-C--:B------:R-:W-:Y:S02]  /*151b0*/  LEA.HI.X.SX32 R243, R234, R207.reuse, 0x1, P6 ;  /* 0x000000cfeaf37211 */ /* 0x080fe400030f0eff */
[----:B------:R-:W-:Y:S02]  /*151c0*/  LEA.HI.X.SX32 R241, R232, R207, 0x1, P1 ;  /* 0x000000cfe8f17211 */ /* 0x000fe400008f0eff */
[----:B------:R-:W-:-:S02]  /*151d0*/  IADD3 R236, P5, PT, R77, R192, RZ ;  /* 0x000000c04dec7210 */ /* 0x000fc40007fbe0ff */
[----:B------:R-:W-:Y:S02]  /*151e0*/  IADD3 R234, P6, PT, R77, R235, RZ ;  /* 0x000000eb4dea7210 */ /* 0x000fe40007fde0ff */
[----:B------:R-:W-:Y:S02]  /*151f0*/  LEA.HI.X.SX32 R239, R187, R207, 0x1, P4 ;  /* 0x000000cfbbef7211 */ /* 0x000fe400020f0eff */
[C---:B------:R-:W-:Y:S02]  /*15200*/  IADD3 R232, P1, PT, R77.reuse, R233, RZ ;  /* 0x000000e94de87210 */ /* 0x040fe40007f3e0ff */
[----:B------:R-:W-:Y:S02]  /*15210*/  IADD3 R230, P4, PT, R77, R193, RZ ;  /* 0x000000c14de67210 */ /* 0x000fe40007f9e0ff */
[-C--:B------:R-:W-:Y:S02]  /*15220*/  LEA.HI.X.SX32 R237, R192, R207.reuse, 0x1, P5 ;  /* 0x000000cfc0ed7211 */ /* 0x080fe400028f0eff */
[----:B------:R-:W-:-:S02]  /*15230*/  LEA.HI.X.SX32 R235, R235, R207, 0x1, P6 ;  /* 0x000000cfebeb7211 */ /* 0x000fc400030f0eff */
[-C--:B------:R-:W-:Y:S02]  /*15240*/  LEA.HI.X.SX32 R233, R233, R207.reuse, 0x1, P1 ;  /* 0x000000cfe9e97211 */ /* 0x080fe400008f0eff */
[C---:B------:R-:W-:Y:S02]  /*15250*/  IADD3 R228, P5, PT, R77.reuse, R194, RZ ;  /* 0x000000c24de47210 */ /* 0x040fe40007fbe0ff */
[C---:B------:R-:W-:Y:S02]  /*15260*/  IADD3 R226, P6, PT, R77.reuse, R218, RZ ;  /* 0x000000da4de27210 */ /* 0x040fe40007fde0ff */
[----:B------:R-:W-:Y:S02]  /*15270*/  IADD3 R224, P1, PT, R77, R216, RZ ;  /* 0x000000d84de07210 */ /* 0x000fe40007f3e0ff */
[----:B------:R-:W-:Y:S02]  /*15280*/  LEA.HI.X.SX32 R231, R193, R207, 0x1, P4 ;  /* 0x000000cfc1e77211 */ /* 0x000fe400020f0eff */
[----:B------:R-:W-:-:S02]  /*15290*/  IADD3 R222, P4, PT, R77, R208, RZ ;  /* 0x000000d04dde7210 */ /* 0x000fc40007f9e0ff */
[-C--:B------:R-:W-:Y:S02]  /*152a0*/  LEA.HI.X.SX32 R229, R194, R207.reuse, 0x1, P5 ;  /* 0x000000cfc2e57211 */ /* 0x080fe400028f0eff */
[-C--:B------:R-:W-:Y:S02]  /*152b0*/  LEA.HI.X.SX32 R227, R218, R207.reuse, 0x1, P6 ;  /* 0x000000cfdae37211 */ /* 0x080fe400030f0eff */
[----:B------:R-:W-:Y:S02]  /*152c0*/  LEA.HI.X.SX32 R225, R216, R207, 0x1, P1 ;  /* 0x000000cfd8e17211 */ /* 0x000fe400008f0eff */
[C---:B------:R-:W-:Y:S02]  /*152d0*/  IADD3 R220, P5, PT, R77.reuse, R210, RZ ;  /* 0x000000d24ddc7210 */ /* 0x040fe40007fbe0ff */
[C---:B------:R-:W-:Y:S02]  /*152e0*/  IADD3 R218, P6, PT, R77.reuse, R219, RZ ;  /* 0x000000db4dda7210 */ /* 0x040fe40007fde0ff */
[----:B------:R-:W-:-:S02]  /*152f0*/  IADD3 R216, P1, PT, R77, R217, RZ ;  /* 0x000000d94dd87210 */ /* 0x000fc40007f3e0ff */
[----:B------:R-:W-:Y:S02]  /*15300*/  LEA.HI.X.SX32 R223, R208, R207, 0x1, P4 ;  /* 0x000000cfd0df7211 */ /* 0x000fe400020f0eff */
[----:B------:R-:W-:Y:S02]  /*15310*/  IADD3 R214, P4, PT, R77, R195, RZ ;  /* 0x000000c34dd67210 */ /* 0x000fe40007f9e0ff */
[-C--:B------:R-:W-:Y:S02]  /*15320*/  LEA.HI.X.SX32 R221, R210, R207.reuse, 0x1, P5 ;  /* 0x000000cfd2dd7211 */ /* 0x080fe400028f0eff */
[-C--:B------:R-:W-:Y:S02]  /*15330*/  LEA.HI.X.SX32 R219, R219, R207.reuse, 0x1, P6 ;  /* 0x000000cfdbdb7211 */ /* 0x080fe400030f0eff */
[----:B------:R-:W-:Y:S02]  /*15340*/  LEA.HI.X.SX32 R217, R217, R207, 0x1, P1 ;  /* 0x000000cfd9d97211 */ /* 0x000fe400008f0eff */
[----:B------:R-:W-:-:S02]  /*15350*/  IADD3 R212, P5, PT, R77, R202, RZ ;  /* 0x000000ca4dd47210 */ /* 0x000fc40007fbe0ff */
[C---:B------:R-:W-:Y:S02]  /*15360*/  IADD3 R210, P6, PT, R77.reuse, R211, RZ ;  /* 0x000000d34dd27210 */ /* 0x040fe40007fde0ff */
[----:B------:R-:W-:Y:S02]  /*15370*/  IADD3 R208, P1, PT, R77, R209, RZ ;  /* 0x000000d14dd07210 */ /* 0x000fe40007f3e0ff */
[----:B------:R-:W-:Y:S01]  /*15380*/  LEA.HI.X.SX32 R215, R195, R207, 0x1, P4 ;  /* 0x000000cfc3d77211 */ /* 0x000fe200020f0eff */
[----:B------:R-:W-:Y:S01]  /*15390*/  IMAD R195, R78, 0x3f, RZ ;  /* 0x0000003f4ec37824 */ /* 0x000fe200078e02ff */
[----:B------:R-:W-:Y:S02]  /*153a0*/  IADD3 R206, P4, PT, R77, R203, RZ ;  /* 0x000000cb4dce7210 */ /* 0x000fe40007f9e0ff */
[-C--:B------:R-:W-:Y:S02]  /*153b0*/  LEA.HI.X.SX32 R213, R202, R207.reuse, 0x1, P5 ;  /* 0x000000cfcad57211 */ /* 0x080fe400028f0eff */
[----:B------:R-:W-:-:S02]  /*153c0*/  LEA.HI.X.SX32 R211, R211, R207, 0x1, P6 ;  /* 0x000000cfd3d37211 */ /* 0x000fc400030f0eff */
[-C--:B------:R-:W-:Y:S01]  /*153d0*/  LEA.HI.X.SX32 R209, R209, R207.reuse, 0x1, P1 ;  /* 0x000000cfd1d17211 */ /* 0x080fe200008f0eff */
[C---:B------:R-:W-:Y:S01]  /*153e0*/  IMAD R187, R78.reuse, 0x38, RZ ;  /* 0x000000384ebb7824 */ /* 0x040fe200078e02ff */
[----:B------:R-:W-:Y:S01]  /*153f0*/  LEA.HI.X.SX32 R207, R203, R207, 0x1, P4 ;  /* 0x000000cfcbcf7211 */ /* 0x000fe200020f0eff */
[----:B------:R-:W-:Y:S01]  /*15400*/  IMAD R203, R78, 0x3e, RZ ;  /* 0x0000003e4ecb7824 */ /* 0x000fe200078e02ff */
[C---:B------:R-:W-:Y:S02]  /*15410*/  IADD3 R204, P6, PT, R76.reuse, R195, RZ ;  /* 0x000000c34ccc7210 */ /* 0x040fe40007fde0ff */
[----:B------:R-:W-:Y:S01]  /*15420*/  IADD3 R198, P4, PT, R76, R186, RZ ;  /* 0x000000ba4cc67210 */ /* 0x000fe20007f9e0ff */
[C---:B------:R-:W-:Y:S01]  /*15430*/  IMAD R192, R78.reuse, 0x3d, RZ ;  /* 0x0000003d4ec07824 */ /* 0x040fe200078e02ff */
[-C--:B------:R-:W-:Y:S01]  /*15440*/  LEA.HI.X.SX32 R205, R195, R4.reuse, 0x1, P6 ;  /* 0x00000004c3cd7211 */ /* 0x080fe200030f0eff */
[----:B------:R-:W-:Y:S01]  /*15450*/  IMAD R195, R78, 0x3a, RZ ;  /* 0x0000003a4ec37824 */ /* 0x000fe200078e02ff */
[----:B------:R-:W-:Y:S01]  /*15460*/  LEA.HI.X.SX32 R199, R186, R4, 0x1, P4 ;  /* 0x00000004bac77211 */ /* 0x000fe200020f0eff */
[----:B------:R-:W-:Y:S01]  /*15470*/  IMAD R186, R78, 0x37, RZ ;  /* 0x000000374eba7824 */ /* 0x000fe200078e02ff */
[----:B------:R-:W-:-:S02]  /*15480*/  IADD3 R202, P5, PT, R76, R203, RZ ;  /* 0x000000cb4cca7210 */ /* 0x000fc40007fbe0ff */
[C---:B------:R-:W-:Y:S02]  /*15490*/  IADD3 R196, P6, PT, R76.reuse, R188, RZ ;  /* 0x000000bc4cc47210 */ /* 0x040fe40007fde0ff */
[----:B------:R-:W-:Y:S01]  /*154a0*/  IADD3 R190, P4, PT, R76, R187, RZ ;  /* 0x000000bb4cbe7210 */ /* 0x000fe20007f9e0ff */
[----:B------:R-:W-:Y:S01]  /*154b0*/  IMAD.IADD R77, R75, 0x1, R5 ;  /* 0x000000014b4d7824 */ /* 0x000fe200078e0205 */
[-C--:B------:R-:W-:Y:S01]  /*154c0*/  LEA.HI.X.SX32 R203, R203, R4.reuse, 0x1, P5 ;  /* 0x00000004cbcb7211 */ /* 0x080fe200028f0eff */
[----:B------:R-:W-:Y:S01]  /*154d0*/  IMAD R193, R78, 0x39, RZ ;  /* 0x000000394ec17824 */ /* 0x000fe200078e02ff */
[-C--:B------:R-:W-:Y:S02]  /*154e0*/  LEA.HI.X.SX32 R197, R188, R4.reuse, 0x1, P6 ;  /* 0x00000004bcc57211 */ /* 0x080fe400030f0eff */
[----:B------:R-:W-:Y:S01]  /*154f0*/  LEA.HI.X.SX32 R191, R187, R4, 0x1, P4 ;  /* 0x00000004bbbf7211 */ /* 0x000fe200020f0eff */
[----:B------:R-:W-:Y:S01]  /*15500*/  IMAD R187, R78, 0x33, RZ ;  /* 0x000000334ebb7824 */ /* 0x000fe200078e02ff */
[----:B------:R-:W-:Y:S01]  /*15510*/  IADD3 R200, P1, PT, R76, R192, RZ ;  /* 0x000000c04cc87210 */ /* 0x000fe20007f3e0ff */
[----:B------:R-:W-:Y:S01]  /*15520*/  IMAD R188, R78, 0x34, RZ ;  /* 0x000000344ebc7824 */ /* 0x000fe200078e02ff */
[----:B------:R-:W-:Y:S01]  /*15530*/  IADD3 R194, P5, PT, R76, R195, RZ ;  /* 0x000000c34cc27210 */ /* 0x000fe20007fbe0ff */
[----:B------:R-:W-:Y:S01]  /*15540*/  IMAD R181, R78, 0x1c, RZ ;  /* 0x0000001c4eb57824 */ /* 0x000fe200078e02ff */
[----:B------:R-:W-:Y:S01]  /*15550*/  IADD3 R5, P6, PT, R76, R186, RZ ;  /* 0x000000ba4c057210 */ /* 0x000fe20007fde0ff */
[----:B------:R-:W2:Y:S01]  /*15560*/  LDC R75, c[0x0][0x3a0] ;  /* 0x0000e800ff4b7b82 */ /* 0x000ea20000000800 */
[----:B------:R-:W-:-:S02]  /*15570*/  LEA.HI.X.SX32 R201, R192, R4, 0x1, P1 ;  /* 0x00000004c0c97211 */ /* 0x000fc400008f0eff */
[-C--:B------:R-:W-:Y:S02]  /*15580*/  LEA.HI.X.SX32 R195, R195, R4.reuse, 0x1, P5 ;  /* 0x00000004c3c37211 */ /* 0x080fe400028f0eff */
[----:B------:R-:W-:Y:S01]  /*15590*/  LEA.HI.X.SX32 R189, R186, R4, 0x1, P6 ;  /* 0x00000004babd7211 */ /* 0x000fe200030f0eff */
[----:B------:R-:W-:Y:S01]  /*155a0*/  IMAD R186, R78, 0x32, RZ ;  /* 0x000000324eba7824 */ /* 0x000fe200078e02ff */
[C---:B------:R-:W-:Y:S02]  /*155b0*/  IADD3 R192, P1, PT, R76.reuse, R193, RZ ;  /* 0x000000c14cc07210 */ /* 0x040fe40007f3e0ff */
[C---:B------:R-:W-:Y:S02]  /*155c0*/  IADD3 R80, P5, PT, R76.reuse, R184, RZ ;  /* 0x000000b84c507210 */ /* 0x040fe40007fbe0ff */
[C---:B------:R-:W-:Y:S02]  /*155d0*/  IADD3 R86, P6, PT, R76.reuse, R187, RZ ;  /* 0x000000bb4c567210 */ /* 0x040fe40007fde0ff */
[----:B------:R-:W-:-:S02]  /*155e0*/  IADD3 R84, P4, PT, R76, R188, RZ ;  /* 0x000000bc4c547210 */ /* 0x000fc40007f9e0ff */
[-C--:B------:R-:W-:Y:S02]  /*155f0*/  LEA.HI.X.SX32 R193, R193, R4.reuse, 0x1, P1 ;  /* 0x00000004c1c17211 */ /* 0x080fe400008f0eff */
[-C--:B------:R-:W-:Y:S01]  /*15600*/  LEA.HI.X.SX32 R79, R184, R4.reuse, 0x1, P5 ;  /* 0x00000004b84f7211 */ /* 0x080fe200028f0eff */
[C---:B------:R-:W-:Y:S01]  /*15610*/  IMAD R184, R78.reuse, 0x31, RZ ;  /* 0x000000314eb87824 */ /* 0x040fe200078e02ff */
[----:B------:R-:W-:Y:S01]  /*15620*/  LEA.HI.X.SX32 R85, R187, R4, 0x1, P6 ;  /* 0x00000004bb557211 */ /* 0x000fe200030f0eff */
[----:B------:R-:W-:Y:S01]  /*15630*/  IMAD R187, R78, 0x2e, RZ ;  /* 0x0000002e4ebb7824 */ /* 0x000fe200078e02ff */
[C---:B------:R-:W-:Y:S02]  /*15640*/  IADD3 R82, P1, PT, R76.reuse, R185, RZ ;  /* 0x000000b94c527210 */ /* 0x040fe40007f3e0ff */
[----:B------:R-:W-:Y:S02]  /*15650*/  IADD3 R88, P5, PT, R76, R186, RZ ;  /* 0x000000ba4c587210 */ /* 0x000fe40007fbe0ff */
[-C--:B------:R-:W-:Y:S01]  /*15660*/  LEA.HI.X.SX32 R83, R188, R4.reuse, 0x1, P4 ;  /* 0x00000004bc537211 */ /* 0x080fe200020f0eff */
[C---:B------:R-:W-:Y:S01]  /*15670*/  IMAD R188, R78.reuse, 0x2f, RZ ;  /* 0x0000002f4ebc7824 */ /* 0x040fe200078e02ff */
[-C--:B------:R-:W-:Y:S01]  /*15680*/  LEA.HI.X.SX32 R81, R185, R4.reuse, 0x1, P1 ;  /* 0x00000004b9517211 */ /* 0x080fe200008f0eff */
[----:B------:R-:W-:Y:S01]  /*15690*/  IMAD R185, R78, 0x30, RZ ;  /* 0x000000304eb97824 */ /* 0x000fe200078e02ff */
[----:B------:R-:W-:Y:S01]  /*156a0*/  LEA.HI.X.SX32 R87, R186, R4, 0x1, P5 ;  /* 0x00000004ba577211 */ /* 0x000fe200028f0eff */
[----:B------:R-:W-:Y:S01]  /*156b0*/  IMAD R186, R78, 0x2d, RZ ;  /* 0x0000002d4eba7824 */ /* 0x000fe200078e02ff */
[----:B------:R-:W-:-:S02]  /*156c0*/  IADD3 R90, P1, PT, R76, R184, RZ ;  /* 0x000000b84c5a7210 */ /* 0x000fc40007f3e0ff */
[C---:B------:R-:W-:Y:S02]  /*156d0*/  IADD3 R96, P5, PT, R76.reuse, R187, RZ ;  /* 0x000000bb4c607210 */ /* 0x040fe40007fbe0ff */
[----:B------:R-:W-:Y:S02]  /*156e0*/  IADD3 R94, P6, PT, R76, R188, RZ ;  /* 0x000000bc4c5e7210 */ /* 0x000fe40007fde0ff */
[-C--:B------:R-:W-:Y:S01]  /*156f0*/  LEA.HI.X.SX32 R89, R184, R4.reuse, 0x1, P1 ;  /* 0x00000004b8597211 */ /* 0x080fe200008f0eff */
[C---:B------:R-:W-:Y:S01]  /*15700*/  IMAD R184, R78.reuse, 0x2c, RZ ;  /* 0x0000002c4eb87824 */ /* 0x040fe200078e02ff */
[----:B------:R-:W-:Y:S01]  /*15710*/  LEA.HI.X.SX32 R95, R187, R4, 0x1, P5 ;  /* 0x00000004bb5f7211 */ /* 0x000fe200028f0eff */
[----:B------:R-:W-:Y:S01]  /*15720*/  IMAD R187, R78, 0x29, RZ ;  /* 0x000000294ebb7824 */ /* 0x000fe200078e02ff */
[C---:B------:R-:W-:Y:S02]  /*15730*/  IADD3 R92, P4, PT, R76.reuse, R185, RZ ;  /* 0x000000b94c5c7210 */ /* 0x040fe40007f9e0ff */
[----:B------:R-:W-:-:S02]  /*15740*/  IADD3 R98, P1, PT, R76, R186, RZ ;  /* 0x000000ba4c627210 */ /* 0x000fc40007f3e0ff */
[-C--:B------:R-:W-:Y:S01]  /*15750*/  LEA.HI.X.SX32 R93, R188, R4.reuse, 0x1, P6 ;  /* 0x00000004bc5d7211 */ /* 0x080fe200030f0eff */
[C---:B------:R-:W-:Y:S01]  /*15760*/  IMAD R188, R78.reuse, 0x2a, RZ ;  /* 0x0000002a4ebc7824 */ /* 0x040fe200078e02ff */
[-C--:B------:R-:W-:Y:S01]  /*15770*/  LEA.HI.X.SX32 R91, R185, R4.reuse, 0x1, P4 ;  /* 0x00000004b95b7211 */ /* 0x080fe200020f0eff */
[----:B------:R-:W-:Y:S01]  /*15780*/  IMAD R185, R78, 0x2b, RZ ;  /* 0x0000002b4eb97824 */ /* 0x000fe200078e02ff */
[----:B------:R-:W-:Y:S01]  /*15790*/  LEA.HI.X.SX32 R97, R186, R4, 0x1, P1 ;  /* 0x00000004ba617211 */ /* 0x000fe200008f0eff */
[----:B------:R-:W-:Y:S01]  /*157a0*/  IMAD R186, R78, 0x28, RZ ;  /* 0x000000284eba7824 */ /* 0x000fe200078e02ff */
[C---:B------:R-:W-:Y:S02]  /*157b0*/  IADD3 R100, P4, PT, R76.reuse, R184, RZ ;  /* 0x000000b84c647210 */ /* 0x040fe40007f9e0ff */
[C---:B------:R-:W-:Y:S02]  /*157c0*/  IADD3 R106, P1, PT, R76.reuse, R187, RZ ;  /* 0x000000bb4c6a7210 */ /* 0x040fe40007f3e0ff */
[----:B------:R-:W-:-:S02]  /*157d0*/  IADD3 R104, P5, PT, R76, R188, RZ ;  /* 0x000000bc4c687210 */ /* 0x000fc40007fbe0ff */
        /* <DEDUP_REMOVED lines=22> */
[----:B------:R-:W-:Y:S01]  /*15940*/  IMAD.SHL.U32 R188, R78, 0x20, RZ ;  /* 0x000000204ebc7824 */ /* 0x000fe200078e00ff */
[-C--:B------:R-:W-:Y:S02]  /*15950*/  LEA.HI.X.SX32 R111, R185, R4.reuse, 0x1, P5 ;  /* 0x00000004b96f7211 */ /* 0x080fe400028f0eff */
[----:B------:R-:W-:Y:S01]  /*15960*/  LEA.HI.X.SX32 R117, R186, R4, 0x1, P6 ;  /* 0x00000004ba757211 */ /* 0x000fe200030f0eff */
[----:B------:R-:W-:Y:S01]  /*15970*/  IMAD R186, R78, 0x1e, RZ ;  /* 0x0000001e4eba7824 */ /* 0x000fe200078e02ff */
[C---:B------:R-:W-:Y:S02]  /*15980*/  IADD3 R120, P5, PT, R76.reuse, R184, RZ ;  /* 0x000000b84c787210 */ /* 0x040fe40007fbe0ff */
[C---:B------:R-:W-:Y:S02]  /*15990*/  IADD3 R126, P6, PT, R76.reuse, R187, RZ ;  /* 0x000000bb4c7e7210 */ /* 0x040fe40007fde0ff */
[----:B------:R-:W-:-:S02]  /*159a0*/  IADD3 R124, P4, PT, R76, R188, RZ ;  /* 0x000000bc4c7c7210 */ /* 0x000fc40007f9e0ff */
[-C--:B------:R-:W-:Y:S02]  /*159b0*/  LEA.HI.X.SX32 R119, R184, R4.reuse, 0x1, P5 ;  /* 0x00000004b8777211 */ /* 0x080fe400028f0eff */
[----:B------:R-:W-:Y:S01]  /*159c0*/  LEA.HI.X.SX32 R125, R187, R4, 0x1, P6 ;  /* 0x00000004bb7d7211 */ /* 0x000fe200030f0eff */
[----:B------:R-:W-:Y:S01]  /*159d0*/  IMAD R187, R78, 0x1a, RZ ;  /* 0x0000001a4ebb7824 */ /* 0x000fe200078e02ff */
[----:B------:R-:W-:Y:S02]  /*159e0*/  IADD3 R128, P5, PT, R76, R186, RZ ;  /* 0x000000ba4c807210 */ /* 0x000fe40007fbe0ff */
[-C--:B------:R-:W-:Y:S01]  /*159f0*/  LEA.HI.X.SX32 R123, R188, R4.reuse, 0x1, P4 ;  /* 0x00000004bc7b7211 */ /* 0x080fe200020f0eff */
[----:B------:R-:W-:Y:S01]  /*15a00*/  IMAD R188, R78, 0x1b, RZ ;  /* 0x0000001b4ebc7824 */ /* 0x000fe200078e02ff */
[----:B------:R-:W-:Y:S01]  /*15a10*/  LEA.HI.X.SX32 R127, R186, R4, 0x1, P5 ;  /* 0x00000004ba7f7211 */ /* 0x000fe200028f0eff */
[----:B------:R-:W-:Y:S01]  /*15a20*/  STL [R1+0x2d8], R77 ;  /* 0x0002d84d01007387 */ /* 0x000fe20000100800 */
[----:B------:R-:W-:-:S02]  /*15a30*/  IADD3 R136, P5, PT, R76, R187, RZ ;  /* 0x000000bb4c887210 */ /* 0x000fc40007fbe0ff */
[----:B------:R-:W-:Y:S01]  /*15a40*/  IADD3 R134, P6, PT, R76, R188, RZ ;  /* 0x000000bc4c867210 */ /* 0x000fe20007fde0ff */
[----:B------:R-:W-:Y:S01]  /*15a50*/  STL [R1+0x2dc], R74 ;  /* 0x0002dc4a01007387 */ /* 0x000fe20000100800 */
[----:B------:R-:W-:-:S03]  /*15a60*/  LEA.HI.X.SX32 R135, R187, R4, 0x1, P5 ;  /* 0x00000004bb877211 */ /* 0x000fc600028f0eff */
[----:B------:R-:W-:Y:S01]  /*15a70*/  STL [R1+0x2e0], R72 ;  /* 0x0002e04801007387 */ /* 0x000fe20000100800 */
[----:B------:R-:W-:-:S03]  /*15a80*/  LEA.HI.X.SX32 R133, R188, R4, 0x1, P6 ;  /* 0x00000004bc857211 */ /* 0x000fc600030f0eff */
[----:B------:R-:W-:Y:S04]  /*15a90*/  STL [R1+0x2e4], R73 ;  /* 0x0002e44901007387 */ /* 0x000fe80000100800 */
[----:B------:R-:W3:Y:S04]  /*15aa0*/  LDL.LU R187, [R1+0x280] ;  /* 0x0002800001bb7983 */ /* 0x000ee80000300800 */
[----:B------:R-:W4:Y:S04]  /*15ab0*/  LDL.LU R188, [R1+0x284] ;  /* 0x0002840001bc7983 */ /* 0x000f280000300800 */
[----:B------:R-:W2:Y:S04]  /*15ac0*/  LDL.LU R160, [R1+0x288] ;  /* 0x0002880001a07983 */ /* 0x000ea80000300800 */
[----:B------:R-:W2:Y:S04]  /*15ad0*/  LDL.LU R164, [R1+0x28c] ;  /* 0x00028c0001a47983 */ /* 0x000ea80000300800 */
[----:B------:R-:W2:Y:S04]  /*15ae0*/  LDL.LU R162, [R1+0x290] ;  /* 0x0002900001a27983 */ /* 0x000ea80000300800 */
[----:B------:R-:W2:Y:S01]  /*15af0*/  LDL.LU R166, [R1+0x294] ;  /* 0x0002940001a67983 */ /* 0x000ea20000300800 */
[----:B------:R-:W-:-:S02]  /*15b00*/  IMAD R185, R78, 0x21, RZ ;  /* 0x000000214eb97824 */ /* 0x000fc400078e02ff */
[----:B------:R-:W-:-:S03]  /*15b10*/  IMAD R184, R78, 0x1d, RZ ;  /* 0x0000001d4eb87824 */ /* 0x000fc600078e02ff */
[----:B------:R-:W-:Y:S01]  /*15b20*/  IADD3 R122, P1, PT, R76, R185, RZ ;  /* 0x000000b94c7a7210 */ /* 0x000fe20007f3e0ff */
[----:B------:R-:W-:-:S03]  /*15b30*/  IMAD R186, R78, 0x19, RZ ;  /* 0x000000194eba7824 */ /* 0x000fc600078e02ff */
[----:B------:R-:W-:Y:S02]  /*15b40*/  LEA.HI.X.SX32 R121, R185, R4, 0x1, P1 ;  /* 0x00000004b9797211 */ /* 0x000fe400008f0eff */
[----:B------:R-:W-:-:S04]  /*15b50*/  IADD3 R130, P1, PT, R76, R184, RZ ;  /* 0x000000b84c827210 */ /* 0x000fc80007f3e0ff */
[----:B------:R-:W-:Y:S02]  /*15b60*/  LEA.HI.X.SX32 R129, R184, R4, 0x1, P1 ;  /* 0x00000004b8817211 */ /* 0x000fe400008f0eff */
[----:B------:R-:W-:-:S04]  /*15b70*/  IADD3 R138, P1, PT, R76, R186, RZ ;  /* 0x000000ba4c8a7210 */ /* 0x000fc80007f3e0ff */
[----:B------:R-:W-:Y:S02]  /*15b80*/  LEA.HI.X.SX32 R175, R186, R4, 0x1, P1 ;  /* 0x00000004baaf7211 */ /* 0x000fe400008f0eff */
[----:B------:R-:W-:-:S05]  /*15b90*/  IADD3 R186, P1, PT, R76, R78, RZ ;  /* 0x0000004e4cba7210 */ /* 0x000fca0007f3e0ff */
[----:B------:R-:W-:Y:S04]  /*15ba0*/  STL [R1+0x2e8], R186 ;  /* 0x0002e8ba01007387 */ /* 0x000fe80000100800 */
[----:B------:R-:W2:Y:S04]  /*15bb0*/  LDL.LU R168, [R1+0x298] ;  /* 0x0002980001a87983 */ /* 0x000ea80000300800 */
[----:B------:R-:W2:Y:S01]  /*15bc0*/  LDL.LU R170, [R1+0x278] ;  /* 0x0002780001aa7983 */ /* 0x000ea20000300800 */
[----:B------:R-:W-:Y:S01]  /*15bd0*/  IADD3 R132, P4, PT, R76, R181, RZ ;  /* 0x000000b54c847210 */ /* 0x000fe20007f9e0ff */
[C---:B------:R-:W-:Y:S01]  /*15be0*/  IMAD R184, R78.reuse, 0x18, RZ ;  /* 0x000000184eb87824 */ /* 0x040fe200078e02ff */
[-C--:B------:R-:W-:Y:S01]  /*15bf0*/  LEA.HI.X.SX32 R2, R78, R4.reuse, 0x1, P1 ;  /* 0x000000044e027211 */ /* 0x080fe200008f0eff */
[----:B------:R-:W2:Y:S01]  /*15c00*/  LDL.LU R172, [R1+0x29c] ;  /* 0x00029c0001ac7983 */ /* 0x000ea20000300800 */
[----:B------:R-:W-:-:S02]  /*15c10*/  LEA.HI.X.SX32 R131, R181, R4, 0x1, P4 ;  /* 0x00000004b5837211 */ /* 0x000fc400020f0eff */
[----:B------:R-:W-:Y:S01]  /*15c20*/  IADD3 R140, P4, PT, R76, R184, RZ ;  /* 0x000000b84c8c7210 */ /* 0x000fe20007f9e0ff */
[----:B------:R-:W-:Y:S01]  /*15c30*/  IMAD R181, R78, 0x16, RZ ;  /* 0x000000164eb57824 */ /* 0x000fe200078e02ff */
[----:B------:R-:W2:Y:S02]  /*15c40*/  LDL.LU R178, [R1+0x2a0] ;  /* 0x0002a00001b27983 */ /* 0x000ea40000300800 */
[----:B------:R-:W-:Y:S01]  /*15c50*/  LEA.HI.X.SX32 R177, R184, R4, 0x1, P4 ;  /* 0x00000004b8b17211 */ /* 0x000fe200020f0eff */
[----:B------:R-:W-:Y:S01]  /*15c60*/  IMAD R184, R78, 0x15, RZ ;  /* 0x000000154eb87824 */ /* 0x000fe200078e02ff */
[----:B------:R-:W-:Y:S01]  /*15c70*/  IADD3 R144, P5, PT, R76, R181, RZ ;  /* 0x000000b54c907210 */ /* 0x000fe20007fbe0ff */
[----:B------:R-:W-:Y:S01]  /*15c80*/  IMAD R185, R78, 0x17, RZ ;  /* 0x000000174eb97824 */ /* 0x000fe200078e02ff */
[----:B------:R-:W2:Y:S02]  /*15c90*/  LDL.LU R176, [R1+0x2a4] ;  /* 0x0002a40001b07983 */ /* 0x000ea40000300800 */
[----:B------:R-:W-:-:S02]  /*15ca0*/  IADD3 R146, P4, PT, R76, R184, RZ ;  /* 0x000000b84c927210 */ /* 0x000fc40007f9e0ff */
[-C--:B------:R-:W-:Y:S01]  /*15cb0*/  LEA.HI.X.SX32 R181, R181, R4.reuse, 0x1, P5 ;  /* 0x00000004b5b57211 */ /* 0x080fe200028f0eff */
[----:B------:R-:W2:Y:S01]  /*15cc0*/  LDL.LU R174, [R1+0x2a8] ;  /* 0x0002a80001ae7983 */ /* 0x000ea20000300800 */
[----:B------:R-:W-:-:S03]  /*15cd0*/  LEA.HI.X.SX32 R183, R184, R4, 0x1, P4 ;  /* 0x00000004b8b77211 */ /* 0x000fc600020f0eff */
[----:B------:R1:W-:Y:S01]  /*15ce0*/  STL [R1+0x2ec], R2 ;  /* 0x0002ec0201007387 */ /* 0x0003e20000100800 */
[----:B------:R-:W-:-:S03]  /*15cf0*/  IADD3 R142, P6, PT, R76, R185, RZ ;  /* 0x000000b94c8e7210 */ /* 0x000fc60007fde0ff */
[----:B------:R-:W2:Y:S04]  /*15d00*/  LDL.LU R182, [R1+0x2ac] ;  /* 0x0002ac0001b67983 */ /* 0x000ea80000300800 */
[----:B------:R-:W2:Y:S04]  /*15d10*/  LDL.LU R180, [R1+0x2b0] ;  /* 0x0002b00001b47983 */ /* 0x000ea80000300800 */
[----:B------:R-:W2:Y:S01]  /*15d20*/  LDL.LU R184, [R1+0x2b4] ;  /* 0x0002b40001b87983 */ /* 0x000ea20000300800 */
[----:B------:R-:W-:-:S03]  /*15d30*/  LEA.HI.X.SX32 R179, R185, R4, 0x1, P6 ;  /* 0x00000004b9b37211 */ /* 0x000fc600030f0eff */
[----:B-1----:R-:W2:Y:S01]  /*15d40*/  LDL.LU R68, [R1+0x27c] ;  /* 0x00027c0001447983 */ /* 0x002ea20000300800 */
[----:B------:R-:W-:-:S03]  /*15d50*/  IMAD R185, R78, 0x14, RZ ;  /* 0x000000144eb97824 */ /* 0x000fc600078e02ff */
[----:B------:R-:W2:Y:S01]  /*15d60*/  LDL.LU R3, [R1+0x2b8] ;  /* 0x0002b80001037983 */ /* 0x000ea20000300800 */
[----:B------:R-:W-:-:S03]  /*15d70*/  SHF.L.U64.HI R78, R171, 0x2, R173 ;  /* 0x00000002ab4e7819 */ /* 0x000fc600000102ad */
[----:B------:R-:W2:Y:S01]  /*15d80*/  LDL.LU R0, [R1+0x2bc] ;  /* 0x0002bc0001007983 */ /* 0x000ea20000300800 */
[----:B------:R-:W-:Y:S01]  /*15d90*/  IMAD.SHL.U32 R171, R171, 0x4, RZ ;  /* 0x00000004abab7824 */ /* 0x000fe200078e00ff */
[----:B------:R-:W-:Y:S02]  /*15da0*/  SHF.L.U64.HI R169, R167, 0x2, R169 ;  /* 0x00000002a7a97819 */ /* 0x000fe400000102a9 */
[C---:B------:R-:W-:Y:S01]  /*15db0*/  SHF.L.U64.HI R165, R163.reuse, 0x2, R165 ;  /* 0x00000002a3a57819 */ /* 0x040fe200000102a5 */
[----:B------:R-:W-:Y:S01]  /*15dc0*/  IMAD.SHL.U32 R163, R163, 0x4, RZ ;  /* 0x00000004a3a37824 */ /* 0x000fe200078e00ff */
[----:B------:R-:W-:Y:S02]  /*15dd0*/  SHF.L.U64.HI R157, R155, 0x2, R157 ;  /* 0x000000029b9d7819 */ /* 0x000fe4000001029d */
[C---:B------:R-:W-:Y:S01]  /*15de0*/  SHF.L.U64.HI R153, R151.reuse, 0x2, R153 ;  /* 0x0000000297997819 */ /* 0x040fe20000010299 */
[----:B------:R-:W-:Y:S01]  /*15df0*/  IMAD.SHL.U32 R151, R151, 0x4, RZ ;  /* 0x0000000497977824 */ /* 0x000fe200078e00ff */
[----:B------:R-:W-:-:S02]  /*15e00*/  SHF.L.U64.HI R145, R143, 0x2, R145 ;  /* 0x000000028f917819 */ /* 0x000fc40000010291 */
[C---:B------:R-:W-:Y:S01]  /*15e10*/  SHF.L.U64.HI R141, R139.reuse, 0x2, R141 ;  /* 0x000000028b8d7819 */ /* 0x040fe2000001028d */
[----:B------:R-:W-:Y:S01]  /*15e20*/  IMAD.SHL.U32 R139, R139, 0x4, RZ ;  /* 0x000000048b8b7824 */ /* 0x000fe200078e00ff */
        /* <DEDUP_REMOVED lines=60> */
[----:B------:R-:W-:-:S02]  /*161f0*/  SHF.L.U64.HI R6, R252, 0x2, R6 ;  /* 0x00000002fc067819 */ /* 0x000fc40000010206 */
[C---:B---3--:R-:W-:Y:S02]  /*16200*/  IADD3 R150, P1, PT, R76.reuse, R187, RZ ;  /* 0x000000bb4c967210 */ /* 0x048fe40007f3e0ff */
[C---:B----4-:R-:W-:Y:S02]  /*16210*/  IADD3 R152, P4, PT, R76.reuse, R188, RZ ;  /* 0x000000bc4c987210 */ /* 0x050fe40007f9e0ff */
[----:B--2---:R-:W-:Y:S02]  /*16220*/  IADD3 R154, P5, PT, R76, R160, RZ ;  /* 0x000000a04c9a7210 */ /* 0x004fe40007fbe0ff */
[-C--:B------:R-:W-:Y:S02]  /*16230*/  LEA.HI.X.SX32 R187, R187, R4.reuse, 0x1, P1 ;  /* 0x00000004bbbb7211 */ /* 0x080fe400008f0eff */
[-C--:B------:R-:W-:Y:S02]  /*16240*/  LEA.HI.X.SX32 R188, R188, R4.reuse, 0x1, P4 ;  /* 0x00000004bcbc7211 */ /* 0x080fe400020f0eff */
[----:B------:R-:W-:-:S02]  /*16250*/  LEA.HI.X.SX32 R2, R160, R4, 0x1, P5 ;  /* 0x00000004a0027211 */ /* 0x000fc400028f0eff */
[C---:B------:R-:W-:Y:S02]  /*16260*/  IADD3 R156, P1, PT, R76.reuse, R164, RZ ;  /* 0x000000a44c9c7210 */ /* 0x040fe40007f3e0ff */
[C---:B------:R-:W-:Y:S02]  /*16270*/  IADD3 R158, P4, PT, R76.reuse, R162, RZ ;  /* 0x000000a24c9e7210 */ /* 0x040fe40007f9e0ff */
[----:B------:R-:W-:Y:S01]  /*16280*/  IADD3 R160, P5, PT, R76, R166, RZ ;  /* 0x000000a64ca07210 */ /* 0x000fe20007fbe0ff */
[----:B------:R1:W-:Y:S01]  /*16290*/  STL [R1+0x144], R2 ;  /* 0x0001440201007387 */ /* 0x0003e20000100800 */
[-C--:B------:R-:W-:Y:S02]  /*162a0*/  LEA.HI.X.SX32 R70, R164, R4.reuse, 0x1, P1 ;  /* 0x00000004a4467211 */ /* 0x080fe400008f0eff */
[----:B------:R-:W-:-:S03]  /*162b0*/  LEA.HI.X.SX32 R69, R162, R4, 0x1, P4 ;  /* 0x00000004a2457211 */ /* 0x000fc600020f0eff */
[----:B------:R-:W-:Y:S01]  /*162c0*/  STL [R1+0x148], R70 ;  /* 0x0001484601007387 */ /* 0x000fe20000100800 */
[----:B-1----:R-:W-:-:S03]  /*162d0*/  LEA.HI.X.SX32 R2, R166, R4, 0x1, P5 ;  /* 0x00000004a6027211 */ /* 0x002fc600028f0eff */
[----:B------:R-:W-:Y:S04]  /*162e0*/  STL [R1+0x14c], R69 ;  /* 0x00014c4501007387 */ /* 0x000fe80000100800 */
[----:B------:R-:W-:Y:S04]  /*162f0*/  STL [R1+0x150], R2 ;  /* 0x0001500201007387 */ /* 0x000fe80000100800 */
[----:B------:R1:W-:Y:S04]  /*16300*/  STL [R1+0x140], R78 ;  /* 0x0001404e01007387 */ /* 0x0003e80000100800 */
[----:B------:R-:W-:Y:S01]  /*16310*/  STL [R1+0x13c], R171 ;  /* 0x00013cab01007387 */ /* 0x000fe20000100800 */
[----:B-1----:R-:W-:-:S03]  /*16320*/  IMAD.SHL.U32 R78, R167, 0x4, RZ ;  /* 0x00000004a74e7824 */ /* 0x002fc600078e00ff */
[----:B------:R-:W-:Y:S04]  /*16330*/  STL [R1+0x138], R169 ;  /* 0x000138a901007387 */ /* 0x000fe80000100800 */
[----:B------:R1:W-:Y:S04]  /*16340*/  STL [R1+0x134], R78 ;  /* 0x0001344e01007387 */ /* 0x0003e80000100800 */
[----:B------:R-:W-:Y:S01]  /*16350*/  STL [R1+0x130], R165 ;  /* 0x000130a501007387 */ /* 0x000fe20000100800 */
[C---:B-1----:R-:W-:Y:S01]  /*16360*/  SHF.L.U64.HI R78, R159.reuse, 0x2, R161 ;  /* 0x000000029f4e7819 */ /* 0x042fe200000102a1 */
[----:B------:R-:W-:-:S02]  /*16370*/  IMAD.SHL.U32 R159, R159, 0x4, RZ ;  /* 0x000000049f9f7824 */ /* 0x000fc400078e00ff */
        /* <DEDUP_REMOVED lines=20> */
[----:B------:R-:W-:Y:S04]  /*164c0*/  STL [R1+0xf4], R67 ;  /* 0x0000f44301007387 */ /* 0x000fe80000100800 */
        /* <DEDUP_REMOVED lines=51> */
[----:B------:R-:W-:Y:S01]  /*16800*/  STL [R1+0x24], R15 ;  /* 0x0000240f01007387 */ /* 0x000fe20000100800 */
[----:B------:R-:W-:-:S03]  /*16810*/  IADD3 R162, P1, PT, R76, R168, RZ ;  /* 0x000000a84ca27210 */ /* 0x000fc60007f3e0ff */
[----:B------:R-:W-:Y:S01]  /*16820*/  STL [R1+0x20], R14 ;  /* 0x0000200e01007387 */ /* 0x000fe20000100800 */
[----:B------:R-:W-:-:S03]  /*16830*/  IADD3 R164, P4, PT, R76, R170, RZ ;  /* 0x000000aa4ca47210 */ /* 0x000fc60007f9e0ff */
[----:B------:R-:W-:Y:S04]  /*16840*/  STL [R1+0x1c], R13 ;  /* 0x00001c0d01007387 */ /* 0x000fe80000100800 */
[----:B------:R-:W-:Y:S04]  /*16850*/  STL [R1+0x18], R12 ;  /* 0x0000180c01007387 */ /* 0x000fe80000100800 */
[----:B------:R-:W-:Y:S01]  /*16860*/  STL [R1+0x14], R11 ;  /* 0x0000140b01007387 */ /* 0x000fe20000100800 */
[----:B------:R-:W-:-:S03]  /*16870*/  LEA.HI.X.SX32 R2, R168, R4, 0x1, P1 ;  /* 0x00000004a8027211 */ /* 0x000fc600008f0eff */
[----:B------:R-:W-:Y:S01]  /*16880*/  STL [R1+0x10], R10 ;  /* 0x0000100a01007387 */ /* 0x000fe20000100800 */
[----:B------:R-:W-:-:S03]  /*16890*/  LEA.HI.X.SX32 R186, R170, R4, 0x1, P4 ;  /* 0x00000004aaba7211 */ /* 0x000fc600020f0eff */
[----:B------:R-:W-:Y:S04]  /*168a0*/  STL [R1+0xc], R9 ;  /* 0x00000c0901007387 */ /* 0x000fe80000100800 */
[----:B------:R-:W-:Y:S04]  /*168b0*/  STL [R1+0x8], R8 ;  /* 0x0000080801007387 */ /* 0x000fe80000100800 */
[----:B------:R-:W2:Y:S04]  /*168c0*/  LDL.LU R167, [R1+0x144] ;  /* 0x0001440001a77983 */ /* 0x000ea80000300800 */
[----:B------:R-:W-:Y:S01]  /*168d0*/  STL [R1+0x4], R7 ;  /* 0x0000040701007387 */ /* 0x000fe20000100800 */
[----:B------:R-:W-:-:S03]  /*168e0*/  SHF.L.U64.HI R161, R162, 0x2, R2 ;  /* 0x00000002a2a17819 */ /* 0x000fc60000010202 */
[----:B------:R-:W3:Y:S01]  /*168f0*/  LDL R169, [R1+0x148] ;  /* 0x0001480001a97983 */ /* 0x000ee20000100800 */
[----:B------:R-:W-:-:S03]  /*16900*/  SHF.L.U64.HI R163, R164, 0x2, R186 ;  /* 0x00000002a4a37819 */ /* 0x000fc600000102ba */
[----:B------:R4:W-:Y:S04]  /*16910*/  STL [R1], R6 ;  /* 0x0000000601007387 */ /* 0x0009e80000100800 */
[----:B------:R-:W3:Y:S04]  /*16920*/  LDL.LU R171, [R1+0x14c] ;  /* 0x00014c0001ab7983 */ /* 0x000ee80000300800 */
[----:B------:R-:W3:Y:S04]  /*16930*/  LDL.LU R173, [R1+0x150] ;  /* 0x0001500001ad7983 */ /* 0x000ee80000300800 */
[----:B------:R-:W3:Y:S04]  /*16940*/  LDL.LU R2, [R1+0x2ec] ;  /* 0x0002ec0001027983 */ /* 0x000ee80000300800 */
[----:B------:R-:W3:Y:S01]  /*16950*/  LDL.LU R186, [R1+0x2e8] ;  /* 0x0002e80001ba7983 */ /* 0x000ee20000300800 */
[----:B------:R-:W-:-:S02]  /*16960*/  IADD3 R166, P5, PT, R76, R172, RZ ;  /* 0x000000ac4ca67210 */ /* 0x000fc40007fbe0ff */
[----:B------:R-:W-:Y:S02]  /*16970*/  IADD3 R168, P1, PT, R76, R178, RZ ;  /* 0x000000b24ca87210 */ /* 0x000fe40007f3e0ff */
[----:B------:R-:W-:Y:S02]  /*16980*/  LEA.HI.X.SX32 R73, R172, R4, 0x1, P5 ;  /* 0x00000004ac497211 */ /* 0x000fe400028f0eff */
[C---:B------:R-:W-:Y:S02]  /*16990*/  IADD3 R170, P4, PT, R76.reuse, R176, RZ ;  /* 0x000000b04caa7210 */ /* 0x040fe40007f9e0ff */
[----:B------:R-:W-:Y:S02]  /*169a0*/  IADD3 R172, P5, PT, R76, R174, RZ ;  /* 0x000000ae4cac7210 */ /* 0x000fe40007fbe0ff */
[-C--:B------:R-:W-:Y:S02]  /*169b0*/  LEA.HI.X.SX32 R72, R178, R4.reuse, 0x1, P1 ;  /* 0x00000004b2487211 */ /* 0x080fe400008f0eff */
[----:B------:R-:W-:-:S02]  /*169c0*/  LEA.HI.X.SX32 R74, R176, R4, 0x1, P4 ;  /* 0x00000004b04a7211 */ /* 0x000fc400020f0eff */
[----:B------:R-:W-:Y:S02]  /*169d0*/  LEA.HI.X.SX32 R77, R174, R4, 0x1, P5 ;  /* 0x00000004ae4d7211 */ /* 0x000fe400028f0eff */
[C---:B------:R-:W-:Y:S02]  /*169e0*/  IADD3 R174, P1, PT, R76.reuse, R182, RZ ;  /* 0x000000b64cae7210 */ /* 0x040fe40007f3e0ff */
[C---:B------:R-:W-:Y:S02]  /*169f0*/  IADD3 R176, P4, PT, R76.reuse, R180, RZ ;  /* 0x000000b44cb07210 */ /* 0x040fe40007f9e0ff */
[----:B------:R-:W-:Y:S01]  /*16a00*/  IADD3 R178, P5, PT, R76, R184, RZ ;  /* 0x000000b84cb27210 */ /* 0x000fe20007fbe0ff */
[----:B------:R-:W-:Y:S01]  /*16a10*/  VIADD R75, R75, 0x3f ;  /* 0x0000003f4b4b7836 */ /* 0x000fe20000000000 */
[-C--:B------:R-:W-:Y:S02]  /*16a20*/  LEA.HI.X.SX32 R71, R182, R4.reuse, 0x1, P1 ;  /* 0x00000004b6477211 */ /* 0x080fe400008f0eff */
[----:B------:R-:W-:-:S02]  /*16a30*/  LEA.HI.X.SX32 R70, R180, R4, 0x1, P4 ;  /* 0x00000004b4467211 */ /* 0x000fc400020f0eff */
[----:B------:R-:W-:Y:S02]  /*16a40*/  LEA.HI.X.SX32 R69, R184, R4, 0x1, P5 ;  /* 0x00000004b8457211 */ /* 0x000fe400028f0eff */
[C---:B------:R-:W-:Y:S02]  /*16a50*/  IADD3 R148, P6, PT, R76.reuse, R185, RZ ;  /* 0x000000b94c947210 */ /* 0x040fe40007fde0ff */
[C---:B------:R-:W-:Y:S02]  /*16a60*/  IADD3 R180, P1, PT, R76.reuse, R68, RZ ;  /* 0x000000444cb47210 */ /* 0x040fe40007f3e0ff */
[C---:B------:R-:W-:Y:S02]  /*16a70*/  IADD3 R182, P4, PT, R76.reuse, R3, RZ ;  /* 0x000000034cb67210 */ /* 0x040fe40007f9e0ff */
[----:B------:R-:W-:Y:S02]  /*16a80*/  IADD3 R184, P5, PT, R76, R0, RZ ;  /* 0x000000004cb87210 */ /* 0x000fe40007fbe0ff */
[----:B------:R-:W-:-:S02]  /*16a90*/  LEA.HI.X.SX32 R185, R185, R4, 0x1, P6 ;  /* 0x00000004b9b97211 */ /* 0x000fc400030f0eff */
[-C--:B------:R-:W-:Y:S02]  /*16aa0*/  LEA.HI.X.SX32 R68, R68, R4.reuse, 0x1, P1 ;  /* 0x0000000444447211 */ /* 0x080fe400008f0eff */
[-C--:B------:R-:W-:Y:S02]  /*16ab0*/  LEA.HI.X.SX32 R3, R3, R4.reuse, 0x1, P4 ;  /* 0x0000000403037211 */ /* 0x080fe400020f0eff */
[----:B------:R-:W-:Y:S02]  /*16ac0*/  LEA.HI.X.SX32 R0, R0, R4, 0x1, P5 ;  /* 0x0000000400007211 */ /* 0x000fe400028f0eff */
[----:B------:R-:W-:Y:S02]  /*16ad0*/  SHF.L.U64.HI R76, R76, 0x2, R4 ;  /* 0x000000024c4c7819 */ /* 0x000fe40000010204 */
[----:B------:R-:W-:-:S04]  /*16ae0*/  SHF.R.S32.HI R4, RZ, 0x1f, R75 ;  /* 0x0000001fff047819 */ /* 0x000fc8000001144b */
[----:B------:R-:W-:Y:S02]  /*16af0*/  LEA.HI R4, R4, R75, RZ, 0x6 ;  /* 0x0000004b04047211 */ /* 0x000fe400078f30ff */
[----:B------:R-:W-:Y:S01]  /*16b00*/  SHF.L.U64.HI R147, R148, 0x2, R185 ;  /* 0x0000000294937819 */ /* 0x000fe200000102b9 */
[C---:B-1----:R-:W-:Y:S01]  /*16b10*/  IMAD.SHL.U32 R78, R5.reuse, 0x4, RZ ;  /* 0x00000004054e7824 */ /* 0x042fe200078e00ff */
[----:B------:R-:W-:Y:S01]  /*16b20*/  SHF.R.S32.HI R4, RZ, 0x6, R4 ;  /* 0x00000006ff047819 */ /* 0x000fe20000011404 */
[----:B------:R-:W1:Y:S01]  /*16b30*/  LDC R75, c[0x0][0x3a0] ;  /* 0x0000e800ff4b7b82 */ /* 0x000e620000000800 */
[----:B------:R-:W-:Y:S02]  /*16b40*/  SHF.L.U64.HI R189, R5, 0x2, R189 ;  /* 0x0000000205bd7819 */ /* 0x000fe400000102bd */
[----:B------:R-:W-:Y:S02]  /*16b50*/  SHF.L.U64.HI R165, R166, 0x2, R73 ;  /* 0x00000002a6a57819 */ /* 0x000fe40000010249 */
[----:B------:R1:W5:Y:S01]  /*16b60*/  LDL.LU R73, [R1+0x2e4] ;  /* 0x0002e40001497983 */ /* 0x0003620000300800 */
[----:B------:R-:W-:-:S02]  /*16b70*/  VIMNMX R5, PT, PT, R4, 0x2, !PT ;  /* 0x0000000204057848 */ /* 0x000fc40007fe0100 */
[----:B------:R-:W-:Y:S02]  /*16b80*/  SHF.L.U64.HI R137, R138, 0x2, R175 ;  /* 0x000000028a897819 */ /* 0x000fe400000102af */
[----:B------:R-:W-:Y:S01]  /*16b90*/  SHF.L.U64.HI R139, R140, 0x2, R177 ;  /* 0x000000028c8b7819 */ /* 0x000fe200000102b1 */
[----:B------:R-:W-:Y:S01]  /*16ba0*/  VIADD R5, R5, 0xffffffff ;  /* 0xffffffff05057836 */ /* 0x000fe20000000000 */
[----:B------:R-:W-:Y:S02]  /*16bb0*/  SHF.L.U64.HI R175, R176, 0x2, R70 ;  /* 0x00000002b0af7819 */ /* 0x000fe40000010246 */
[----:B------:R-:W-:Y:S02]  /*16bc0*/  SHF.L.U64.HI R141, R142, 0x2, R179 ;  /* 0x000000028e8d7819 */ /* 0x000fe400000102b3 */
[----:B------:R-:W-:Y:S02]  /*16bd0*/  SHF.L.U64.HI R177, R178, 0x2, R69 ;  /* 0x00000002b2b17819 */ /* 0x000fe40000010245 */
[----:B------:R-:W-:-:S02]  /*16be0*/  SHF.L.U64.HI R143, R144, 0x2, R181 ;  /* 0x00000002908f7819 */ /* 0x000fc400000102b5 */
[----:B------:R-:W-:Y:S02]  /*16bf0*/  SHF.L.U64.HI R179, R180, 0x2, R68 ;  /* 0x00000002b4b37819 */ /* 0x000fe40000010244 */
[----:B------:R-:W-:Y:S02]  /*16c00*/  SHF.L.U64.HI R145, R146, 0x2, R183 ;  /* 0x0000000292917819 */ /* 0x000fe400000102b7 */
[----:B------:R-:W-:Y:S02]  /*16c10*/  SHF.L.U64.HI R181, R182, 0x2, R3 ;  /* 0x00000002b6b57819 */ /* 0x000fe40000010203 */
[----:B------:R-:W-:Y:S01]  /*16c20*/  SHF.L.U64.HI R183, R184, 0x2, R0 ;  /* 0x00000002b8b77819 */ /* 0x000fe20000010200 */
[----:B----4-:R-:W-:Y:S01]  /*16c30*/  VIADD R6, R4, 0xfffffff9 ;  /* 0xfffffff904067836 */ /* 0x010fe20000000000 */
[----:B------:R-:W-:Y:S01]  /*16c40*/  SHF.L.U64.HI R251, R250, 0x2, R251 ;  /* 0x00000002fafb7819 */ /* 0x000fe200000102fb */
[----:B-1----:R-:W-:Y:S01]  /*16c50*/  VIADD R75, R75, 0xfffffe40 ;  /* 0xfffffe404b4b7836 */ /* 0x002fe20000000000 */
[----:B------:R-:W-:Y:S01]  /*16c60*/  SHF.L.U64.HI R249, R248, 0x2, R249 ;  /* 0x00000002f8f97819 */ /* 0x000fe200000102f9 */
[----:B------:R-:W-:Y:S01]  /*16c70*/  IMAD.SHL.U32 R252, R252, 0x4, RZ ;  /* 0x00000004fcfc7824 */ /* 0x000fe200078e00ff */
        /* <DEDUP_REMOVED lines=119> */
[----:B------:R-:W-:-:S02]  /*173f0*/  IMAD.SHL.U32 R136, R136, 0x4, RZ ;  /* 0x0000000488887824 */ /* 0x000fc400078e00ff */
[----:B------:R-:W-:Y:S02]  /*17400*/  IMAD.SHL.U32 R138, R138, 0x4, RZ ;  /* 0x000000048a8a7824 */ /* 0x000fe400078e00ff */
[----:B------:R-:W-:Y:S02]  /*17410*/  IMAD.SHL.U32 R140, R140, 0x4, RZ ;  /* 0x000000048c8c7824 */ /* 0x000fe400078e00ff */
[----:B------:R-:W-:Y:S02]  /*17420*/  IMAD.SHL.U32 R142, R142, 0x4, RZ ;  /* 0x000000048e8e7824 */ /* 0x000fe400078e00ff */
[----:B------:R-:W-:Y:S02]  /*17430*/  IMAD.SHL.U32 R144, R144, 0x4, RZ ;  /* 0x0000000490907824 */ /* 0x000fe400078e00ff */
[----:B------:R-:W-:Y:S02]  /*17440*/  IMAD.SHL.U32 R146, R146, 0x4, RZ ;  /* 0x0000000492927824 */ /* 0x000fe400078e00ff */
        /* <DEDUP_REMOVED lines=11> */
[----:B------:R-:W-:Y:S01]  /*17500*/  IMAD.MOV.U32 R4, RZ, RZ, RZ ;  /* 0x000000ffff047224 */ /* 0x000fe200078e00ff */
[----:B--2---:R-:W-:Y:S02]  /*17510*/  SHF.L.U64.HI R153, R154, 0x2, R167 ;  /* 0x000000029a997819 */ /* 0x004fe400000102a7 */
[----:B------:R-:W-:-:S02]  /*17520*/  SHF.L.U64.HI R167, R168, 0x2, R72 ;  /* 0x00000002a8a77819 */ /* 0x000fc40000010248 */
[----:B------:R1:W5:Y:S01]  /*17530*/  LDL.LU R72, [R1+0x2e0] ;  /* 0x0002e00001487983 */ /* 0x0003620000300800 */
[----:B---3--:R-:W-:Y:S02]  /*17540*/  SHF.L.U64.HI R155, R156, 0x2, R169 ;  /* 0x000000029c9b7819 */ /* 0x008fe400000102a9 */
[----:B------:R-:W-:Y:S02]  /*17550*/  SHF.L.U64.HI R169, R170, 0x2, R74 ;  /* 0x00000002aaa97819 */ /* 0x000fe4000001024a */
[----:B------:R1:W5:Y:S01]  /*17560*/  LDL.LU R74, [R1+0x2dc] ;  /* 0x0002dc00014a7983 */ /* 0x0003620000300800 */
[----:B------:R-:W-:Y:S02]  /*17570*/  SHF.L.U64.HI R157, R158, 0x2, R171 ;  /* 0x000000029e9d7819 */ /* 0x000fe400000102ab */
[----:B------:R-:W-:Y:S02]  /*17580*/  SHF.L.U64.HI R171, R172, 0x2, R77 ;  /* 0x00000002acab7819 */ /* 0x000fe4000001024d */
[----:B------:R-:W-:Y:S01]  /*17590*/  SHF.L.U64.HI R159, R160, 0x2, R173 ;  /* 0x00000002a09f7819 */ /* 0x000fe200000102ad */
[----:B------:R1:W5:Y:S01]  /*175a0*/  LDL.LU R77, [R1+0x2d8] ;  /* 0x0002d800014d7983 */ /* 0x0003620000300800 */
[----:B------:R-:W-:-:S03]  /*175b0*/  SHF.L.U64.HI R173, R174, 0x2, R71 ;  /* 0x00000002aead7819 */ /* 0x000fc60000010247 */
[----:B------:R1:W5:Y:S01]  /*175c0*/  LDL.LU R71, [R1+0x2d4] ;  /* 0x0002d40001477983 */ /* 0x0003620000300800 */
[----:B------:R-:W-:-:S03]  /*175d0*/  SHF.L.U64.HI R185, R186, 0x2, R2 ;  /* 0x00000002bab97819 */ /* 0x000fc60000010202 */
[----:B------:R1:W5:Y:S01]  /*175e0*/  LDL.LU R70, [R1+0x2d0] ;  /* 0x0002d00001467983 */ /* 0x0003620000300800 */
[----:B------:R-:W2:Y:S03]  /*175f0*/  S2R R2, SR_TID.X ;  /* 0x0000000000027919 */ /* 0x000ea60000002100 */
[----:B------:R1:W5:Y:S04]  /*17600*/  LDL.LU R69, [R1+0x2cc] ;  /* 0x0002cc0001457983 */ /* 0x0003680000300800 */
[----:B------:R1:W5:Y:S04]  /*17610*/  LDL.LU R68, [R1+0x2c8] ;  /* 0x0002c80001447983 */ /* 0x0003680000300800 */
[----:B------:R1:W5:Y:S04]  /*17620*/  LDL.LU R3, [R1+0x2c4] ;  /* 0x0002c40001037983 */ /* 0x0003680000300800 */
[----:B------:R1:W5:Y:S04]  /*17630*/  LDL.LU R0, [R1+0x2c0] ;  /* 0x0002c00001007983 */ /* 0x0003680000300800 */
[----:B------:R1:W-:Y:S01]  /*17640*/  STL [R1+0x144], R5 ;  /* 0x0001440501007387 */ /* 0x0003e20000100800 */
[----:B------:R-:W-:-:S02]  /*17650*/  IMAD.SHL.U32 R154, R154, 0x4, RZ ;  /* 0x000000049a9a7824 */ /* 0x000fc400078e00ff */
[----:B------:R-:W-:Y:S02]  /*17660*/  IMAD.SHL.U32 R156, R156, 0x4, RZ ;  /* 0x000000049c9c7824 */ /* 0x000fe400078e00ff */
[----:B------:R-:W-:Y:S02]  /*17670*/  IMAD.SHL.U32 R158, R158, 0x4, RZ ;  /* 0x000000049e9e7824 */ /* 0x000fe400078e00ff */
[----:B------:R-:W-:Y:S02]  /*17680*/  IMAD.SHL.U32 R160, R160, 0x4, RZ ;  /* 0x00000004a0a07824 */ /* 0x000fe400078e00ff */
[----:B------:R-:W-:Y:S02]  /*17690*/  IMAD.SHL.U32 R168, R168, 0x4, RZ ;  /* 0x00000004a8a87824 */ /* 0x000fe400078e00ff */
[----:B------:R-:W-:Y:S01]  /*176a0*/  IMAD.SHL.U32 R170, R170, 0x4, RZ ;  /* 0x00000004aaaa7824 */ /* 0x000fe200078e00ff */
[----:B--2---:R-:W-:Y:S01]  /*176b0*/  LOP3.LUT R2, R2, 0x7f, RZ, 0xc0, !PT ;  /* 0x0000007f02027812 */ /* 0x004fe200078ec0ff */
[----:B------:R-:W-:-:S02]  /*176c0*/  IMAD.SHL.U32 R172, R172, 0x4, RZ ;  /* 0x00000004acac7824 */ /* 0x000fc400078e00ff */
[----:B------:R-:W-:Y:S02]  /*176d0*/  IMAD.SHL.U32 R174, R174, 0x4, RZ ;  /* 0x00000004aeae7824 */ /* 0x000fe400078e00ff */
[----:B------:R-:W-:Y:S02]  /*176e0*/  IMAD.SHL.U32 R186, R186, 0x4, RZ ;  /* 0x00000004baba7824 */ /* 0x000fe400078e00ff */
[----:B------:R-:W-:Y:S01]  /*176f0*/  IMAD.MOV.U32 R187, RZ, RZ, RZ ;  /* 0x000000ffffbb7224 */ /* 0x000fe200078e00ff */
[----:B------:R-:W-:Y:S01]  /*17700*/  UMOV UR28, 0x1 ;  /* 0x00000001001c7882 */ /* 0x000fe20000000000 */
[----:B------:R-:W-:Y:S01]  /*17710*/  UMOV UR29, 0x6 ;  /* 0x00000006001d7882 */ /* 0x000fe20000000000 */
[----:B------:R-:W-:Y:S01]  /*17720*/  UMOV UR5, URZ ;  /* 0x000000ff00057c82 */ /* 0x000fe20008000000 */
[----:B------:R-:W-:Y:S01]  /*17730*/  UMOV UR6, URZ ;  /* 0x000000ff00067c82 */ /* 0x000fe20008000000 */
[----:B-1----:R-:W-:-:S05]  /*17740*/  UMOV UR7, URZ ;  /* 0x000000ff00077c82 */ /* 0x002fca0008000000 */
.L_x_11:
[----:B------:R-:W-:Y:S01]  /*17750*/  IMAD.U32 R4, R4, -0x80000000, RZ ;  /* 0x8000000004047824 */ /* 0x000fe200078e00ff */
[----:B------:R-:W-:-:S03]  /*17760*/  UIADD3 UR6, UPT, UPT, UR6, 0x1, URZ ;  /* 0x0000000106067890 */ /* 0x000fc6000fffe0ff */
[----:B------:R-:W1:Y:S01]  /*17770*/  SYNCS.PHASECHK.TRANS64.TRYWAIT P1, [UR8], R4 ;  /* 0x00000004ff0075a7 */ /* 0x000e620008021108 */
[----:B------:R-:W-:-:S04]  /*17780*/  UISETP.GT.AND UP1, UPT, UR6, 0x5, UPT ;  /* 0x000000050600788c */ /* 0x000fc8000bf24270 */
[----:B------:R-:W-:-:S04]  /*17790*/  USEL UR6, UR6, URZ, !UP1 ;  /* 0x000000ff06067287 */ /* 0x000fc8000c800000 */
[----:B------:R-:W-:Y:S01]  /*177a0*/  ULEA UR4, UR6, UR10, 0xf ;  /* 0x0000000a06047291 */ /* 0x000fe2000f8e78ff */
[----:B-1----:R-:W-:Y:S11]  /*177b0*/  @!P1 BRA `(.L_x_9) ;  /* 0x0000007000189947 */ /* 0x002ff60003800000 */
.L_x_17:
[----:B------:R-:W-:-:S04]  /*177c0*/  DEPBAR.LE SB0, 0xa ;  /* 0x000082800000791a */ /* 0x000fc80000000000 */
[----:B------:R-:W-:Y:S01]  /*177d0*/  LEA R188, R2, UR4, 0x8 ;  /* 0x0000000402bc7c11 */ /* 0x000fe2000f8e40ff */
[----:B------:R-:W-:Y:S01]  /*177e0*/  BAR.SYNC.DEFER_BLOCKING 0x0 ;  /* 0x0000000000007b1d */ /* 0x000fe20000010000 */
[----:B------:R-:W-:Y:S02]  /*177f0*/  UIADD3 UR5, UPT, UPT, UR5, 0x1, URZ ;  /* 0x0000000105057890 */ /* 0x000fe4000fffe0ff */
[----:B------:R-:W-:Y:S02]  /*17800*/  ULEA UR8, UR28, UR10, 0x3 ;  /* 0x0000000a1c087291 */ /* 0x000fe4000f8e18ff */
[----:B------:R-:W-:Y:S02]  /*17810*/  UISETP.GT.AND UP1, UPT, UR5, 0x6, UPT ;  /* 0x000000060500788c */ /* 0x000fe4000bf24270 */
[----:B------:R-:W-:Y:S02]  /*17820*/  UIADD3 UR8, UPT, UPT, UR8, 0x68000, URZ ;  /* 0x0006800008087890 */ /* 0x000fe4000fffe0ff */
[----:B------:R-:W-:Y:S01]  /*17830*/  USEL UR5, UR5, URZ, !UP1 ;  /* 0x000000ff05057287 */ /* 0x000fe2000c800000 */
[----:B------:R-:W-:Y:S01]  /*17840*/  UMOV UR4, UR7 ;  /* 0x0000000700047c82 */ /* 0x000fe20008000000 */
        /* <DEDUP_REMOVED lines=16> */
[----:B-1----:R1:W-:Y:S01]  /*17950*/  STTM.x64 tmem[UR12+0x80], R4 ;  /* 0x00008004000079ed */ /* 0x0023e2000834000c */
[----:B------:R-:W2:Y:S02]  /*17960*/  FENCE.VIEW.ASYNC.T ;  /* 0x00000000000073c6 */ /* 0x000ea40000000200 */
[----:B--2---:R-:W-:Y:S06]  /*17970*/  BAR.SYNC.DEFER_BLOCKING 0x0 ;  /* 0x0000000000007b1d */ /* 0x004fec0000010000 */
[----:B------:R-:W-:Y:S05]  /*17980*/  @P0 BRA `(.L_x_10) ;  /* 0x0000000000d80947 */ /* 0x000fea0003800000 */
[----:B------:R-:W-:Y:S01]  /*17990*/  ULEA UR9, UR5, UR10, 0xf ;  /* 0x0000000a05097291 */ /* 0x000fe2000f8e78ff */
[----:B------:R-:W-:Y:S01]  /*179a0*/  UMOV UR7, URZ ;  /* 0x000000ff00077c82 */ /* 0x000fe20008000000 */
[----:B------:R-:W-:Y:S02]  /*179b0*/  UIADD3 UR30, UPT, UPT, UR11, 0x88, URZ ;  /* 0x000000880b1e7890 */ /* 0x000fe4000fffe0ff */
[----:B------:R-:W-:Y:S02]  /*179c0*/  USHF.R.U32.HI UR9, URZ, 0x4, UR9 ;  /* 0x00000004ff097899 */ /* 0x000fe40008011609 */
[----:B------:R-:W-:Y:S02]  /*179d0*/  UIADD3 UR31, UPT, UPT, UR11, 0x90, URZ ;  /* 0x000000900b1f7890 */ /* 0x000fe4000fffe0ff */
[----:B------:R-:W-:Y:S02]  /*179e0*/  USGXT.U32 UR18, UR9, 0xe ;  /* 0x0000000e0912789a */ /* 0x000fe40008000000 */
[----:B------:R-:W-:-:S02]  /*179f0*/  UIADD3 UR46, UPT, UPT, UR11, 0x98, URZ ;  /* 0x000000980b2e7890 */ /* 0x000fc4000fffe0ff */
[----:B------:R-:W-:Y:S02]  /*17a00*/  UIADD3 UR20, UP1, UPT, UR18, 0x2, URZ ;  /* 0x0000000212147890 */ /* 0x000fe4000ff3e0ff */
[----:B------:R-:W-:Y:S02]  /*17a10*/  UIADD3 UR47, UPT, UPT, UR11, 0xa0, URZ ;  /* 0x000000a00b2f7890 */ /* 0x000fe4000fffe0ff */
[----:B------:R-:W-:Y:S02]  /*17a20*/  UIADD3.X UR21, UPT, UPT, UR7, 0x40004040, URZ, UP1, !UPT ;  /* 0x4000404007157890 */ /* 0x000fe40008ffe4ff */
[----:B------:R-:W-:Y:S02]  /*17a30*/  UIADD3 UR38, UP1, UPT, UR20, 0x2, URZ ;  /* 0x0000000214267890 */ /* 0x000fe4000ff3e0ff */
[----:B------:R-:W-:Y:S02]  /*17a40*/  UIADD3 UR40, UP2, UPT, UR20, 0x4, URZ ;  /* 0x0000000414287890 */ /* 0x000fe4000ff5e0ff */
[----:B------:R-:W-:-:S02]  /*17a50*/  UIADD3 UR42, UP3, UPT, UR20, 0x3fe, URZ ;  /* 0x000003fe142a7890 */ /* 0x000fc4000ff7e0ff */
[----:B------:R-:W-:Y:S02]  /*17a60*/  UIADD3 UR44, UP4, UPT, UR20, 0x400, URZ ;  /* 0x00000400142c7890 */ /* 0x000fe4000ff9e0ff */
[----:B------:R-:W-:Y:S02]  /*17a70*/  UIADD3 UR22, UP5, UPT, UR20, 0x402, URZ ;  /* 0x0000040214167890 */ /* 0x000fe4000ffbe0ff */
[----:B------:R-:W-:Y:S02]  /*17a80*/  UIADD3.X UR39, UPT, UPT, UR21, URZ, URZ, UP1, !UPT ;  /* 0x000000ff15277290 */ /* 0x000fe40008ffe4ff */
[----:B------:R-:W-:Y:S02]  /*17a90*/  UIADD3 UR24, UP6, UPT, UR20, 0x404, URZ ;  /* 0x0000040414187890 */ /* 0x000fe4000ffde0ff */
[----:B------:R-:W-:Y:S02]  /*17aa0*/  UIADD3.X UR41, UPT, UPT, UR21, URZ, URZ, UP2, !UPT ;  /* 0x000000ff15297290 */ /* 0x000fe400097fe4ff */
[----:B------:R-:W-:-:S02]  /*17ab0*/  UIADD3.X UR43, UPT, UPT, UR21, URZ, URZ, UP3, !UPT ;  /* 0x000000ff152b7290 */ /* 0x000fc40009ffe4ff */
[----:B------:R-:W-:Y:S02]  /*17ac0*/  UIADD3 UR48, UPT, UPT, UR11, 0xa8, URZ ;  /* 0x000000a80b307890 */ /* 0x000fe4000fffe0ff */
[----:B------:R-:W-:Y:S02]  /*17ad0*/  UIADD3.X UR45, UPT, UPT, UR21, URZ, URZ, UP4, !UPT ;  /* 0x000000ff152d7290 */ /* 0x000fe4000a7fe4ff */
[----:B------:R-:W-:Y:S02]  /*17ae0*/  UIADD3 UR49, UPT, UPT, UR11, 0xb0, URZ ;  /* 0x000000b00b317890 */ /* 0x000fe4000fffe0ff */
[----:B------:R-:W-:Y:S01]  /*17af0*/  UIADD3.X UR23, UPT, UPT, UR21, URZ, URZ, UP5, !UPT ;  /* 0x000000ff15177290 */ /* 0x000fe2000affe4ff */
[----:B------:R-:W-:Y:S01]  /*17b00*/  UMOV UR14, 0x0 ;  /* 0x00000000000e7882 */ /* 0x000fe20000000000 */
[----:B------:R-:W-:Y:S01]  /*17b10*/  UMOV UR15, 0x8200910 ;  /* 0x08200910000f7882 */ /* 0x000fe20000000000 */
[----:B------:R-:W-:Y:S01]  /*17b20*/  UIADD3 UR54, UPT, UPT, UR11, 0xb8, URZ ;  /* 0x000000b80b367890 */ /* 0x000fe2000fffe0ff */
[----:B------:R-:W-:Y:S01]  /*17b30*/  UMOV UR19, 0x40004040 ;  /* 0x4000404000137882 */ /* 0x000fe20000000000 */
[----:B------:R-:W-:Y:S01]  /*17b40*/  UIADD3.X UR25, UPT, UPT, UR21, URZ, URZ, UP6, !UPT ;  /* 0x000000ff15197290 */ /* 0x000fe2000b7fe4ff */
[----:B------:R2:W-:Y:S01]  /*17b50*/  UTCHMMA tmem[UR13], gdesc[UR18], tmem[UR11], tmem[UR14], idesc[UR15], UPT ;  /* 0x00ff0e120d0079ea */ /* 0x0005e2000b80000b */
[----:B------:R-:W-:Y:S01]  /*17b60*/  UMOV UR16, 0x0 ;  /* 0x0000000000107882 */ /* 0x000fe20000000000 */
[----:B------:R-:W-:Y:S01]  /*17b70*/  UMOV UR17, 0x8200910 ;  /* 0x0820091000117882 */ /* 0x000fe20000000000 */
[----:B------:R-:W-:Y:S01]  /*17b80*/  UMOV UR32, 0x0 ;  /* 0x0000000000207882 */ /* 0x000fe20000000000 */
[----:B------:R-:W-:Y:S01]  /*17b90*/  UMOV UR33, 0x8200910 ;  /* 0x0820091000217882 */ /* 0x000fe20000000000 */
        /* <DEDUP_REMOVED lines=11> */
[----:B------:R-:W-:Y:S01]  /*17c50*/  UMOV UR9, URZ ;  /* 0x000000ff00097c82 */ /* 0x000fe20008000000 */
[----:B------:R2:W-:Y:S01]  /*17c60*/  UTCHMMA tmem[UR47], gdesc[UR42], tmem[UR11], tmem[UR36], idesc[UR37], UPT ;  /* 0x00ff242a2f0079ea */ /* 0x0005e2000b80000b */
[----:B------:R-:W-:Y:S01]  /*17c70*/  UMOV UR56, 0x0 ;  /* 0x0000000000387882 */ /* 0x000fe20000000000 */
[----:B------:R-:W-:Y:S01]  /*17c80*/  UMOV UR57, 0x8200910 ;  /* 0x0820091000397882 */ /* 0x000fe20000000000 */
[----:B------:R2:W-:Y:S01]  /*17c90*/  UTCHMMA tmem[UR48], gdesc[UR44], tmem[UR11], tmem[UR50], idesc[UR51], UPT ;  /* 0x00ff322c300079ea */ /* 0x0005e2000b80000b */
[----:B------:R-:W-:Y:S01]  /*17ca0*/  UMOV UR7, UR8 ;  /* 0x0000000800077c82 */ /* 0x000fe20008000000 */
[----:B------:R2:W-:Y:S01]  /*17cb0*/  UTCHMMA tmem[UR49], gdesc[UR22], tmem[UR11], tmem[UR52], idesc[UR53], UPT ;  /* 0x00ff3416310079ea */ /* 0x0005e2000b80000b */
[----:B------:R2:W-:Y:S01]  /*17cc0*/  UTCHMMA tmem[UR54], gdesc[UR24], tmem[UR11], tmem[UR56], idesc[UR57], UPT ;  /* 0x00ff3818360079ea */ /* 0x0005e2000b80000b */
[----:B------:R2:W-:Y:S01]  /*17cd0*/  UTCBAR [UR7], URZ ;  /* 0x000000ff070073e9 */ /* 0x0005e200080000ff */
[----:B------:R-:W-:Y:S01]  /*17ce0*/  NOP ;  /* 0x0000000000007918 */ /* 0x000fe20000000000 */
.L_x_10:
[----:B-1----:R-:W1:Y:S01]  /*17cf0*/  LDC R5, c[0x0][0x3a0] ;  /* 0x0000e800ff057b82 */ /* 0x002e620000000800 */
[----:B------:R-:W-:Y:S01]  /*17d00*/  ISETP.GT.AND P4, PT, R75, RZ, PT ;  /* 0x000000ff4b00720c */ /* 0x000fe20003f84270 */
[----:B------:R-:W3:Y:S04]  /*17d10*/  LDL R26, [R1+0x4] ;  /* 0x00000400011a7983 */ /* 0x000ee80000100800 */
[----:B------:R-:W4:Y:S04]  /*17d20*/  LDL R25, [R1+0x8] ;  /* 0x0000080001197983 */ /* 0x000f280000100800 */
[----:B--2---:R-:W2:Y:S04]  /*17d30*/  LDL R24, [R1+0x24] ;  /* 0x0000240001187983 */ /* 0x004ea80000100800 */
[----:B------:R-:W2:Y:S04]  /*17d40*/  LDL R23, [R1+0x28] ;  /* 0x0000280001177983 */ /* 0x000ea80000100800 */
[----:B------:R-:W2:Y:S04]  /*17d50*/  LDL R22, [R1+0x44] ;  /* 0x0000440001167983 */ /* 0x000ea80000100800 */
[----:B------:R-:W2:Y:S01]  /*17d60*/  LDL R21, [R1+0x48] ;  /* 0x0000480001157983 */ /* 0x000ea20000100800 */
[----:B-1----:R-:W-:-:S03]  /*17d70*/  VIADD R5, R5, 0x3f ;  /* 0x0000003f05057836 */ /* 0x002fc60000000000 */
[----:B------:R-:W2:Y:S02]  /*17d80*/  LDL R20, [R1+0x64] ;  /* 0x0000640001147983 */ /* 0x000ea40000100800 */
[----:B------:R-:W-:Y:S02]  /*17d90*/  SHF.R.S32.HI R4, RZ, 0x1f, R5 ;  /* 0x0000001fff047819 */ /* 0x000fe40000011405 */
[----:B------:R-:W2:Y:S02]  /*17da0*/  LDL R19, [R1+0x68] ;  /* 0x0000680001137983 */ /* 0x000ea40000100800 */
[----:B------:R-:W-:Y:S02]  /*17db0*/  LEA.HI R4, R4, R5, RZ, 0x6 ;  /* 0x0000000504047211 */ /* 0x000fe400078f30ff */
[----:B------:R-:W2:Y:S02]  /*17dc0*/  LDL R18, [R1+0x84] ;  /* 0x0000840001127983 */ /* 0x000ea40000100800 */
[----:B------:R-:W-:-:S02]  /*17dd0*/  SHF.R.S32.HI R4, RZ, 0x6, R4 ;  /* 0x00000006ff047819 */ /* 0x000fc40000011404 */
[----:B------:R-:W2:Y:S03]  /*17de0*/  LDL R5, [R1+0x170] ;  /* 0x0001700001057983 */ /* 0x000ea60000100800 */
[----:B------:R-:W-:Y:S01]  /*17df0*/  VIADD R4, R4, 0xfffffff9 ;  /* 0xfffffff904047836 */ /* 0x000fe20000000000 */
[----:B------:R-:W3:Y:S04]  /*17e00*/  LDL R17, [R1+0x88] ;  /* 0x0000880001117983 */ /* 0x000ee80000100800 */
[----:B------:R-:W-:Y:S01]  /*17e10*/  ISETP.GE.AND P1, PT, R187, R4, PT ;  /* 0x00000004bb00720c */ /* 0x000fe20003f26270 */
[----:B------:R-:W3:Y:S01]  /*17e20*/  LDL R16, [R1+0xa4] ;  /* 0x0000a40001107983 */ /* 0x000ee20000100800 */
[----:B------:R-:W-:-:S03]  /*17e30*/  SEL R4, RZ, 0x4, !P4 ;  /* 0x00000004ff047807 */ /* 0x000fc60006000000 */
[----:B------:R-:W3:Y:S01]  /*17e40*/  LDL R15, [R1+0xa8] ;  /* 0x0000a800010f7983 */ /* 0x000ee20000100800 */
[----:B------:R-:W-:-:S03]  /*17e50*/  SEL R4, R4, RZ, !P1 ;  /* 0x000000ff04047207 */ /* 0x000fc60004800000 */
[----:B------:R-:W3:Y:S01]  /*17e60*/  LDL R14, [R1+0xc4] ;  /* 0x0000c400010e7983 */ /* 0x000ee20000100800 */
[----:B------:R-:W-:-:S03]  /*17e70*/  ISETP.NE.U32.AND P4, PT, R4, RZ, PT ;  /* 0x000000ff0400720c */ /* 0x000fc60003f85070 */
[----:B------:R-:W3:Y:S04]  /*17e80*/  LDL R13, [R1+0xc8] ;  /* 0x0000c800010d7983 */ /* 0x000ee80000100800 */
[----:B------:R-:W3:Y:S04]  /*17e90*/  LDL R12, [R1+0xe4] ;  /* 0x0000e400010c7983 */ /* 0x000ee80000100800 */
[----:B------:R-:W3:Y:S04]  /*17ea0*/  LDL R11, [R1+0xe8] ;  /* 0x0000e800010b7983 */ /* 0x000ee80000100800 */
[----:B------:R-:W3:Y:S04]  /*17eb0*/  LDL R10, [R1+0x104] ;  /* 0x00010400010a7983 */ /* 0x000ee80000100800 */
[----:B------:R-:W3:Y:S04]  /*17ec0*/  LDL R9, [R1+0x108] ;  /* 0x0001080001097983 */ /* 0x000ee80000100800 */
[----:B------:R-:W3:Y:S04]  /*17ed0*/  LDL R8, [R1+0x124] ;  /* 0x0001240001087983 */ /* 0x000ee80000100800 */
[----:B------:R-:W3:Y:S01]  /*17ee0*/  LDL R7, [R1+0x128] ;  /* 0x0001280001077983 */ /* 0x000ee20000100800 */
[----:B------:R-:W-:Y:S01]  /*17ef0*/  BAR.SYNC.DEFER_BLOCKING 0x0 ;  /* 0x0000000000007b1d */ /* 0x000fe20000010000 */
[----:B--2--5:R-:W-:-:S05]  /*17f00*/  IADD3 R4, P5, PT, R73, R5, RZ ;  /* 0x0000000549047210 */ /* 0x024fca0007fbe0ff */
[----:B------:R-:W-:-:S05]  /*17f10*/  IMAD.X R5, R72, 0x1, R76, P5 ;  /* 0x0000000148057824 */ /* 0x000fca00028e064c */
[----:B------:R-:W-:Y:S01]  /*17f20*/  @!PT LDS RZ, [RZ] ;  /* 0x00000000fffff984 */ /* 0x000fe20000000800 */
[----:B------:R-:W-:Y:S01]  /*17f30*/  @!PT LDS RZ, [RZ] ;  /* 0x00000000fffff984 */ /* 0x000fe20000000800 */
[----:B------:R-:W-:Y:S01]  /*17f40*/  @!PT LDS RZ, [RZ] ;  /* 0x00000000fffff984 */ /* 0x000fe20000000800 */
[----:B------:R1:W-:Y:S01]  /*17f50*/  LDGSTS.E [R188+0x38000], desc[UR26][R4.64], P4 ;  /* 0x3800000004bc7fae */ /* 0x0003e2000a1a101a */
[----:B------:R-:W-:-:S04]  /*17f60*/  ISETP.GT.AND P4, PT, R75, 0x1, PT ;  /* 0x000000014b00780c */ /* 0x000fc80003f84270 */
[----:B-1----:R-:W-:-:S04]  /*17f70*/  SEL R4, RZ, 0x4, !P4 ;  /* 0x00000004ff047807 */ /* 0x002fc80006000000 */
[----:B------:R-:W-:-:S04]  /*17f80*/  SEL R4, R4, RZ, !P1 ;  /* 0x000000ff04047207 */ /* 0x000fc80004800000 */
[----:B------:R-:W-:Y:S02]  /*17f90*/  ISETP.NE.U32.AND P4, PT, R4, RZ, PT ;  /* 0x000000ff0400720c */ /* 0x000fe40003f85070 */
[----:B------:R-:W-:-:S05]  /*17fa0*/  IADD3 R4, P5, PT, R73, R186, RZ ;  /* 0x000000ba49047210 */ /* 0x000fca0007fbe0ff */
[----:B------:R-:W-:-:S06]  /*17fb0*/  IMAD.X R5, R72, 0x1, R185, P5 ;  /* 0x0000000148057824 */ /* 0x000fcc00028e06b9 */
        /* <DEDUP_REMOVED lines=320> */
[C---:B------:R-:W-:Y:S01]  /*193c0*/  IADD3 RZ, P5, PT, R73.reuse, R94, RZ ;  /* 0x0000005e49ff7210 */ /* 0x040fe20007fbe0ff */
[----:B------:R-:W-:-:S04]  /*193d0*/  IMAD.IADD R4, R73, 0x1, R94 ;  /* 0x0000000149047824 */ /* 0x000fc800078e025e */
        /* <DEDUP_REMOVED lines=109> */
[----:B------:R-:W-:Y:S01]  /*19ab0*/  ISETP.NE.U32.AND P4, PT, R4, RZ, PT ;  /* 0x000000ff0400720c */ /* 0x000fe20003f85070 */
[----:B------:R-:W1:Y:S01]  /*19ac0*/  S2R R6, SR_TID.X ;  /* 0x0000000000067919 */ /* 0x000e620000002100 */
[----:B------:R-:W-:-:S05]  /*19ad0*/  IADD3 R4, P5, PT, R73, R202, RZ ;  /* 0x000000ca49047210 */ /* 0x000fca0007fbe0ff */
[----:B------:R-:W-:-:S06]  /*19ae0*/  IMAD.X R5, R72, 0x1, R203, P5 ;  /* 0x0000000148057824 */ /* 0x000fcc00028e06cb */
[----:B------:R2:W-:Y:S01]  /*19af0*/  LDGSTS.E [R188+0x380f8], desc[UR26][R4.64], P4 ;  /* 0x380f800004bc7fae */ /* 0x0005e2000a1a101a */
[----:B------:R-:W-:-:S04]  /*19b00*/  ISETP.GT.AND P4, PT, R75, 0x3f, PT ;  /* 0x0000003f4b00780c */ /* 0x000fc80003f84270 */
[----:B--2---:R-:W-:-:S04]  /*19b10*/  SEL R4, RZ, 0x4, !P4 ;  /* 0x00000004ff047807 */ /* 0x004fc80006000000 */
[----:B------:R-:W-:-:S04]  /*19b20*/  SEL R4, R4, RZ, !P1 ;  /* 0x000000ff04047207 */ /* 0x000fc80004800000 */
[----:B------:R-:W-:Y:S02]  /*19b30*/  ISETP.NE.U32.AND P4, PT, R4, RZ, PT ;  /* 0x000000ff0400720c */ /* 0x000fe40003f85070 */
[----:B------:R-:W-:Y:S02]  /*19b40*/  IADD3 R4, P5, PT, R73, R204, RZ ;  /* 0x000000cc49047210 */ /* 0x000fe40007fbe0ff */
[----:B-1----:R-:W-:-:S03]  /*19b50*/  LOP3.LUT R6, R6, 0x3f, RZ, 0xc0, !PT ;  /* 0x0000003f06067812 */ /* 0x002fc600078ec0ff */
[----:B------:R-:W-:Y:S01]  /*19b60*/  IMAD.X R5, R72, 0x1, R205, P5 ;  /* 0x0000000148057824 */ /* 0x000fe200028e06cd */
[----:B------:R-:W-:-:S05]  /*19b70*/  UIADD3 UR29, UPT, UPT, UR29, 0x1, URZ ;  /* 0x000000011d1d7890 */ /* 0x000fca000fffe0ff */
[----:B------:R1:W-:Y:S01]  /*19b80*/  LDGSTS.E [R188+0x380fc], desc[UR26][R4.64], P4 ;  /* 0x380fc00004bc7fae */ /* 0x0003e2000a1a101a */
[----:B------:R-:W-:Y:S01]  /*19b90*/  ISETP.GE.AND P4, PT, R6, R75, PT ;  /* 0x0000004b0600720c */ /* 0x000fe20003f86270 */
[----:B------:R-:W-:Y:S02]  /*19ba0*/  UISETP.GT.AND UP1, UPT, UR29, 0x6, UPT ;  /* 0x000000061d00788c */ /* 0x000fe4000bf24270 */
[----:B------:R-:W0:Y:S02]  /*19bb0*/  LDGDEPBAR ;  /* 0x00000000000079af */ /* 0x000e240000000000 */
[----:B------:R-:W-:Y:S01]  /*19bc0*/  USEL UR29, UR29, URZ, !UP1 ;  /* 0x000000ff1d1d7287 */ /* 0x000fe2000c800000 */
[----:B-1----:R-:W-:-:S04]  /*19bd0*/  SEL R4, RZ, 0x4, P4 ;  /* 0x00000004ff047807 */ /* 0x002fc80002000000 */
[----:B------:R-:W-:Y:S01]  /*19be0*/  SEL R4, R4, RZ, !P1 ;  /* 0x000000ff04047207 */ /* 0x000fe20004800000 */
[----:B------:R-:W-:-:S03]  /*19bf0*/  ULEA UR7, UR29, UR10, 0xf ;  /* 0x0000000a1d077291 */ /* 0x000fc6000f8e78ff */
[----:B------:R-:W-:Y:S02]  /*19c00*/  ISETP.NE.U32.AND P1, PT, R4, RZ, PT ;  /* 0x000000ff0400720c */ /* 0x000fe40003f25070 */
[----:B------:R-:W-:Y:S01]  /*19c10*/  IADD3 R4, P4, PT, R74, R206, RZ ;  /* 0x000000ce4a047210 */ /* 0x000fe20007f9e0ff */
[----:B------:R-:W-:-:S04]  /*19c20*/  VIADD R6, R3, UR7 ;  /* 0x0000000703067c36 */ /* 0x000fc80008000000 */
[----:B------:R-:W-:-:S06]  /*19c30*/  IMAD.X R5, R77, 0x1, R207, P4 ;  /* 0x000000014d057824 */ /* 0x000fcc00020e06cf */
[----:B------:R1:W-:Y:S02]  /*19c40*/  LDGSTS.E [R6], desc[UR26][R4.64], P1 ;  /* 0x0000000004067fae */ /* 0x0003e400089a101a */
[----:B-1----:R-:W-:-:S05]  /*19c50*/  IADD3 R4, P4, PT, R74, R214, RZ ;  /* 0x000000d64a047210 */ /* 0x002fca0007f9e0ff */
[----:B------:R-:W-:-:S05]  /*19c60*/  IMAD.X R5, R77, 0x1, R215, P4 ;  /* 0x000000014d057824 */ /* 0x000fca00020e06d7 */
[----:B------:R1:W-:Y:S02]  /*19c70*/  LDGSTS.E [R6+0x400], desc[UR26][R4.64], P1 ;  /* 0x0040000004067fae */ /* 0x0003e400089a101a */
        /* <DEDUP_REMOVED lines=12> */
[C---:B---3--:R-:W-:Y:S02]  /*19d40*/  IADD3 R4, P4, PT, R74.reuse, R26, RZ ;  /* 0x0000001a4a047210 */ /* 0x048fe40007f9e0ff */
[----:B------:R-:W2:Y:S03]  /*19d50*/  LDL R26, [R1+0xc] ;  /* 0x00000c00011a7983 */ /* 0x000ea60000100800 */
[----:B----4-:R-:W-:Y:S02]  /*19d60*/  IMAD.X R5, R77, 0x1, R25, P4 ;  /* 0x000000014d057824 */ /* 0x010fe400020e0619 */
[----:B------:R-:W3:Y:S04]  /*19d70*/  LDL R25, [R1+0x10] ;  /* 0x0000100001197983 */ /* 0x000ee80000100800 */
[----:B------:R1:W-:Y:S02]  /*19d80*/  LDGSTS.E [R6+0x1800], desc[UR26][R4.64], P1 ;  /* 0x0180000004067fae */ /* 0x0003e400089a101a */
[----:B-1----:R-:W-:-:S02]  /*19d90*/  IADD3 R4, P4, PT, R74, R24, RZ ;  /* 0x000000184a047210 */ /* 0x002fc40007f9e0ff */
[----:B------:R-:W4:Y:S03]  /*19da0*/  LDL R24, [R1+0x2c] ;  /* 0x00002c0001187983 */ /* 0x000f260000100800 */
[----:B------:R-:W-:Y:S02]  /*19db0*/  IMAD.X R5, R77, 0x1, R23, P4 ;  /* 0x000000014d057824 */ /* 0x000fe400020e0617 */
[----:B------:R-:W2:Y:S04]  /*19dc0*/  LDL R23, [R1+0x30] ;  /* 0x0000300001177983 */ /* 0x000ea80000100800 */
[----:B------:R1:W-:Y:S02]  /*19dd0*/  LDGSTS.E [R6+0x1c00], desc[UR26][R4.64], P1 ;  /* 0x01c0000004067fae */ /* 0x0003e400089a101a */
[----:B-1----:R-:W-:-:S02]  /*19de0*/  IADD3 R4, P4, PT, R74, R22, RZ ;  /* 0x000000164a047210 */ /* 0x002fc40007f9e0ff */
[----:B------:R-:W2:Y:S03]  /*19df0*/  LDL R22, [R1+0x4c] ;  /* 0x00004c0001167983 */ /* 0x000ea60000100800 */
[----:B------:R-:W-:Y:S02]  /*19e00*/  IMAD.X R5, R77, 0x1, R21, P4 ;  /* 0x000000014d057824 */ /* 0x000fe400020e0615 */
[----:B------:R-:W2:Y:S04]  /*19e10*/  LDL R21, [R1+0x50] ;  /* 0x0000500001157983 */ /* 0x000ea80000100800 */
[----:B------:R1:W-:Y:S02]  /*19e20*/  LDGSTS.E [R6+0x2000], desc[UR26][R4.64], P1 ;  /* 0x0200000004067fae */ /* 0x0003e400089a101a */
[----:B-1----:R-:W-:-:S02]  /*19e30*/  IADD3 R4, P4, PT, R74, R20, RZ ;  /* 0x000000144a047210 */ /* 0x002fc40007f9e0ff */
[----:B------:R-:W4:Y:S03]  /*19e40*/  LDL R20, [R1+0x6c] ;  /* 0x00006c0001147983 */ /* 0x000f260000100800 */
[----:B------:R-:W-:Y:S02]  /*19e50*/  IMAD.X R5, R77, 0x1, R19, P4 ;  /* 0x000000014d057824 */ /* 0x000fe400020e0613 */
[----:B------:R-:W4:Y:S04]  /*19e60*/  LDL R19, [R1+0x70] ;  /* 0x0000700001137983 */ /* 0x000f280000100800 */
        /* <DEDUP_REMOVED lines=28> */
[----:B------:R-:W-:Y:S01]  /*1a030*/  IMAD.X R5, R77, 0x1, R7, P4 ;  /* 0x000000014d057824 */ /* 0x000fe200020e0607 */
[----:B------:R-:W-:-:S04]  /*1a040*/  LOP3.LUT R7, R3, 0x20, RZ, 0x3c, !PT ;  /* 0x0000002003077812 */ /* 0x000fc800078e3cff */
[----:B------:R1:W-:Y:S02]  /*1a050*/  LDGSTS.E [R6+0x3c00], desc[UR26][R4.64], P1 ;  /* 0x03c0000004067fae */ /* 0x0003e400089a101a */
[----:B-1----:R-:W-:Y:S02]  /*1a060*/  VIADD R6, R7, UR7 ;  /* 0x0000000707067c36 */ /* 0x002fe40008000000 */
[----:B------:R-:W4:Y:S01]  /*1a070*/  LDL R7, [R1+0x130] ;  /* 0x0001300001077983 */ /* 0x000f220000100800 */
[----:B------:R-:W-:-:S05]  /*1a080*/  IADD3 R4, P4, PT, R74, R208, RZ ;  /* 0x000000d04a047210 */ /* 0x000fca0007f9e0ff */
        /* <DEDUP_REMOVED lines=17> */
[C---:B--2---:R-:W-:Y:S02]  /*1a1a0*/  IADD3 R4, P4, PT, R74.reuse, R26, RZ ;  /* 0x0000001a4a047210 */ /* 0x044fe40007f9e0ff */
[----:B------:R-:W2:Y:S03]  /*1a1b0*/  LDL R26, [R1+0x14] ;  /* 0x00001400011a7983 */ /* 0x000ea60000100800 */
[----:B---3--:R-:W-:Y:S02]  /*1a1c0*/  IMAD.X R5, R77, 0x1, R25, P4 ;  /* 0x000000014d057824 */ /* 0x008fe400020e0619 */
[----:B------:R-:W3:Y:S04]  /*1a1d0*/  LDL R25, [R1+0x18] ;  /* 0x0000180001197983 */ /* 0x000ee80000100800 */
[----:B------:R4:W-:Y:S02]  /*1a1e0*/  LDGSTS.E [R6+0x1900], desc[UR26][R4.64], P1 ;  /* 0x0190000004067fae */ /* 0x0009e400089a101a */
[----:B----4-:R-:W-:-:S02]  /*1a1f0*/  IADD3 R4, P4, PT, R74, R24, RZ ;  /* 0x000000184a047210 */ /* 0x010fc40007f9e0ff */
        /* <DEDUP_REMOVED lines=110> */
[----:B------:R-:W2:Y:S03]  /*1a8e0*/  LDL R8, [R1] ;  /* 0x0000000001087983 */ /* 0x000ea60000100800 */
[----:B------:R-:W-:Y:S01]  /*1a8f0*/  IMAD.X R5, R77, 0x1, R7, P4 ;  /* 0x000000014d057824 */ /* 0x000fe200020e0607 */
[----:B------:R-:W-:-:S04]  /*1a900*/  LOP3.LUT R7, R3, 0x60, RZ, 0x3c, !PT ;  /* 0x0000006003077812 */ /* 0x000fc800078e3cff */
[----:B------:R1:W-:Y:S02]  /*1a910*/  LDGSTS.E [R6+0x3e00], desc[UR26][R4.64], P1 ;  /* 0x03e0000004067fae */ /* 0x0003e400089a101a */
[----:B-1----:R-:W-:Y:S02]  /*1a920*/  VIADD R6, R7, UR7 ;  /* 0x0000000707067c36 */ /* 0x002fe40008000000 */
[----:B------:R-:W3:Y:S01]  /*1a930*/  LDL R7, [R1+0x60] ;  /* 0x0000600001077983 */ /* 0x000ee20000100800 */
        /* <DEDUP_REMOVED lines=16> */
[----:B--2---:R-:W-:Y:S02]  /*1aa40*/  IMAD.X R5, R77, 0x1, R8, P4 ;  /* 0x000000014d057824 */ /* 0x004fe400020e0608 */
[----:B------:R-:W2:Y:S04]  /*1aa50*/  LDL R8, [R1+0x140] ;  /* 0x0001400001087983 */ /* 0x000ea80000100800 */
[----:B------:R1:W-:Y:S02]  /*1aa60*/  LDGSTS.E [R6+0x1700], desc[UR26][R4.64], P1 ;  /* 0x0170000004067fae */ /* 0x0003e400089a101a */
[----:B-1----:R-:W-:-:S05]  /*1aa70*/  IADD3 R4, P4, PT, R74, R26, RZ ;  /* 0x0000001a4a047210 */ /* 0x002fca0007f9e0ff */
[----:B---3--:R-:W-:-:S05]  /*1aa80*/  IMAD.X R5, R77, 0x1, R25, P4 ;  /* 0x000000014d057824 */ /* 0x008fca00020e0619 */
[----:B------:R4:W-:Y:S02]  /*1aa90*/  LDGSTS.E [R6+0x1b00], desc[UR26][R4.64], P1 ;  /* 0x01b0000004067fae */ /* 0x0009e400089a101a */
[----:B----4-:R-:W-:-:S05]  /*1aaa0*/  IADD3 R4, P4, PT, R74, R24, RZ ;  /* 0x000000184a047210 */ /* 0x010fca0007f9e0ff */
[----:B------:R-:W-:-:S05]  /*1aab0*/  IMAD.X R5, R77, 0x1, R23, P4 ;  /* 0x000000014d057824 */ /* 0x000fca00020e0617 */
[----:B------:R1:W-:Y:S02]  /*1aac0*/  LDGSTS.E [R6+0x1f00], desc[UR26][R4.64], P1 ;  /* 0x01f0000004067fae */ /* 0x0003e400089a101a */
[----:B-1----:R-:W-:-:S05]  /*1aad0*/  IADD3 R4, P4, PT, R74, R22, RZ ;  /* 0x000000164a047210 */ /* 0x002fca0007f9e0ff */
[----:B------:R-:W-:Y:S02]  /*1aae0*/  IMAD.X R5, R77, 0x1, R7, P4 ;  /* 0x000000014d057824 */ /* 0x000fe400020e0607 */
[----:B------:R-:W3:Y:S04]  /*1aaf0*/  LDL R7, [R1+0x144] ;  /* 0x0001440001077983 */ /* 0x000ee80000100800 */
        /* <DEDUP_REMOVED lines=18> */
[----:B------:R1:W-:Y:S01]  /*1ac20*/  LDGSTS.E [R6+0x3b00], desc[UR26][R4.64], P1 ;  /* 0x03b0000004067fae */ /* 0x0003e200089a101a */
[----:B------:R-:W-:Y:S01]  /*1ac30*/  VIADD R187, R187, 0x1 ;  /* 0x00000001bbbb7836 */ /* 0x000fe20000000000 */
[----:B-1----:R-:W-:Y:S01]  /*1ac40*/  IADD3 R4, P4, PT, R74, R9, RZ ;  /* 0x000000094a047210 */ /* 0x002fe20007f9e0ff */
[----:B------:R-:W-:-:S04]  /*1ac50*/  UIADD3 UR28, UPT, UPT, UR28, 0x1, URZ ;  /* 0x000000011c1c7890 */ /* 0x000fc8000fffe0ff */
[----:B------:R-:W-:Y:S01]  /*1ac60*/  UISETP.GT.AND UP1, UPT, UR28, 0x1, UPT ;  /* 0x000000011c00788c */ /* 0x000fe2000bf24270 */
[----:B------:R-:W-:-:S03]  /*1ac70*/  IADD3 R73, P5, PT, R73, R68, RZ ;  /* 0x0000004449497210 */ /* 0x000fc60007fbe0ff */
[----:B------:R-:W-:Y:S02]  /*1ac80*/  USEL UR7, URZ, 0x1, !UP1 ;  /* 0x00000001ff077887 */ /* 0x000fe4000c800000 */
[----:B------:R-:W-:Y:S02]  /*1ac90*/  USEL UR28, UR28, URZ, !UP1 ;  /* 0x000000ff1c1c7287 */ /* 0x000fe4000c800000 */
[----:B------:R-:W-:Y:S01]  /*1aca0*/  ULOP3.LUT UR7, UR4, UR7, URZ, 0x3c, !UPT ;  /* 0x0000000704077292 */ /* 0x000fe2000f8e3cff */
[----:B------:R-:W-:Y:S02]  /*1acb0*/  VIADD R75, R75, 0xffffffc0 ;  /* 0xffffffc04b4b7836 */ /* 0x000fe40000000000 */
[----:B------:R-:W-:Y:S02]  /*1acc0*/  IMAD.X R72, R72, 0x1, R69, P5 ;  /* 0x0000000148487824 */ /* 0x000fe400028e0645 */
[----:B--2---:R-:W-:-:S05]  /*1acd0*/  IMAD.X R5, R77, 0x1, R8, P4 ;  /* 0x000000014d057824 */ /* 0x004fca00020e0608 */
[----:B------:R1:W-:Y:S01]  /*1ace0*/  LDGSTS.E [R6+0x3f00], desc[UR26][R4.64], P1 ;  /* 0x03f0000004067fae */ /* 0x0003e200089a101a */
[----:B------:R-:W-:-:S03]  /*1acf0*/  IADD3 R74, P4, PT, R74, R70, RZ ;  /* 0x000000464a4a7210 */ /* 0x000fc60007f9e0ff */
[----:B------:R-:W0:Y:S02]  /*1ad00*/  LDGDEPBAR ;  /* 0x00000000000079af */ /* 0x000e240000000000 */
[----:B------:R-:W-:Y:S02]  /*1ad10*/  IMAD.X R77, R77, 0x1, R71, P4 ;  /* 0x000000014d4d7824 */ /* 0x000fe400020e0647 */
[----:B-1----:R-:W-:Y:S01]  /*1ad20*/  IMAD.U32 R4, RZ, RZ, UR4 ;  /* 0x00000004ff047e24 */ /* 0x002fe2000f8e00ff */
[----:B---3--:R-:W-:-:S13]  /*1ad30*/  ISETP.NE.U32.AND P1, PT, R7, R187, PT ;  /* 0x000000bb0700720c */ /* 0x008fda0003f25070 */
[----:B------:R-:W-:Y:S05]  /*1ad40*/  @P1 BRA `(.L_x_11) ;  /* 0xffffffc800801947 */ /* 0x000fea000383ffff */
.L_x_8:
[----:B-1----:R-:W2:Y:S01]  /*1ad50*/  LDL.LU R11, [R1+0x274] ;  /* 0x00027400010b7983 */ /* 0x002ea20000300800 */
[----:B------:R-:W1:Y:S01]  /*1ad60*/  LDCU UR5, c[0x0][0x3b8] ;  /* 0x00007700ff0577ac */ /* 0x000e620008000800 */
[C---:B-----5:R-:W-:Y:S02]  /*1ad70*/  VIADD R3, R0.reuse, 0x3 ;  /* 0x0000000300037836 */ /* 0x060fe40000000000 */
[C---:B------:R-:W-:Y:S01]  /*1ad80*/  VIADD R10, R0.reuse, 0x1 ;  /* 0x00000001000a7836 */ /* 0x040fe20000000000 */
[----:B------:R-:W2:Y:S01]  /*1ad90*/  LDCU.128 UR16, c[0x0][0x390] ;  /* 0x00007200ff1077ac */ /* 0x000ea20008000c00 */
[C---:B------:R-:W-:Y:S02]  /*1ada0*/  VIADD R9, R0.reuse, 0x2 ;  /* 0x0000000200097836 */ /* 0x040fe40000000000 */
[C---:B------:R-:W-:Y:S01]  /*1adb0*/  VIADD R196, R0.reuse, 0x4 ;  /* 0x0000000400c47836 */ /* 0x040fe20000000000 */
[----:B------:R-:W3:Y:S01]  /*1adc0*/  LDCU UR6, c[0x0][0x3b4] ;  /* 0x00007680ff0677ac */ /* 0x000ee20008000800 */
[----:B-1----:R-:W-:-:S04]  /*1add0*/  IMAD R4, R0, UR5, RZ ;  /* 0x0000000500047c24 */ /* 0x002fc8000f8e02ff */
[----:B------:R-:W-:-:S04]  /*1ade0*/  VIADD R5, R4, UR5 ;  /* 0x0000000504057c36 */ /* 0x000fc80008000000 */
[----:B------:R-:W-:-:S04]  /*1adf0*/  VIADD R6, R5, UR5 ;  /* 0x0000000505067c36 */ /* 0x000fc80008000000 */
[----:B------:R-:W-:-:S04]  /*1ae00*/  VIADD R7, R6, UR5 ;  /* 0x0000000506077c36 */ /* 0x000fc80008000000 */
[----:B------:R-:W-:-:S04]  /*1ae10*/  VIADD R8, R7, UR5 ;  /* 0x0000000507087c36 */ /* 0x000fc80008000000 */
[----:B------:R-:W-:-:S04]  /*1ae20*/  VIADD R142, R8, UR5 ;  /* 0x00000005088e7c36 */ /* 0x000fc80008000000 */
[----:B------:R-:W-:-:S04]  /*1ae30*/  VIADD R143, R142, UR5 ;  /* 0x000000058e8f7c36 */ /* 0x000fc80008000000 */
[----:B------:R-:W-:-:S04]  /*1ae40*/  VIADD R144, R143, UR5 ;  /* 0x000000058f907c36 */ /* 0x000fc80008000000 */
[----:B------:R-:W-:Y:S01]  /*1ae50*/  VIADD R145, R144, UR5 ;  /* 0x0000000590917c36 */ /* 0x000fe20008000000 */
[C---:B--2---:R-:W-:Y:S01]  /*1ae60*/  ISETP.GE.AND P0, PT, R11.reuse, UR18, PT ;  /* 0x000000120b007c0c */ /* 0x044fe2000bf06270 */
[----:B---3--:R-:W-:-:S03]  /*1ae70*/  IMAD R2, R11, UR6, RZ ;  /* 0x000000060b027c24 */ /* 0x008fc6000f8e02ff */
[----:B------:R-:W-:Y:S02]  /*1ae80*/  ISETP.LT.AND P4, PT, R3, UR19, !P0 ;  /* 0x0000001303007c0c */ /* 0x000fe4000c781270 */
[----:B------:R-:W-:Y:S02]  /*1ae90*/  ISETP.LT.AND P1, PT, R10, UR19, !P0 ;  /* 0x000000130a007c0c */ /* 0x000fe4000c721270 */
[----:B------:R-:W-:Y:S02]  /*1aea0*/  ISETP.LT.AND P5, PT, R9, UR19, !P0 ;  /* 0x0000001309007c0c */ /* 0x000fe4000c7a1270 */
[----:B------:R-:W-:Y:S01]  /*1aeb0*/  LEA R3, P6, R2, UR16, 0x2 ;  /* 0x0000001002037c11 */ /* 0x000fe2000f8c10ff */
[----:B------:R-:W-:-:S12]  /*1aec0*/  @!P3 BRA `(.L_x_12) ;  /* 0x000000000010b947 */ /* 0x000fd80003800000 */
[----:B------:R-:W-:-:S06]  /*1aed0*/  USHF.L.U32 UR4, UR4, 0x1f, URZ ;  /* 0x0000001f04047899 */ /* 0x000fcc00080006ff */
[----:B------:R-:W-:-:S04]  /*1aee0*/  IMAD.U32 R9, RZ, RZ, UR4 ;  /* 0x00000004ff097e24 */ /* 0x000fc8000f8e00ff */
[----:B------:R-:W1:Y:S02]  /*1aef0*/  SYNCS.PHASECHK.TRANS64.TRYWAIT P3, [UR8], R9 ;  /* 0x00000009ff0075a7 */ /* 0x000e640008061108 */
[----:B-1----:R-:W-:Y:S05]  /*1af00*/  @!P3 BRA `(.L_x_13) ;  /* 0x000000380050b947 */ /* 0x002fea0003800000 */
.L_x_12:
[----:B------:R-:W-:-:S04]  /*1af10*/  DEPBAR.LE SB0, 0x0 ;  /* 0x000080000000791a */ /* 0x000fc80000000000 */
[----:B------:R-:W-:Y:S01]  /*1af20*/  BAR.SYNC.DEFER_BLOCKING 0x0 ;  /* 0x0000000000007b1d */ /* 0x000fe20000010000 */
[----:B------:R-:W-:Y:S01]  /*1af30*/  VIADD R146, R145, UR5 ;  /* 0x0000000591927c36 */ /* 0x000fe20008000000 */
[----:B------:R-:W-:Y:S01]  /*1af40*/  LEA.HI.X.SX32 R2, R2, UR17, 0x2, P6 ;  /* 0x0000001102027c11 */ /* 0x000fe2000b0f16ff */
[----:B------:R-:W-:Y:S01]  /*1af50*/  VIADD R195, R0, 0x5 ;  /* 0x0000000500c37836 */ /* 0x000fe20000000000 */
[CC--:B------:R-:W-:Y:S01]  /*1af60*/  LEA R134, P3, R5.reuse, R3.reuse, 0x2 ;  /* 0x0000000305867211 */ /* 0x0c0fe200078610ff */
[----:B------:R-:W-:Y:S01]  /*1af70*/  VIADD R147, R146, UR5 ;  /* 0x0000000592937c36 */ /* 0x000fe20008000000 */
[CC--:B------:R-:W-:Y:S01]  /*1af80*/  LEA R132, P6, R4.reuse, R3.reuse, 0x2 ;  /* 0x0000000304847211 */ /* 0x0c0fe200078c10ff */
[----:B------:R-:W1:Y:S01]  /*1af90*/  LDCU UR4, c[0x0][0x39c] ;  /* 0x00007380ff0477ac */ /* 0x000e620008000800 */
[-C--:B------:R-:W-:Y:S01]  /*1afa0*/  LEA.HI.X.SX32 R135, R5, R2.reuse, 0x2, P3 ;  /* 0x0000000205877211 */ /* 0x080fe200018f16ff */
[----:B------:R-:W-:Y:S01]  /*1afb0*/  VIADD R148, R147, UR5 ;  /* 0x0000000593947c36 */ /* 0x000fe20008000000 */
[CC--:B------:R-:W-:Y:S01]  /*1afc0*/  LEA R138, P3, R7.reuse, R3.reuse, 0x2 ;  /* 0x00000003078a7211 */ /* 0x0c0fe200078610ff */
[----:B------:R-:W2:Y:S01]  /*1afd0*/  LDCU UR6, c[0x0][0x39c] ;  /* 0x00007380ff0677ac */ /* 0x000ea20008000800 */
[-C--:B------:R-:W-:Y:S01]  /*1afe0*/  LEA.HI.X.SX32 R133, R4, R2.reuse, 0x2, P6 ;  /* 0x0000000204857211 */ /* 0x080fe200030f16ff */
[----:B------:R-:W-:Y:S01]  /*1aff0*/  VIADD R149, R148, UR5 ;  /* 0x0000000594957c36 */ /* 0x000fe20008000000 */
[-C--:B------:R-:W-:Y:S01]  /*1b000*/  LEA.HI.X.SX32 R139, R7, R2.reuse, 0x2, P3 ;  /* 0x00000002078b7211 */ /* 0x080fe200018f16ff */
[----:B------:R-:W3:Y:S01]  /*1b010*/  LDCU UR7, c[0x0][0x39c] ;  /* 0x00007380ff0777ac */ /* 0x000ee20008000800 */
[-C--:B------:R-:W-:Y:S01]  /*1b020*/  LEA R192, P3, R142, R3.reuse, 0x2 ;  /* 0x000000038ec07211 */ /* 0x080fe200078610ff */
[----:B------:R-:W-:Y:S01]  /*1b030*/  VIADD R150, R149, UR5 ;  /* 0x0000000595967c36 */ /* 0x000fe20008000000 */
[-C--:B------:R-:W-:Y:S01]  /*1b040*/  LEA R136, P6, R6, R3.reuse, 0x2 ;  /* 0x0000000306887211 */ /* 0x080fe200078c10ff */
[----:B------:R-:W4:Y:S01]  /*1b050*/  LDCU UR8, c[0x0][0x39c] ;  /* 0x00007380ff0877ac */ /* 0x000f220008000800 */
[-C--:B------:R-:W-:Y:S01]  /*1b060*/  LEA.HI.X.SX32 R193, R142, R2.reuse, 0x2, P3 ;  /* 0x000000028ec17211 */ /* 0x080fe200018f16ff */
[----:B------:R-:W-:Y:S01]  /*1b070*/  VIADD R151, R150, UR5 ;  /* 0x0000000596977c36 */ /* 0x000fe20008000000 */
[C---:B------:R-:W-:Y:S01]  /*1b080*/  LEA R186, P3, R144.reuse, R3, 0x2 ;  /* 0x0000000390ba7211 */ /* 0x040fe200078610ff */
[----:B------:R-:W5:Y:S01]  /*1b090*/  LDCU UR9, c[0x0][0x39c] ;  /* 0x00007380ff0977ac */ /* 0x000f620008000800 */
[----:B------:R-:W1:Y:S02]  /*1b0a0*/  @!P2 SYNCS.CCTL.IV [UR10+0x68000] ;  /* 0x06800000ff00a9b1 */ /* 0x000e64000800000a */
[----:B-1----:R-:W-:Y:S01]  /*1b0b0*/  BAR.SYNC.DEFER_BLOCKING 0x0 ;  /* 0x0000000000007b1d */ /* 0x002fe20000010000 */
[----:B------:R-:W-:Y:S01]  /*1b0c0*/  VIADD R152, R151, UR5 ;  /* 0x0000000597987c36 */ /* 0x000fe20008000000 */
[----:B------:R-:W-:-:S02]  /*1b0d0*/  LEA.HI.X.SX32 R187, R144, R2, 0x2, P3 ;  /* 0x0000000290bb7211 */ /* 0x000fc400018f16ff */
[-C--:B------:R-:W-:Y:S01]  /*1b0e0*/  LEA R184, P3, R146, R3.reuse, 0x2 ;  /* 0x0000000392b87211 */ /* 0x080fe200078610ff */
[----:B------:R-:W-:Y:S01]  /*1b0f0*/  VIADD R142, R152, UR5 ;  /* 0x00000005988e7c36 */ /* 0x000fe20008000000 */
[-C--:B------:R-:W-:Y:S02]  /*1b100*/  LEA.HI.X.SX32 R137, R6, R2.reuse, 0x2, P6 ;  /* 0x0000000206897211 */ /* 0x080fe400030f16ff */
[-C--:B------:R-:W-:Y:S02]  /*1b110*/  LEA.HI.X.SX32 R185, R146, R2.reuse, 0x2, P3 ;  /* 0x0000000292b97211 */ /* 0x080fe400018f16ff */
[----:B------:R-:W-:Y:S02]  /*1b120*/  LEA R180, P3, R148, R3, 0x2 ;  /* 0x0000000394b47211 */ /* 0x000fe400078610ff */
[----:B------:R-:W-:Y:S02]  /*1b130*/  ISETP.LT.AND P6, PT, R0, UR19, !P0 ;  /* 0x0000001300007c0c */ /* 0x000fe4000c7c1270 */
[----:B------:R-:W-:-:S02]  /*1b140*/  LEA.HI.X.SX32 R181, R148, R2, 0x2, P3 ;  /* 0x0000000294b57211 */ /* 0x000fc400018f16ff */
[----:B------:R-:W-:-:S04]  /*1b150*/  LEA R176, P3, R150, R3, 0x2 ;  /* 0x0000000396b07211 */ /* 0x000fc800078610ff */
[-C--:B------:R-:W-:Y:S02]  /*1b160*/  LEA.HI.X.SX32 R177, R150, R2.reuse, 0x2, P3 ;  /* 0x0000000296b17211 */ /* 0x080fe400018f16ff */
[-C--:B------:R-:W-:Y:S01]  /*1b170*/  LEA R172, P3, R152, R3.reuse, 0x2 ;  /* 0x0000000398ac7211 */ /* 0x080fe200078610ff */
[----:B------:R-:W1:Y:S01]  /*1b180*/  @!P2 SYNCS.CCTL.IV [UR10+0x68008] ;  /* 0x06800800ff00a9b1 */ /* 0x000e62000800000a */
[-C--:B------:R-:W-:Y:S02]  /*1b190*/  LEA R140, P2, R8, R3.reuse, 0x2 ;  /* 0x00000003088c7211 */ /* 0x080fe400078410ff */
[-C--:B------:R-:W-:Y:S02]  /*1b1a0*/  LEA.HI.X.SX32 R173, R152, R2.reuse, 0x2, P3 ;  /* 0x0000000298ad7211 */ /* 0x080fe400018f16ff */
[----:B------:R-:W-:Y:S02]  /*1b1b0*/  LEA.HI.X.SX32 R141, R8, R2, 0x2, P2 ;  /* 0x00000002088d7211 */ /* 0x000fe400010f16ff */
[----:B------:R-:W-:Y:S01]  /*1b1c0*/  LEA R190, P2, R143, R3, 0x2 ;  /* 0x000000038fbe7211 */ /* 0x000fe200078410ff */
[----:B------:R-:W1:Y:S01]  /*1b1d0*/  LDTM.x128 R4, tmem[UR12] ;  /* 0x0000000c000479ee */ /* 0x000e6200083c0000 */
[----:B------:R-:W-:-:S02]  /*1b1e0*/  NOP ;  /* 0x0000000000007918 */ /* 0x000fc40000000000 */
[----:B------:R-:W-:Y:S01]  /*1b1f0*/  LEA.HI.X.SX32 R191, R143, R2, 0x2, P2 ;  /* 0x000000028fbf7211 */ /* 0x000fe200010f16ff */
[----:B------:R-:W-:Y:S01]  /*1b200*/  VIADD R143, R142, UR5 ;  /* 0x000000058e8f7c36 */ /* 0x000fe20008000000 */
[----:B------:R-:W-:-:S03]  /*1b210*/  LEA R188, P2, R145, R3, 0x2 ;  /* 0x0000000391bc7211 */ /* 0x000fc600078410ff */
[----:B------:R-:W-:Y:S01]  /*1b220*/  VIADD R144, R143, UR5 ;  /* 0x000000058f907c36 */ /* 0x000fe20008000000 */
[-C--:B------:R-:W-:Y:S02]  /*1b230*/  LEA.HI.X.SX32 R189, R145, R2.reuse, 0x2, P2 ;  /* 0x0000000291bd7211 */ /* 0x080fe400010f16ff */
[-C--:B------:R-:W-:Y:S01]  /*1b240*/  LEA R182, P2, R147, R3.reuse, 0x2 ;  /* 0x0000000393b67211 */ /* 0x080fe200078410ff */
[----:B------:R-:W-:Y:S01]  /*1b250*/  VIADD R145, R144, UR5 ;  /* 0x0000000590917c36 */ /* 0x000fe20008000000 */
[-C--:B------:R-:W-:Y:S02]  /*1b260*/  LEA R168, P3, R143, R3.reuse, 0x2 ;  /* 0x000000038fa87211 */ /* 0x080fe400078610ff */
[-C--:B------:R-:W-:Y:S01]  /*1b270*/  LEA.HI.X.SX32 R183, R147, R2.reuse, 0x2, P2 ;  /* 0x0000000293b77211 */ /* 0x080fe200010f16ff */
[----:B------:R-:W-:Y:S01]  /*1b280*/  VIADD R146, R145, UR5 ;  /* 0x0000000591927c36 */ /* 0x000fe20008000000 */
[----:B------:R-:W-:Y:S02]  /*1b290*/  LEA R178, P2, R149, R3, 0x2 ;  /* 0x0000000395b27211 */ /* 0x000fe400078410ff */
[-C--:B------:R-:W-:Y:S01]  /*1b2a0*/  LEA.HI.X.SX32 R169, R143, R2.reuse, 0x2, P3 ;  /* 0x000000028fa97211 */ /* 0x080fe200018f16ff */
[----:B------:R-:W-:Y:S01]  /*1b2b0*/  VIADD R147, R146, UR5 ;  /* 0x0000000592937c36 */ /* 0x000fe20008000000 */
[----:B------:R-:W-:-:S02]  /*1b2c0*/  LEA.HI.X.SX32 R179, R149, R2, 0x2, P2 ;  /* 0x0000000295b37211 */ /* 0x000fc400010f16ff */
[-C--:B------:R-:W-:Y:S01]  /*1b2d0*/  LEA R174, P2, R151, R3.reuse, 0x2 ;  /* 0x0000000397ae7211 */ /* 0x080fe200078410ff */
[----:B------:R-:W-:Y:S01]  /*1b2e0*/  VIADD R148, R147, UR5 ;  /* 0x0000000593947c36 */ /* 0x000fe20008000000 */
[-C--:B------:R-:W-:Y:S01]  /*1b2f0*/  LEA R164, P3, R145, R3.reuse, 0x2 ;  /* 0x0000000391a47211 */ /* 0x080fe200078610ff */
[----:B-1----:R1:W-:Y:S01]  /*1b300*/  @P6 STG.E desc[UR26][R132.64], R4 ;  /* 0x0000000484006986 */ /* 0x0023e2000c10191a */
[-C--:B------:R-:W-:Y:S02]  /*1b310*/  LEA.HI.X.SX32 R175, R151, R2.reuse, 0x2, P2 ;  /* 0x0000000297af7211 */ /* 0x080fe400010f16ff */
[CC--:B------:R-:W-:Y:S01]  /*1b320*/  LEA R170, P2, R142.reuse, R3.reuse, 0x2 ;  /* 0x000000038eaa7211 */ /* 0x0c0fe200078410ff */
[----:B------:R2:W-:Y:S01]  /*1b330*/  @P1 STG.E desc[UR26][R134.64], R5 ;  /* 0x0000000586001986 */ /* 0x0005e2000c10191a */
[-C--:B------:R-:W-:Y:S02]  /*1b340*/  LEA.HI.X.SX32 R165, R145, R2.reuse, 0x2, P3 ;  /* 0x0000000291a57211 */ /* 0x080fe400018f16ff */
[-C--:B------:R-:W-:Y:S01]  /*1b350*/  LEA.HI.X.SX32 R171, R142, R2.reuse, 0x2, P2 ;  /* 0x000000028eab7211 */ /* 0x080fe200010f16ff */
[----:B------:R-:W-:Y:S01]  /*1b360*/  VIADD R142, R148, UR5 ;  /* 0x00000005948e7c36 */ /* 0x000fe20008000000 */
[-C--:B------:R-:W-:Y:S01]  /*1b370*/  LEA R166, P2, R144, R3.reuse, 0x2 ;  /* 0x0000000390a67211 */ /* 0x080fe200078410ff */
[----:B------:R-:W-:Y:S01]  /*1b380*/  @P5 STG.E desc[UR26][R136.64], R6 ;  /* 0x0000000688005986 */ /* 0x000fe2000c10191a */
[-C--:B------:R-:W-:Y:S01]  /*1b390*/  LEA R160, P3, R147, R3.reuse, 0x2 ;  /* 0x0000000393a07211 */ /* 0x080fe200078610ff */
[----:B------:R-:W-:Y:S01]  /*1b3a0*/  VIADD R143, R142, UR5 ;  /* 0x000000058e8f7c36 */ /* 0x000fe20008000000 */
[-C--:B------:R-:W-:Y:S01]  /*1b3b0*/  LEA.HI.X.SX32 R167, R144, R2.reuse, 0x2, P2 ;  /* 0x0000000290a77211 */ /* 0x080fe200010f16ff */
[----:B-1----:R-:W-:Y:S01]  /*1b3c0*/  VIADD R4, R0, 0xc ;  /* 0x0000000c00047836 */ /* 0x002fe20000000000 */
[CC--:B------:R-:W-:Y:S01]  /*1b3d0*/  LEA R162, P2, R146.reuse, R3.reuse, 0x2 ;  /* 0x0000000392a27211 */ /* 0x0c0fe200078410ff */
[----:B------:R-:W-:Y:S01]  /*1b3e0*/  VIADD R144, R143, UR5 ;  /* 0x000000058f907c36 */ /* 0x000fe20008000000 */
[-C--:B------:R-:W-:Y:S01]  /*1b3f0*/  LEA.HI.X.SX32 R161, R147, R2.reuse, 0x2, P3 ;  /* 0x0000000293a17211 */ /* 0x080fe200018f16ff */
[----:B------:R1:W-:Y:S01]  /*1b400*/  @P4 STG.E desc[UR26][R138.64], R7 ;  /* 0x000000078a004986 */ /* 0x0003e2000c10191a */
[-C--:B------:R-:W-:Y:S01]  /*1b410*/  LEA.HI.X.SX32 R163, R146, R2.reuse, 0x2, P2 ;  /* 0x0000000292a37211 */ /* 0x080fe200010f16ff */
[----:B------:R-:W-:Y:S01]  /*1b420*/  VIADD R145, R144, UR5 ;  /* 0x0000000590917c36 */ /* 0x000fe20008000000 */
[-C--:B------:R-:W-:Y:S01]  /*1b430*/  LEA R156, P2, R148, R3.reuse, 0x2 ;  /* 0x00000003949c7211 */ /* 0x080fe200078410ff */
[----:B--2---:R-:W-:Y:S01]  /*1b440*/  VIADD R5, R0, 0xb ;  /* 0x0000000b00057836 */ /* 0x004fe20000000000 */
[----:B------:R-:W-:Y:S01]  /*1b450*/  LEA R158, P3, R142, R3, 0x2 ;  /* 0x000000038e9e7211 */ /* 0x000fe200078610ff */
[----:B------:R-:W-:Y:S01]  /*1b460*/  VIADD R147, R145, UR5 ;  /* 0x0000000591937c36 */ /* 0x000fe20008000000 */
[----:B------:R-:W-:-:S02]  /*1b470*/  LEA.HI.X.SX32 R157, R148, R2, 0x2, P2 ;  /* 0x00000002949d7211 */ /* 0x000fc400010f16ff */
[-C--:B------:R-:W-:Y:S02]  /*1b480*/  LEA R154, P2, R143, R3.reuse, 0x2 ;  /* 0x000000038f9a7211 */ /* 0x080fe400078410ff */
[-C--:B------:R-:W-:Y:S01]  /*1b490*/  LEA.HI.X.SX32 R159, R142, R2.reuse, 0x2, P3 ;  /* 0x000000028e9f7211 */ /* 0x080fe200018f16ff */
[----:B------:R-:W-:Y:S01]  /*1b4a0*/  VIADD R142, R147, UR5 ;  /* 0x00000005938e7c36 */ /* 0x000fe20008000000 */
[-C--:B------:R-:W-:Y:S01]  /*1b4b0*/  LEA R150, P3, R144, R3.reuse, 0x2 ;  /* 0x0000000390967211 */ /* 0x080fe200078610ff */
[----:B-1----:R-:W-:Y:S01]  /*1b4c0*/  VIADD R7, R0, 0x23 ;  /* 0x0000002300077836 */ /* 0x002fe20000000000 */
[-C--:B------:R-:W-:Y:S01]  /*1b4d0*/  LEA.HI.X.SX32 R155, R143, R2.reuse, 0x2, P2 ;  /* 0x000000028f9b7211 */ /* 0x080fe200010f16ff */
[----:B------:R-:W-:Y:S01]  /*1b4e0*/  VIADD R143, R142, UR5 ;  /* 0x000000058e8f7c36 */ /* 0x000fe20008000000 */
[-C--:B------:R-:W-:Y:S02]  /*1b4f0*/  LEA R152, P2, R145, R3.reuse, 0x2 ;  /* 0x0000000391987211 */ /* 0x080fe400078410ff */
[----:B------:R-:W-:Y:S01]  /*1b500*/  LEA.HI.X.SX32 R151, R144, R2, 0x2, P3 ;  /* 0x0000000290977211 */ /* 0x000fe200018f16ff */
[----:B------:R-:W-:Y:S01]  /*1b510*/  VIADD R194, R143, UR5 ;  /* 0x000000058fc27c36 */ /* 0x000fe20008000000 */
[----:B------:R-:W-:-:S02]  /*1b520*/  LEA R146, P3, R147, R3, 0x2 ;  /* 0x0000000393927211 */ /* 0x000fc400078610ff */
[-C--:B------:R-:W-:Y:S02]  /*1b530*/  LEA.HI.X.SX32 R153, R145, R2.reuse, 0x2, P2 ;  /* 0x0000000291997211 */ /* 0x080fe400010f16ff */
[CC--:B------:R-:W-:Y:S02]  /*1b540*/  LEA R148, P2, R142.reuse, R3.reuse, 0x2 ;  /* 0x000000038e947211 */ /* 0x0c0fe400078410ff */
[-C--:B------:R-:W-:Y:S02]  /*1b550*/  LEA.HI.X.SX32 R147, R147, R2.reuse, 0x2, P3 ;  /* 0x0000000293937211 */ /* 0x080fe400018f16ff */
[-C--:B------:R-:W-:Y:S02]  /*1b560*/  LEA R144, P3, R143, R3.reuse, 0x2 ;  /* 0x000000038f907211 */ /* 0x080fe400078610ff */
[----:B------:R-:W-:Y:S02]  /*1b570*/  LEA.HI.X.SX32 R149, R142, R2, 0x2, P2 ;  /* 0x000000028e957211 */ /* 0x000fe400010f16ff */
[----:B------:R-:W-:-:S02]  /*1b580*/  LEA R142, P2, R194, R3, 0x2 ;  /* 0x00000003c28e7211 */ /* 0x000fc400078410ff */
[-C--:B------:R-:W-:Y:S02]  /*1b590*/  LEA.HI.X.SX32 R145, R143, R2.reuse, 0x2, P3 ;  /* 0x000000028f917211 */ /* 0x080fe400018f16ff */
[C---:B------:R-:W-:Y:S01]  /*1b5a0*/  LEA.HI.X.SX32 R143, R194.reuse, R2, 0x2, P2 ;  /* 0x00000002c28f7211 */ /* 0x040fe200010f16ff */
[----:B------:R-:W-:Y:S01]  /*1b5b0*/  VIADD R194, R194, UR5 ;  /* 0x00000005c2c27c36 */ /* 0x000fe20008000000 */
[----:B------:R-:W-:Y:S01]  /*1b5c0*/  ISETP.LT.AND P2, PT, R195, UR19, !P0 ;  /* 0x00000013c3007c0c */ /* 0x000fe2000c741270 */
[----:B------:R-:W-:Y:S01]  /*1b5d0*/  VIADD R195, R0, 0x6 ;  /* 0x0000000600c37836 */ /* 0x000fe20000000000 */
[----:B------:R-:W-:Y:S01]  /*1b5e0*/  ISETP.LT.AND P3, PT, R196, UR19, !P0 ;  /* 0x00000013c4007c0c */ /* 0x000fe2000c761270 */
[----:B------:R-:W-:-:S03]  /*1b5f0*/  VIADD R196, R0, 0x7 ;  /* 0x0000000700c47836 */ /* 0x000fc60000000000 */
[----:B------:R-:W-:Y:S01]  /*1b600*/  ISETP.LT.AND P6, PT, R195, UR19, !P0 ;  /* 0x00000013c3007c0c */ /* 0x000fe2000c7c1270 */
[----:B------:R-:W-:Y:S01]  /*1b610*/  VIADD R195, R0, 0x8 ;  /* 0x0000000800c37836 */ /* 0x000fe20000000000 */
[----:B------:R-:W-:Y:S01]  /*1b620*/  ISETP.LT.AND P1, PT, R196, UR19, !P0 ;  /* 0x00000013c4007c0c */ /* 0x000fe2000c721270 */
[----:B------:R-:W-:-:S03]  /*1b630*/  VIADD R196, R0, 0x9 ;  /* 0x0000000900c47836 */ /* 0x000fc60000000000 */
[----:B------:R-:W-:Y:S01]  /*1b640*/  ISETP.LT.AND P5, PT, R195, UR19, !P0 ;  /* 0x00000013c3007c0c */ /* 0x000fe2000c7a1270 */
[----:B------:R-:W-:Y:S01]  /*1b650*/  VIADD R195, R0, 0xa ;  /* 0x0000000a00c37836 */ /* 0x000fe20000000000 */
[----:B------:R-:W-:Y:S01]  /*1b660*/  ISETP.LT.AND P4, PT, R196, UR19, !P0 ;  /* 0x00000013c4007c0c */ /* 0x000fe2000c781270 */
[----:B------:R-:W-:Y:S03]  /*1b670*/  @P3 STG.E desc[UR26][R140.64], R8 ;  /* 0x000000088c003986 */ /* 0x000fe6000c10191a */
[----:B------:R-:W-:Y:S01]  /*1b680*/  ISETP.LT.AND P3, PT, R195, UR19, !P0 ;  /* 0x00000013c3007c0c */ /* 0x000fe2000c761270 */
[----:B------:R1:W-:Y:S01]  /*1b690*/  @P2 STG.E desc[UR26][R192.64], R9 ;  /* 0x00000009c0002986 */ /* 0x0003e2000c10191a */
[----:B------:R-:W-:Y:S01]  /*1b6a0*/  ISETP.LT.AND P2, PT, R5, UR19, !P0 ;  /* 0x0000001305007c0c */ /* 0x000fe2000c741270 */
[----:B------:R-:W-:Y:S02]  /*1b6b0*/  VIADD R5, R0, 0xd ;  /* 0x0000000d00057836 */ /* 0x000fe40000000000 */
[----:B------:R-:W-:Y:S01]  /*1b6c0*/  @P6 STG.E desc[UR26][R190.64], R10 ;  /* 0x0000000abe006986 */ /* 0x000fe2000c10191a */
[----:B------:R-:W-:Y:S01]  /*1b6d0*/  ISETP.LT.AND P6, PT, R4, UR19, !P0 ;  /* 0x0000001304007c0c */ /* 0x000fe2000c7c1270 */
[----:B------:R-:W-:-:S02]  /*1b6e0*/  VIADD R4, R0, 0xe ;  /* 0x0000000e00047836 */ /* 0x000fc40000000000 */
[----:B------:R2:W-:Y:S01]  /*1b6f0*/  @P1 STG.E desc[UR26][R186.64], R11 ;  /* 0x0000000bba001986 */ /* 0x0005e2000c10191a */
[----:B------:R-:W-:Y:S01]  /*1b700*/  ISETP.LT.AND P1, PT, R5, UR19, !P0 ;  /* 0x0000001305007c0c */ /* 0x000fe2000c721270 */
[----:B------:R-:W-:Y:S02]  /*1b710*/  VIADD R5, R0, 0x1c ;  /* 0x0000001c00057836 */ /* 0x000fe40000000000 */
[----:B------:R2:W-:Y:S01]  /*1b720*/  @P5 STG.E desc[UR26][R188.64], R12 ;  /* 0x0000000cbc005986 */ /* 0x0005e2000c10191a */
[----:B------:R-:W-:Y:S01]  /*1b730*/  ISETP.LT.AND P5, PT, R4, UR19, !P0 ;  /* 0x0000001304007c0c */ /* 0x000fe2000c7a1270 */
[C---:B------:R-:W-:Y:S02]  /*1b740*/  VIADD R4, R0.reuse, 0xf ;  /* 0x0000000f00047836 */ /* 0x040fe40000000000 */
[----:B------:R3:W-:Y:S01]  /*1b750*/  @P4 STG.E desc[UR26][R184.64], R13 ;  /* 0x0000000db8004986 */ /* 0x0007e2000c10191a */
[----:B-1----:R-:W-:Y:S02]  /*1b760*/  VIADD R9, R0, 0x24 ;  /* 0x0000002400097836 */ /* 0x002fe40000000000 */
[----:B------:R-:W-:Y:S01]  /*1b770*/  ISETP.LT.AND P4, PT, R4, UR19, !P0 ;  /* 0x0000001304007c0c */ /* 0x000fe2000c781270 */
[----:B------:R-:W-:Y:S01]  /*1b780*/  VIADD R4, R0, 0x10 ;  /* 0x0000001000047836 */ /* 0x000fe20000000000 */
[----:B------:R-:W-:Y:S01]  /*1b790*/  @P3 STG.E desc[UR26][R182.64], R14 ;  /* 0x0000000eb6003986 */ /* 0x000fe2000c10191a */
[----:B------:R-:W-:-:S02]  /*1b7a0*/  VIADD R8, R194, UR5 ;  /* 0x00000005c2087c36 */ /* 0x000fc40008000000 */
[----:B--2---:R-:W-:Y:S01]  /*1b7b0*/  VIADD R11, R0, 0x25 ;  /* 0x00000025000b7836 */ /* 0x004fe20000000000 */
[----:B------:R-:W-:Y:S01]  /*1b7c0*/  ISETP.LT.AND P3, PT, R4, UR19, !P0 ;  /* 0x0000001304007c0c */ /* 0x000fe2000c761270 */
[C---:B------:R-:W-:Y:S01]  /*1b7d0*/  VIADD R4, R0.reuse, 0x11 ;  /* 0x0000001100047836 */ /* 0x040fe20000000000 */
[----:B------:R-:W-:Y:S01]  /*1b7e0*/  @P2 STG.E desc[UR26][R180.64], R15 ;  /* 0x0000000fb4002986 */ /* 0x000fe2000c10191a */
[C---:B------:R-:W-:Y:S02]  /*1b7f0*/  VIADD R12, R0.reuse, 0x26 ;  /* 0x00000026000c7836 */ /* 0x040fe40000000000 */
[----:B---3--:R-:W-:Y:S01]  /*1b800*/  VIADD R13, R0, 0x27 ;  /* 0x00000027000d7836 */ /* 0x008fe20000000000 */
[----:B------:R-:W-:Y:S01]  /*1b810*/  ISETP.LT.AND P2, PT, R4, UR19, !P0 ;  /* 0x0000001304007c0c */ /* 0x000fe2000c741270 */
[----:B------:R-:W-:Y:S01]  /*1b820*/  VIADD R4, R0, 0x12 ;  /* 0x0000001200047836 */ /* 0x000fe20000000000 */
[----:B------:R-:W-:Y:S04]  /*1b830*/  @P6 STG.E desc[UR26][R178.64], R16 ;  /* 0x00000010b2006986 */ /* 0x000fe8000c10191a */
[----:B------:R-:W-:Y:S01]  /*1b840*/  ISETP.LT.AND P6, PT, R4, UR4, !P0 ;  /* 0x0000000404007c0c */ /* 0x000fe2000c7c1270 */
[----:B------:R-:W-:Y:S01]  /*1b850*/  VIADD R4, R0, 0x13 ;  /* 0x0000001300047836 */ /* 0x000fe20000000000 */
[----:B------:R-:W-:Y:S01]  /*1b860*/  @P1 STG.E desc[UR26][R176.64], R17 ;  /* 0x00000011b0001986 */ /* 0x000fe2000c10191a */
[----:B------:R-:W1:Y:S03]  /*1b870*/  LDCU UR4, c[0x0][0x39c] ;  /* 0x00007380ff0477ac */ /* 0x000e660008000800 */
[----:B------:R-:W-:Y:S01]  /*1b880*/  ISETP.LT.AND P1, PT, R4, UR6, !P0 ;  /* 0x0000000604007c0c */ /* 0x000fe2000c721270 */
[----:B------:R-:W-:Y:S01]  /*1b890*/  VIADD R4, R0, 0x14 ;  /* 0x0000001400047836 */ /* 0x000fe20000000000 */
[----:B------:R2:W-:Y:S01]  /*1b8a0*/  @P5 STG.E desc[UR26][R174.64], R18 ;  /* 0x00000012ae005986 */ /* 0x0005e2000c10191a */
[----:B------:R-:W3:Y:S03]  /*1b8b0*/  LDCU UR6, c[0x0][0x39c] ;  /* 0x00007380ff0677ac */ /* 0x000ee60008000800 */
[----:B------:R-:W-:Y:S01]  /*1b8c0*/  ISETP.LT.AND P5, PT, R4, UR7, !P0 ;  /* 0x0000000704007c0c */ /* 0x000fe2000c7a1270 */
[----:B------:R-:W-:Y:S01]  /*1b8d0*/  VIADD R4, R0, 0x15 ;  /* 0x0000001500047836 */ /* 0x000fe20000000000 */
[----:B------:R-:W-:Y:S01]  /*1b8e0*/  @P4 STG.E desc[UR26][R172.64], R19 ;  /* 0x00000013ac004986 */ /* 0x000fe2000c10191a */
[----:B------:R-:W5:Y:S03]  /*1b8f0*/  LDCU UR7, c[0x0][0x39c] ;  /* 0x00007380ff0777ac */ /* 0x000f660008000800 */
[----:B----4-:R-:W-:Y:S01]  /*1b900*/  ISETP.LT.AND P4, PT, R4, UR8, !P0 ;  /* 0x0000000804007c0c */ /* 0x010fe2000c781270 */
[C---:B------:R-:W-:Y:S01]  /*1b910*/  VIADD R4, R0.reuse, 0x16 ;  /* 0x0000001600047836 */ /* 0x040fe20000000000 */
[----:B------:R-:W-:Y:S01]  /*1b920*/  @P3 STG.E desc[UR26][R170.64], R20 ;  /* 0x00000014aa003986 */ /* 0x000fe2000c10191a */
[----:B------:R-:W4:Y:S01]  /*1b930*/  LDCU UR8, c[0x0][0x39c] ;  /* 0x00007380ff0877ac */ /* 0x000f220008000800 */
[----:B--2---:R-:W-:-:S02]  /*1b940*/  VIADD R18, R0, 0x7e ;  /* 0x0000007e00127836 */ /* 0x004fc40000000000 */
[----:B-1----:R-:W-:Y:S01]  /*1b950*/  ISETP.LT.AND P3, PT, R4, UR4, !P0 ;  /* 0x0000000404007c0c */ /* 0x002fe2000c761270 */
[----:B------:R-:W-:Y:S01]  /*1b960*/  VIADD R4, R0, 0x17 ;  /* 0x0000001700047836 */ /* 0x000fe20000000000 */
[----:B------:R-:W-:Y:S01]  /*1b970*/  @P2 STG.E desc[UR26][R168.64], R21 ;  /* 0x00000015a8002986 */ /* 0x000fe2000c10191a */
[----:B------:R-:W1:Y:S03]  /*1b980*/  LDCU UR4, c[0x0][0x39c] ;  /* 0x00007380ff0477ac */ /* 0x000e660008000800 */
[----:B---3--:R-:W-:Y:S01]  /*1b990*/  ISETP.LT.AND P2, PT, R4, UR6, !P0 ;  /* 0x0000000604007c0c */ /* 0x008fe2000c741270 */
[----:B------:R-:W-:Y:S01]  /*1b9a0*/  VIADD R4, R0, 0x18 ;  /* 0x0000001800047836 */ /* 0x000fe20000000000 */
[----:B------:R-:W-:Y:S01]  /*1b9b0*/  @P6 STG.E desc[UR26][R166.64], R22 ;  /* 0x00000016a6006986 */ /* 0x000fe2000c10191a */
[----:B------:R-:W2:Y:S03]  /*1b9c0*/  LDCU UR6, c[0x0][0x39c] ;  /* 0x00007380ff0677ac */ /* 0x000ea60008000800 */
[----:B-----5:R-:W-:Y:S01]  /*1b9d0*/  ISETP.LT.AND P6, PT, R4, UR7, !P0 ;  /* 0x0000000704007c0c */ /* 0x020fe2000c7c1270 */
[----:B------:R-:W-:Y:S01]  /*1b9e0*/  VIADD R4, R0, 0x19 ;  /* 0x0000001900047836 */ /* 0x000fe20000000000 */
[----:B------:R-:W-:Y:S01]  /*1b9f0*/  @P1 STG.E desc[UR26][R164.64], R23 ;  /* 0x00000017a4001986 */ /* 0x000fe2000c10191a */
[----:B------:R-:W3:Y:S03]  /*1ba00*/  LDCU UR7, c[0x0][0x39c] ;  /* 0x00007380ff0777ac */ /* 0x000ee60008000800 */
[----:B----4-:R-:W-:Y:S01]  /*1ba10*/  ISETP.LT.AND P1, PT, R4, UR8, !P0 ;  /* 0x0000000804007c0c */ /* 0x010fe2000c721270 */
[----:B------:R-:W-:Y:S01]  /*1ba20*/  VIADD R4, R0, 0x1a ;  /* 0x0000001a00047836 */ /* 0x000fe20000000000 */
[----:B------:R-:W4:Y:S01]  /*1ba30*/  LDCU UR8, c[0x0][0x39c] ;  /* 0x00007380ff0877ac */ /* 0x000f220008000800 */
[----:B------:R-:W-:Y:S03]  /*1ba40*/  @P5 STG.E desc[UR26][R162.64], R24 ;  /* 0x00000018a2005986 */ /* 0x000fe6000c10191a */
[----:B-1----:R-:W-:Y:S01]  /*1ba50*/  ISETP.LT.AND P5, PT, R4, UR4, !P0 ;  /* 0x0000000404007c0c */ /* 0x002fe2000c7a1270 */
[----:B------:R-:W-:Y:S01]  /*1ba60*/  VIADD R4, R0, 0x1b ;  /* 0x0000001b00047836 */ /* 0x000fe20000000000 */
[----:B------:R-:W1:Y:S01]  /*1ba70*/  LDCU UR4, c[0x0][0x39c] ;  /* 0x00007380ff0477ac */ /* 0x000e620008000800 */
[----:B------:R-:W-:Y:S03]  /*1ba80*/  @P4 STG.E desc[UR26][R160.64], R25 ;  /* 0x00000019a0004986 */ /* 0x000fe6000c10191a */
[----:B--2---:R-:W-:Y:S01]  /*1ba90*/  ISETP.LT.AND P4, PT, R4, UR6, !P0 ;  /* 0x0000000604007c0c */ /* 0x004fe2000c781270 */
[----:B------:R-:W2:Y:S01]  /*1baa0*/  LDCU UR6, c[0x0][0x39c] ;  /* 0x00007380ff0677ac */ /* 0x000ea20008000800 */
[C---:B------:R-:W-:Y:S01]  /*1bab0*/  VIADD R4, R0.reuse, 0x1d ;  /* 0x0000001d00047836 */ /* 0x040fe20000000000 */
[----:B------:R-:W-:Y:S01]  /*1bac0*/  @P3 STG.E desc[UR26][R156.64], R26 ;  /* 0x0000001a9c003986 */ /* 0x000fe2000c10191a */
[----:B---3--:R-:W-:Y:S01]  /*1bad0*/  ISETP.LT.AND P3, PT, R5, UR7, !P0 ;  /* 0x0000000705007c0c */ /* 0x008fe2000c761270 */
[----:B------:R-:W3:Y:S01]  /*1bae0*/  LDCU UR7, c[0x0][0x39c] ;  /* 0x00007380ff0777ac */ /* 0x000ee20008000800 */
[----:B------:R-:W-:Y:S01]  /*1baf0*/  VIADD R5, R0, 0x1f ;  /* 0x0000001f00057836 */ /* 0x000fe20000000000 */
[----:B------:R-:W-:Y:S01]  /*1bb00*/  @P2 STG.E desc[UR26][R158.64], R27 ;  /* 0x0000001b9e002986 */ /* 0x000fe2000c10191a */
[----:B----4-:R-:W-:Y:S01]  /*1bb10*/  ISETP.LT.AND P2, PT, R4, UR8, !P0 ;  /* 0x0000000804007c0c */ /* 0x010fe2000c741270 */
[----:B------:R-:W4:Y:S01]  /*1bb20*/  LDCU UR8, c[0x0][0x39c] ;  /* 0x00007380ff0877ac */ /* 0x000f220008000800 */
[----:B------:R-:W-:Y:S01]  /*1bb30*/  VIADD R4, R0, 0x1e ;  /* 0x0000001e00047836 */ /* 0x000fe20000000000 */
[----:B------:R-:W-:Y:S04]  /*1bb40*/  @P6 STG.E desc[UR26][R154.64], R28 ;  /* 0x0000001c9a006986 */ /* 0x000fe8000c10191a */
[----:B-1----:R-:W-:Y:S01]  /*1bb50*/  ISETP.LT.AND P6, PT, R4, UR4, !P0 ;  /* 0x0000000404007c0c */ /* 0x002fe2000c7c1270 */
[C---:B------:R-:W-:Y:S01]  /*1bb60*/  VIADD R4, R0.reuse, 0x20 ;  /* 0x0000002000047836 */ /* 0x040fe20000000000 */
[----:B------:R-:W1:Y:S01]  /*1bb70*/  LDCU UR4, c[0x0][0x39c] ;  /* 0x00007380ff0477ac */ /* 0x000e620008000800 */
[----:B------:R-:W-:Y:S01]  /*1bb80*/  @P1 STG.E desc[UR26][R150.64], R29 ;  /* 0x0000001d96001986 */ /* 0x000fe2000c10191a */
[----:B--2---:R-:W-:Y:S01]  /*1bb90*/  ISETP.LT.AND P1, PT, R5, UR6, !P0 ;  /* 0x0000000605007c0c */ /* 0x004fe2000c721270 */
[----:B------:R-:W-:Y:S01]  /*1bba0*/  VIADD R5, R0, 0x21 ;  /* 0x0000002100057836 */ /* 0x000fe20000000000 */
[----:B------:R-:W2:Y:S01]  /*1bbb0*/  LDCU UR6, c[0x0][0x39c] ;  /* 0x00007380ff0677ac */ /* 0x000ea20008000800 */
[----:B------:R-:W-:Y:S01]  /*1bbc0*/  @P5 STG.E desc[UR26][R152.64], R30 ;  /* 0x0000001e98005986 */ /* 0x000fe2000c10191a */
[----:B------:R-:W-:Y:S01]  /*1bbd0*/  ISETP.LT.AND P5, PT, R4, UR9, !P0 ;  /* 0x0000000904007c0c */ /* 0x000fe2000c7a1270 */
[----:B------:R-:W-:-:S02]  /*1bbe0*/  VIADD R4, R0, 0x22 ;  /* 0x0000002200047836 */ /* 0x000fc40000000000 */
[----:B------:R-:W-:Y:S01]  /*1bbf0*/  @P4 STG.E desc[UR26][R146.64], R31 ;  /* 0x0000001f92004986 */ /* 0x000fe2000c10191a */
[----:B---3--:R-:W-:Y:S01]  /*1bc00*/  ISETP.LT.AND P4, PT, R5, UR7, !P0 ;  /* 0x0000000705007c0c */ /* 0x008fe2000c781270 */
[----:B------:R-:W3:Y:S02]  /*1bc10*/  LDCU UR7, c[0x0][0x39c] ;  /* 0x00007380ff0777ac */ /* 0x000ee40008000800 */
[----:B------:R-:W-:Y:S01]  /*1bc20*/  @P3 STG.E desc[UR26][R148.64], R32 ;  /* 0x0000002094003986 */ /* 0x000fe2000c10191a */
[----:B----4-:R-:W-:-:S03]  /*1bc30*/  ISETP.LT.AND P3, PT, R4, UR8, !P0 ;  /* 0x0000000804007c0c */ /* 0x010fc6000c761270 */
[----:B------:R-:W-:Y:S01]  /*1bc40*/  @P2 STG.E desc[UR26][R144.64], R33 ;  /* 0x0000002190002986 */ /* 0x000fe2000c10191a */
[----:B------:R-:W-:-:S03]  /*1bc50*/  LEA R4, P2, R194, R3, 0x2 ;  /* 0x00000003c2047211 */ /* 0x000fc600078410ff */
[----:B------:R-:W-:Y:S01]  /*1bc60*/  @P6 STG.E desc[UR26][R142.64], R34 ;  /* 0x000000228e006986 */ /* 0x000fe2000c10191a */
[-C--:B------:R-:W-:Y:S02]  /*1bc70*/  LEA.HI.X.SX32 R5, R194, R2.reuse, 0x2, P2 ;  /* 0x00000002c2057211 */ /* 0x080fe400010f16ff */
[----:B-1----:R-:W-:Y:S01]  /*1bc80*/  ISETP.LT.AND P2, PT, R7, UR4, !P0 ;  /* 0x0000000407007c0c */ /* 0x002fe2000c741270 */
[----:B------:R-:W1:Y:S01]  /*1bc90*/  LDCU UR4, c[0x0][0x39c] ;  /* 0x00007380ff0477ac */ /* 0x000e620008000800 */
[CC--:B------:R-:W-:Y:S01]  /*1bca0*/  LEA R6, P6, R8.reuse, R3.reuse, 0x2 ;  /* 0x0000000308067211 */ /* 0x0c0fe200078c10ff */
[----:B------:R4:W-:Y:S01]  /*1bcb0*/  @P1 STG.E desc[UR26][R4.64], R35 ;  /* 0x0000002304001986 */ /* 0x0009e2000c10191a */
[----:B--2---:R-:W-:Y:S01]  /*1bcc0*/  ISETP.LT.AND P1, PT, R9, UR6, !P0 ;  /* 0x0000000609007c0c */ /* 0x004fe2000c721270 */
[C---:B------:R-:W-:Y:S01]  /*1bcd0*/  VIADD R9, R8.reuse, UR5 ;  /* 0x0000000508097c36 */ /* 0x040fe20008000000 */
[-C--:B------:R-:W-:Y:S01]  /*1bce0*/  LEA.HI.X.SX32 R7, R8, R2.reuse, 0x2, P6 ;  /* 0x0000000208077211 */ /* 0x080fe200030f16ff */
[----:B------:R-:W2:Y:S02]  /*1bcf0*/  LDCU UR6, c[0x0][0x39c] ;  /* 0x00007380ff0677ac */ /* 0x000ea40008000800 */
[C---:B------:R-:W-:Y:S01]  /*1bd00*/  VIADD R10, R9.reuse, UR5 ;  /* 0x00000005090a7c36 */ /* 0x040fe20008000000 */
[-C--:B------:R-:W-:Y:S01]  /*1bd10*/  LEA R8, P6, R9, R3.reuse, 0x2 ;  /* 0x0000000309087211 */ /* 0x080fe200078c10ff */
[----:B------:R5:W-:Y:S01]  /*1bd20*/  @P5 STG.E desc[UR26][R6.64], R36 ;  /* 0x0000002406005986 */ /* 0x000be2000c10191a */
[----:B---3--:R-:W-:Y:S01]  /*1bd30*/  ISETP.LT.AND P5, PT, R11, UR7, !P0 ;  /* 0x000000070b007c0c */ /* 0x008fe2000c7a1270 */
[----:B------:R-:W3:Y:S01]  /*1bd40*/  LDCU UR7, c[0x0][0x39c] ;  /* 0x00007380ff0777ac */ /* 0x000ee20008000800 */
[----:B------:R-:W-:Y:S01]  /*1bd50*/  LEA.HI.X.SX32 R9, R9, R2, 0x2, P6 ;  /* 0x0000000209097211 */ /* 0x000fe200030f16ff */
[C---:B------:R-:W-:Y:S01]  /*1bd60*/  VIADD R11, R10.reuse, UR5 ;  /* 0x000000050a0b7c36 */ /* 0x040fe20008000000 */
[----:B----4-:R-:W-:-:S03]  /*1bd70*/  LEA R4, P6, R10, R3, 0x2 ;  /* 0x000000030a047211 */ /* 0x010fc600078c10ff */
[----:B------:R4:W-:Y:S01]  /*1bd80*/  @P4 STG.E desc[UR26][R8.64], R37 ;  /* 0x0000002508004986 */ /* 0x0009e2000c10191a */
[-C--:B------:R-:W-:Y:S02]  /*1bd90*/  LEA.HI.X.SX32 R5, R10, R2.reuse, 0x2, P6 ;  /* 0x000000020a057211 */ /* 0x080fe400030f16ff */
[----:B-1----:R-:W-:Y:S01]  /*1bda0*/  ISETP.LT.AND P4, PT, R12, UR4, !P0 ;  /* 0x000000040c007c0c */ /* 0x002fe2000c781270 */
[C---:B------:R-:W-:Y:S01]  /*1bdb0*/  VIADD R12, R11.reuse, UR5 ;  /* 0x000000050b0c7c36 */ /* 0x040fe20008000000 */
[-C--:B-----5:R-:W-:Y:S01]  /*1bdc0*/  LEA R6, P6, R11, R3.reuse, 0x2 ;  /* 0x000000030b067211 */ /* 0x0a0fe200078c10ff */
[----:B------:R-:W1:Y:S01]  /*1bdd0*/  LDCU UR4, c[0x0][0x39c] ;  /* 0x00007380ff0477ac */ /* 0x000e620008000800 */
[----:B------:R5:W-:Y:S01]  /*1bde0*/  @P3 STG.E desc[UR26][R4.64], R38 ;  /* 0x0000002604003986 */ /* 0x000be2000c10191a */
[----:B--2---:R-:W-:Y:S01]  /*1bdf0*/  ISETP.LT.AND P3, PT, R13, UR6, !P0 ;  /* 0x000000060d007c0c */ /* 0x004fe2000c761270 */
[----:B------:R-:W-:Y:S01]  /*1be00*/  VIADD R13, R0, 0x28 ;  /* 0x00000028000d7836 */ /* 0x000fe20000000000 */
[----:B------:R-:W-:Y:S01]  /*1be10*/  LEA.HI.X.SX32 R7, R11, R2, 0x2, P6 ;  /* 0x000000020b077211 */ /* 0x000fe200030f16ff */
[----:B------:R-:W2:Y:S01]  /*1be20*/  LDCU UR6, c[0x0][0x39c] ;  /* 0x00007380ff0677ac */ /* 0x000ea20008000800 */
[----:B------:R-:W-:Y:S01]  /*1be30*/  LEA R10, P6, R12, R3, 0x2 ;  /* 0x000000030c0a7211 */ /* 0x000fe200078c10ff */
[----:B----4-:R-:W-:-:S02]  /*1be40*/  VIADD R9, R0, 0x29 ;  /* 0x0000002900097836 */ /* 0x010fc40000000000 */
[----:B------:R4:W-:Y:S01]  /*1be50*/  @P2 STG.E desc[UR26][R6.64], R39 ;  /* 0x0000002706002986 */ /* 0x0009e2000c10191a */
[C---:B------:R-:W-:Y:S01]  /*1be60*/  LEA.HI.X.SX32 R11, R12.reuse, R2, 0x2, P6 ;  /* 0x000000020c0b7211 */ /* 0x040fe200030f16ff */
[----:B------:R-:W-:Y:S01]  /*1be70*/  VIADD R12, R12, UR5 ;  /* 0x000000050c0c7c36 */ /* 0x000fe20008000000 */
[----:B---3--:R-:W-:Y:S01]  /*1be80*/  ISETP.LT.AND P2, PT, R13, UR7, !P0 ;  /* 0x000000070d007c0c */ /* 0x008fe2000c741270 */
[----:B------:R-:W3:Y:S02]  /*1be90*/  LDCU UR7, c[0x0][0x39c] ;  /* 0x00007380ff0777ac */ /* 0x000ee40008000800 */
[----:B------:R2:W-:Y:S01]  /*1bea0*/  @P1 STG.E desc[UR26][R10.64], R40 ;  /* 0x000000280a001986 */ /* 0x0005e2000c10191a */
[C---:B------:R-:W-:Y:S01]  /*1beb0*/  VIADD R13, R12.reuse, UR5 ;  /* 0x000000050c0d7c36 */ /* 0x040fe20008000000 */
[----:B-----5:R-:W-:-:S04]  /*1bec0*/  LEA R4, P1, R12, R3, 0x2 ;  /* 0x000000030c047211 */ /* 0x020fc800078210ff */
[-C--:B------:R-:W-:Y:S01]  /*1bed0*/  LEA.HI.X.SX32 R5, R12, R2.reuse, 0x2, P1 ;  /* 0x000000020c057211 */ /* 0x080fe200008f16ff */
[----:B----4-:R-:W-:Y:S01]  /*1bee0*/  VIADD R6, R0, 0x2a ;  /* 0x0000002a00067836 */ /* 0x010fe20000000000 */
[-C--:B------:R-:W-:Y:S02]  /*1bef0*/  LEA R8, P6, R13, R3.reuse, 0x2 ;  /* 0x000000030d087211 */ /* 0x080fe400078c10ff */
[----:B-1----:R-:W-:Y:S01]  /*1bf00*/  ISETP.LT.AND P1, PT, R9, UR4, !P0 ;  /* 0x0000000409007c0c */ /* 0x002fe2000c721270 */
[----:B------:R-:W1:Y:S01]  /*1bf10*/  LDCU UR4, c[0x0][0x39c] ;  /* 0x00007380ff0477ac */ /* 0x000e620008000800 */
[C---:B------:R-:W-:Y:S01]  /*1bf20*/  LEA.HI.X.SX32 R9, R13.reuse, R2, 0x2, P6 ;  /* 0x000000020d097211 */ /* 0x040fe200030f16ff */
[----:B------:R-:W-:Y:S01]  /*1bf30*/  VIADD R13, R13, UR5 ;  /* 0x000000050d0d7c36 */ /* 0x000fe20008000000 */
[----:B------:R4:W-:Y:S01]  /*1bf40*/  @P5 STG.E desc[UR26][R4.64], R41 ;  /* 0x0000002904005986 */ /* 0x0009e2000c10191a */
[----:B--2---:R-:W-:Y:S01]  /*1bf50*/  ISETP.LT.AND P5, PT, R6, UR6, !P0 ;  /* 0x0000000606007c0c */ /* 0x004fe2000c7a1270 */
[----:B------:R-:W-:Y:S01]  /*1bf60*/  VIADD R11, R0, 0x2b ;  /* 0x0000002b000b7836 */ /* 0x000fe20000000000 */
[----:B------:R-:W2:Y:S01]  /*1bf70*/  LDCU UR6, c[0x0][0x39c] ;  /* 0x00007380ff0677ac */ /* 0x000ea20008000800 */
[----:B------:R5:W-:Y:S01]  /*1bf80*/  @P4 STG.E desc[UR26][R8.64], R42 ;  /* 0x0000002a08004986 */ /* 0x000be2000c10191a */
[C---:B------:R-:W-:Y:S01]  /*1bf90*/  LEA R6, P4, R13.reuse, R3, 0x2 ;  /* 0x000000030d067211 */ /* 0x040fe200078810ff */
[----:B------:R-:W-:-:S03]  /*1bfa0*/  VIADD R10, R13, UR5 ;  /* 0x000000050d0a7c36 */ /* 0x000fc60008000000 */
[-C--:B------:R-:W-:Y:S01]  /*1bfb0*/  LEA.HI.X.SX32 R7, R13, R2.reuse, 0x2, P4 ;  /* 0x000000020d077211 */ /* 0x080fe200020f16ff */
[C---:B------:R-:W-:Y:S01]  /*1bfc0*/  VIADD R13, R0.reuse, 0x34 ;  /* 0x00000034000d7836 */ /* 0x040fe20000000000 */
[----:B---3--:R-:W-:Y:S01]  /*1bfd0*/  ISETP.LT.AND P4, PT, R11, UR7, !P0 ;  /* 0x000000070b007c0c */ /* 0x008fe2000c781270 */
[----:B----4-:R-:W-:Y:S01]  /*1bfe0*/  VIADD R5, R0, 0x2c ;  /* 0x0000002c00057836 */ /* 0x010fe20000000000 */
[----:B------:R-:W3:Y:S01]  /*1bff0*/  LDCU UR7, c[0x0][0x39c] ;  /* 0x00007380ff0777ac */ /* 0x000ee20008000800 */
[CC--:B------:R-:W-:Y:S01]  /*1c000*/  LEA R4, P6, R10.reuse, R3.reuse, 0x2 ;  /* 0x000000030a047211 */ /* 0x0c0fe200078c10ff */
[----:B------:R4:W-:Y:S01]  /*1c010*/  @P3 STG.E desc[UR26][R6.64], R43 ;  /* 0x0000002b06003986 */ /* 0x0009e2000c10191a */
[C---:B-----5:R-:W-:Y:S01]  /*1c020*/  VIADD R9, R10.reuse, UR5 ;  /* 0x000000050a097c36 */ /* 0x060fe20008000000 */
[----:B-1----:R-:W-:Y:S01]  /*1c030*/  ISETP.LT.AND P3, PT, R5, UR4, !P0 ;  /* 0x0000000405007c0c */ /* 0x002fe2000c761270 */
[----:B------:R-:W1:Y:S01]  /*1c040*/  LDCU UR4, c[0x0][0x39c] ;  /* 0x00007380ff0477ac */ /* 0x000e620008000800 */
[----:B------:R-:W-:Y:S01]  /*1c050*/  LEA.HI.X.SX32 R5, R10, R2, 0x2, P6 ;  /* 0x000000020a057211 */ /* 0x000fe200030f16ff */
[C---:B------:R-:W-:Y:S01]  /*1c060*/  VIADD R12, R9.reuse, UR5 ;  /* 0x00000005090c7c36 */ /* 0x040fe20008000000 */
[----:B------:R-:W-:Y:S01]  /*1c070*/  LEA R8, P6, R9, R3, 0x2 ;  /* 0x0000000309087211 */ /* 0x000fe200078c10ff */
[----:B------:R-:W-:-:S02]  /*1c080*/  VIADD R11, R0, 0x2d ;  /* 0x0000002d000b7836 */ /* 0x000fc40000000000 */
[----:B------:R5:W-:Y:S01]  /*1c090*/  @P2 STG.E desc[UR26][R4.64], R44 ;  /* 0x0000002c04002986 */ /* 0x000be2000c10191a */
[-C--:B------:R-:W-:Y:S02]  /*1c0a0*/  LEA.HI.X.SX32 R9, R9, R2.reuse, 0x2, P6 ;  /* 0x0000000209097211 */ /* 0x080fe400030f16ff */
[-C--:B------:R-:W-:Y:S01]  /*1c0b0*/  LEA R10, P6, R12, R3.reuse, 0x2 ;  /* 0x000000030c0a7211 */ /* 0x080fe200078c10ff */
[----:B----4-:R-:W-:Y:S01]  /*1c0c0*/  VIADD R6, R0, 0x2e ;  /* 0x0000002e00067836 */ /* 0x010fe20000000000 */
[----:B--2---:R-:W-:Y:S01]  /*1c0d0*/  ISETP.LT.AND P2, PT, R11, UR6, !P0 ;  /* 0x000000060b007c0c */ /* 0x004fe2000c741270 */
[----:B------:R-:W2:Y:S01]  /*1c0e0*/  LDCU UR6, c[0x0][0x39c] ;  /* 0x00007380ff0677ac */ /* 0x000ea20008000800 */
[CC--:B------:R-:W-:Y:S01]  /*1c0f0*/  LEA.HI.X.SX32 R11, R12.reuse, R2.reuse, 0x2, P6 ;  /* 0x000000020c0b7211 */ /* 0x0c0fe200030f16ff */
[----:B------:R-:W-:Y:S01]  /*1c100*/  VIADD R12, R12, UR5 ;  /* 0x000000050c0c7c36 */ /* 0x000fe20008000000 */
[----:B------:R4:W-:Y:S01]  /*1c110*/  @P1 STG.E desc[UR26][R8.64], R45 ;  /* 0x0000002d08001986 */ /* 0x0009e2000c10191a */
[----:B---3--:R-:W-:Y:S01]  /*1c120*/  ISETP.LT.AND P1, PT, R6, UR7, !P0 ;  /* 0x0000000706007c0c */ /* 0x008fe2000c721270 */
[----:B------:R-:W-:Y:S01]  /*1c130*/  VIADD R6, R0, 0x2f ;  /* 0x0000002f00067836 */ /* 0x000fe20000000000 */
[----:B------:R-:W3:Y:S01]  /*1c140*/  LDCU UR7, c[0x0][0x39c] ;  /* 0x00007380ff0777ac */ /* 0x000ee20008000800 */
[CC--:B-----5:R-:W-:Y:S01]  /*1c150*/  LEA R4, P6, R12.reuse, R3.reuse, 0x2 ;  /* 0x000000030c047211 */ /* 0x0e0fe200078c10ff */
[----:B------:R-:W-:Y:S01]  /*1c160*/  VIADD R7, R12, UR5 ;  /* 0x000000050c077c36 */ /* 0x000fe20008000000 */
[----:B------:R5:W-:Y:S01]  /*1c170*/  @P5 STG.E desc[UR26][R10.64], R46 ;  /* 0x0000002e0a005986 */ /* 0x000be2000c10191a */
[----:B-1----:R-:W-:Y:S01]  /*1c180*/  ISETP.LT.AND P5, PT, R6, UR4, !P0 ;  /* 0x0000000406007c0c */ /* 0x002fe2000c7a1270 */
[----:B------:R-:W1:Y:S01]  /*1c190*/  LDCU UR4, c[0x0][0x39c] ;  /* 0x00007380ff0477ac */ /* 0x000e620008000800 */
[----:B------:R-:W-:Y:S01]  /*1c1a0*/  LEA.HI.X.SX32 R5, R12, R2, 0x2, P6 ;  /* 0x000000020c057211 */ /* 0x000fe200030f16ff */
[C---:B------:R-:W-:Y:S01]  /*1c1b0*/  VIADD R12, R7.reuse, UR5 ;  /* 0x00000005070c7c36 */ /* 0x040fe20008000000 */
[----:B------:R-:W-:Y:S01]  /*1c1c0*/  LEA R6, P6, R7, R3, 0x2 ;  /* 0x0000000307067211 */ /* 0x000fe200078c10ff */
[----:B----4-:R-:W-:-:S02]  /*1c1d0*/  VIADD R9, R0, 0x30 ;  /* 0x0000003000097836 */ /* 0x010fc40000000000 */
[----:B------:R4:W-:Y:S01]  /*1c1e0*/  @P4 STG.E desc[UR26][R4.64], R47 ;  /* 0x0000002f04004986 */ /* 0x0009e2000c10191a */
[-C--:B------:R-:W-:Y:S02]  /*1c1f0*/  LEA.HI.X.SX32 R7, R7, R2.reuse, 0x2, P6 ;  /* 0x0000000207077211 */ /* 0x080fe400030f16ff */
[-C--:B------:R-:W-:Y:S01]  /*1c200*/  LEA R8, P6, R12, R3.reuse, 0x2 ;  /* 0x000000030c087211 */ /* 0x080fe200078c10ff */
[----:B-----5:R-:W-:Y:S01]  /*1c210*/  VIADD R10, R0, 0x31 ;  /* 0x00000031000a7836 */ /* 0x020fe20000000000 */
        /* <DEDUP_REMOVED lines=8> */
[CC--:B----4-:R-:W-:Y:S01]  /*1c2a0*/  LEA R4, P6, R12.reuse, R3.reuse, 0x2 ;  /* 0x000000030c047211 */ /* 0x0d0fe200078c10ff */
[C---:B------:R-:W-:Y:S01]  /*1c2b0*/  VIADD R10, R12.reuse, UR5 ;  /* 0x000000050c0a7c36 */ /* 0x040fe20008000000 */
[----:B------:R4:W-:Y:S01]  /*1c2c0*/  @P2 STG.E desc[UR26][R8.64], R49 ;  /* 0x0000003108002986 */ /* 0x0009e2000c10191a */
[----:B-1----:R-:W-:Y:S01]  /*1c2d0*/  ISETP.LT.AND P2, PT, R11, UR4, !P0 ;  /* 0x000000040b007c0c */ /* 0x002fe2000c741270 */
[----:B------:R-:W1:Y:S01]  /*1c2e0*/  LDCU UR4, c[0x0][0x39c] ;  /* 0x00007380ff0477ac */ /* 0x000e620008000800 */
[----:B------:R-:W-:Y:S01]  /*1c2f0*/  LEA.HI.X.SX32 R5, R12, R2, 0x2, P6 ;  /* 0x000000020c057211 */ /* 0x000fe200030f16ff */
[----:B------:R-:W-:Y:S01]  /*1c300*/  VIADD R12, R0, 0x33 ;  /* 0x00000033000c7836 */ /* 0x000fe20000000000 */
[C---:B-----5:R-:W-:Y:S01]  /*1c310*/  LEA R6, P6, R10.reuse, R3, 0x2 ;  /* 0x000000030a067211 */ /* 0x060fe200078c10ff */
[----:B------:R-:W-:-:S02]  /*1c320*/  VIADD R11, R10, UR5 ;  /* 0x000000050a0b7c36 */ /* 0x000fc40008000000 */
[----:B------:R5:W-:Y:S01]  /*1c330*/  @P1 STG.E desc[UR26][R4.64], R50 ;  /* 0x0000003204001986 */ /* 0x000be2000c10191a */
[----:B--2---:R-:W-:Y:S01]  /*1c340*/  ISETP.LT.AND P1, PT, R12, UR6, !P0 ;  /* 0x000000060c007c0c */ /* 0x004fe2000c721270 */
[----:B------:R-:W2:Y:S01]  /*1c350*/  LDCU UR6, c[0x0][0x39c] ;  /* 0x00007380ff0677ac */ /* 0x000ea20008000800 */
[----:B------:R-:W-:Y:S01]  /*1c360*/  LEA.HI.X.SX32 R7, R10, R2, 0x2, P6 ;  /* 0x000000020a077211 */ /* 0x000fe200030f16ff */
[C---:B------:R-:W-:Y:S01]  /*1c370*/  VIADD R12, R11.reuse, UR5 ;  /* 0x000000050b0c7c36 */ /* 0x040fe20008000000 */
[----:B----4-:R-:W-:-:S03]  /*1c380*/  LEA R8, P6, R11, R3, 0x2 ;  /* 0x000000030b087211 */ /* 0x010fc600078c10ff */
[----:B------:R4:W-:Y:S01]  /*1c390*/  @P5 STG.E desc[UR26][R6.64], R51 ;  /* 0x0000003306005986 */ /* 0x0009e2000c10191a */
[-C--:B------:R-:W-:Y:S02]  /*1c3a0*/  LEA.HI.X.SX32 R9, R11, R2.reuse, 0x2, P6 ;  /* 0x000000020b097211 */ /* 0x080fe400030f16ff */
[-C--:B------:R-:W-:Y:S02]  /*1c3b0*/  LEA R10, P6, R12, R3.reuse, 0x2 ;  /* 0x000000030c0a7211 */ /* 0x080fe400078c10ff */
[----:B---3--:R-:W-:Y:S01]  /*1c3c0*/  ISETP.LT.AND P5, PT, R13, UR7, !P0 ;  /* 0x000000070d007c0c */ /* 0x008fe2000c7a1270 */
[----:B------:R-:W-:Y:S01]  /*1c3d0*/  VIADD R13, R0, 0x35 ;  /* 0x00000035000d7836 */ /* 0x000fe20000000000 */
[C---:B------:R-:W-:Y:S01]  /*1c3e0*/  LEA.HI.X.SX32 R11, R12.reuse, R2, 0x2, P6 ;  /* 0x000000020c0b7211 */ /* 0x040fe200030f16ff */
[----:B------:R-:W3:Y:S01]  /*1c3f0*/  LDCU UR7, c[0x0][0x39c] ;  /* 0x00007380ff0777ac */ /* 0x000ee20008000800 */
[----:B------:R-:W-:Y:S01]  /*1c400*/  VIADD R12, R12, UR5 ;  /* 0x000000050c0c7c36 */ /* 0x000fe20008000000 */
[----:B------:R2:W-:Y:S01]  /*1c410*/  @P4 STG.E desc[UR26][R8.64], R52 ;  /* 0x0000003408004986 */ /* 0x0005e2000c10191a */
[----:B-1----:R-:W-:Y:S01]  /*1c420*/  ISETP.LT.AND P4, PT, R13, UR4, !P0 ;  /* 0x000000040d007c0c */ /* 0x002fe2000c781270 */
[----:B------:R-:W1:Y:S01]  /*1c430*/  LDCU UR4, c[0x0][0x39c] ;  /* 0x00007380ff0477ac */ /* 0x000e620008000800 */
[C---:B------:R-:W-:Y:S01]  /*1c440*/  VIADD R13, R12.reuse, UR5 ;  /* 0x000000050c0d7c36 */ /* 0x040fe20008000000 */
[----:B------:R3:W-:Y:S01]  /*1c450*/  @P3 STG.E desc[UR26][R10.64], R53 ;  /* 0x000000350a003986 */ /* 0x0007e2000c10191a */
[----:B-----5:R-:W-:Y:S01]  /*1c460*/  LEA R4, P3, R12, R3, 0x2 ;  /* 0x000000030c047211 */ /* 0x020fe200078610ff */
[----:B----4-:R-:W-:-:S02]  /*1c470*/  VIADD R7, R0, 0x36 ;  /* 0x0000003600077836 */ /* 0x010fc40000000000 */
[-C--:B------:R-:W-:Y:S02]  /*1c480*/  LEA R6, P6, R13, R3.reuse, 0x2 ;  /* 0x000000030d067211 */ /* 0x080fe400078c10ff */
[-C--:B------:R-:W-:Y:S02]  /*1c490*/  LEA.HI.X.SX32 R5, R12, R2.reuse, 0x2, P3 ;  /* 0x000000020c057211 */ /* 0x080fe400018f16ff */
[----:B--2---:R-:W-:Y:S01]  /*1c4a0*/  ISETP.LT.AND P3, PT, R7, UR6, !P0 ;  /* 0x0000000607007c0c */ /* 0x004fe2000c761270 */
[----:B------:R-:W2:Y:S01]  /*1c4b0*/  LDCU UR6, c[0x0][0x39c] ;  /* 0x00007380ff0677ac */ /* 0x000ea20008000800 */
[C---:B------:R-:W-:Y:S01]  /*1c4c0*/  VIADD R8, R0.reuse, 0x37 ;  /* 0x0000003700087836 */ /* 0x040fe20000000000 */
[CC--:B------:R-:W-:Y:S01]  /*1c4d0*/  LEA.HI.X.SX32 R7, R13.reuse, R2.reuse, 0x2, P6 ;  /* 0x000000020d077211 */ /* 0x0c0fe200030f16ff */
[----:B------:R-:W-:Y:S01]  /*1c4e0*/  VIADD R13, R13, UR5 ;  /* 0x000000050d0d7c36 */ /* 0x000fe20008000000 */
[----:B------:R4:W-:Y:S01]  /*1c4f0*/  @P2 STG.E desc[UR26][R4.64], R54 ;  /* 0x0000003604002986 */ /* 0x0009e2000c10191a */
[----:B---3--:R-:W-:Y:S01]  /*1c500*/  VIADD R11, R0, 0x38 ;  /* 0x00000038000b7836 */ /* 0x008fe20000000000 */
[----:B------:R-:W-:Y:S01]  /*1c510*/  ISETP.LT.AND P2, PT, R8, UR7, !P0 ;  /* 0x0000000708007c0c */ /* 0x000fe2000c741270 */
[C---:B------:R-:W-:Y:S01]  /*1c520*/  VIADD R10, R13.reuse, UR5 ;  /* 0x000000050d0a7c36 */ /* 0x040fe20008000000 */
[----:B------:R3:W-:Y:S01]  /*1c530*/  @P1 STG.E desc[UR26][R6.64], R55 ;  /* 0x0000003706001986 */ /* 0x0007e2000c10191a */
[CC--:B------:R-:W-:Y:S01]  /*1c540*/  LEA R8, P1, R13.reuse, R3.reuse, 0x2 ;  /* 0x000000030d087211 */ /* 0x0c0fe200078210ff */
[----:B------:R-:W5:Y:S03]  /*1c550*/  LDCU UR7, c[0x0][0x39c] ;  /* 0x00007380ff0777ac */ /* 0x000f660008000800 */
[----:B------:R-:W-:Y:S01]  /*1c560*/  LEA.HI.X.SX32 R9, R13, R2, 0x2, P1 ;  /* 0x000000020d097211 */ /* 0x000fe200008f16ff */
[C---:B------:R-:W-:Y:S01]  /*1c570*/  VIADD R13, R0.reuse, 0x41 ;  /* 0x00000041000d7836 */ /* 0x040fe20000000000 */
[----:B-1----:R-:W-:Y:S01]  /*1c580*/  ISETP.LT.AND P1, PT, R11, UR4, !P0 ;  /* 0x000000040b007c0c */ /* 0x002fe2000c721270 */
[----:B------:R-:W1:Y:S01]  /*1c590*/  LDCU UR4, c[0x0][0x39c] ;  /* 0x00007380ff0477ac */ /* 0x000e620008000800 */
[----:B----4-:R-:W-:Y:S01]  /*1c5a0*/  VIADD R5, R0, 0x39 ;  /* 0x0000003900057836 */ /* 0x010fe20000000000 */
[C---:B------:R-:W-:Y:S01]  /*1c5b0*/  LEA R4, P6, R10.reuse, R3, 0x2 ;  /* 0x000000030a047211 */ /* 0x040fe200078c10ff */
[----:B------:R4:W-:Y:S01]  /*1c5c0*/  @P5 STG.E desc[UR26][R8.64], R56 ;  /* 0x0000003808005986 */ /* 0x0009e2000c10191a */
[----:B---3--:R-:W-:-:S02]  /*1c5d0*/  VIADD R7, R10, UR5 ;  /* 0x000000050a077c36 */ /* 0x008fc40008000000 */
[----:B--2---:R-:W-:Y:S01]  /*1c5e0*/  ISETP.LT.AND P5, PT, R5, UR6, !P0 ;  /* 0x0000000605007c0c */ /* 0x004fe2000c7a1270 */
[----:B------:R-:W2:Y:S01]  /*1c5f0*/  LDCU UR6, c[0x0][0x39c] ;  /* 0x00007380ff0677ac */ /* 0x000ea20008000800 */
[-C--:B------:R-:W-:Y:S01]  /*1c600*/  LEA.HI.X.SX32 R5, R10, R2.reuse, 0x2, P6 ;  /* 0x000000020a057211 */ /* 0x080fe200030f16ff */
[C---:B------:R-:W-:Y:S01]  /*1c610*/  VIADD R12, R7.reuse, UR5 ;  /* 0x00000005070c7c36 */ /* 0x040fe20008000000 */
[CC--:B------:R-:W-:Y:S01]  /*1c620*/  LEA R6, P6, R7.reuse, R3.reuse, 0x2 ;  /* 0x0000000307067211 */ /* 0x0c0fe200078c10ff */
[C---:B------:R-:W-:Y:S02]  /*1c630*/  VIADD R11, R0.reuse, 0x3a ;  /* 0x0000003a000b7836 */ /* 0x040fe40000000000 */
[----:B------:R3:W-:Y:S01]  /*1c640*/  @P4 STG.E desc[UR26][R4.64], R57 ;  /* 0x0000003904004986 */ /* 0x0007e2000c10191a */
[-C--:B------:R-:W-:Y:S01]  /*1c650*/  LEA.HI.X.SX32 R7, R7, R2.reuse, 0x2, P6 ;  /* 0x0000000207077211 */ /* 0x080fe200030f16ff */
[----:B----4-:R-:W-:Y:S01]  /*1c660*/  VIADD R8, R0, 0x3b ;  /* 0x0000003b00087836 */ /* 0x010fe20000000000 */
[-C--:B------:R-:W-:Y:S01]  /*1c670*/  LEA R10, P6, R12, R3.reuse, 0x2 ;  /* 0x000000030c0a7211 */ /* 0x080fe200078c10ff */
[----:B------:R-:W-:Y:S01]  /*1c680*/  VIADD R9, R0, 0x3c ;  /* 0x0000003c00097836 */ /* 0x000fe20000000000 */
[----:B-----5:R-:W-:Y:S01]  /*1c690*/  ISETP.LT.AND P4, PT, R11, UR7, !P0 ;  /* 0x000000070b007c0c */ /* 0x020fe2000c781270 */
[----:B------:R4:W-:Y:S01]  /*1c6a0*/  @P3 STG.E desc[UR26][R6.64], R58 ;  /* 0x0000003a06003986 */ /* 0x0009e2000c10191a */
[----:B-1----:R-:W-:Y:S01]  /*1c6b0*/  ISETP.LT.AND P3, PT, R8, UR4, !P0 ;  /* 0x0000000408007c0c */ /* 0x002fe2000c761270 */
[----:B------:R-:W1:Y:S01]  /*1c6c0*/  LDCU UR4, c[0x0][0x39c] ;  /* 0x00007380ff0477ac */ /* 0x000e620008000800 */
[CC--:B------:R-:W-:Y:S01]  /*1c6d0*/  LEA.HI.X.SX32 R11, R12.reuse, R2.reuse, 0x2, P6 ;  /* 0x000000020c0b7211 */ /* 0x0c0fe200030f16ff */
[----:B------:R-:W-:Y:S01]  /*1c6e0*/  VIADD R12, R12, UR5 ;  /* 0x000000050c0c7c36 */ /* 0x000fe20008000000 */
[----:B------:R-:W5:Y:S03]  /*1c6f0*/  LDCU UR7, c[0x0][0x39c] ;  /* 0x00007380ff0777ac */ /* 0x000f660008000800 */
[C---:B------:R-:W-:Y:S01]  /*1c700*/  VIADD R8, R12.reuse, UR5 ;  /* 0x000000050c087c36 */ /* 0x040fe20008000000 */
[-C--:B---3--:R-:W-:Y:S01]  /*1c710*/  LEA R4, P6, R12, R3.reuse, 0x2 ;  /* 0x000000030c047211 */ /* 0x088fe200078c10ff */
[----:B------:R3:W-:Y:S01]  /*1c720*/  @P2 STG.E desc[UR26][R10.64], R59 ;  /* 0x0000003b0a002986 */ /* 0x0007e2000c10191a */
[----:B--2---:R-:W-:Y:S01]  /*1c730*/  ISETP.LT.AND P2, PT, R9, UR6, !P0 ;  /* 0x0000000609007c0c */ /* 0x004fe2000c741270 */
[----:B------:R-:W-:Y:S01]  /*1c740*/  VIADD R9, R0, 0x3d ;  /* 0x0000003d00097836 */ /* 0x000fe20000000000 */
[-C--:B------:R-:W-:Y:S01]  /*1c750*/  LEA.HI.X.SX32 R5, R12, R2.reuse, 0x2, P6 ;  /* 0x000000020c057211 */ /* 0x080fe200030f16ff */
[C---:B------:R-:W-:Y:S01]  /*1c760*/  VIADD R12, R8.reuse, UR5 ;  /* 0x00000005080c7c36 */ /* 0x040fe20008000000 */
[C---:B----4-:R-:W-:Y:S01]  /*1c770*/  LEA R6, P6, R8.reuse, R3, 0x2 ;  /* 0x0000000308067211 */ /* 0x050fe200078c10ff */
[----:B------:R-:W2:Y:S02]  /*1c780*/  LDCU UR6, c[0x0][0x39c] ;  /* 0x00007380ff0677ac */ /* 0x000ea40008000800 */
[----:B------:R4:W-:Y:S01]  /*1c790*/  @P1 STG.E desc[UR26][R4.64], R60 ;  /* 0x0000003c04001986 */ /* 0x0009e2000c10191a */
[----:B------:R-:W-:-:S02]  /*1c7a0*/  LEA.HI.X.SX32 R7, R8, R2, 0x2, P6 ;  /* 0x0000000208077211 */ /* 0x000fc400030f16ff */
[-C--:B------:R-:W-:Y:S01]  /*1c7b0*/  LEA R8, P6, R12, R3.reuse, 0x2 ;  /* 0x000000030c087211 */ /* 0x080fe200078c10ff */
[----:B---3--:R-:W-:Y:S01]  /*1c7c0*/  VIADD R10, R0, 0x3e ;  /* 0x0000003e000a7836 */ /* 0x008fe20000000000 */
[----:B-1----:R-:W-:Y:S01]  /*1c7d0*/  ISETP.LT.AND P1, PT, R9, UR4, !P0 ;  /* 0x0000000409007c0c */ /* 0x002fe2000c721270 */
[----:B------:R-:W1:Y:S01]  /*1c7e0*/  LDCU UR4, c[0x0][0x39c] ;  /* 0x00007380ff0477ac */ /* 0x000e620008000800 */
[CC--:B------:R-:W-:Y:S01]  /*1c7f0*/  LEA.HI.X.SX32 R9, R12.reuse, R2.reuse, 0x2, P6 ;  /* 0x000000020c097211 */ /* 0x0c0fe200030f16ff */
[----:B------:R-:W-:Y:S01]  /*1c800*/  VIADD R12, R12, UR5 ;  /* 0x000000050c0c7c36 */ /* 0x000fe20008000000 */
[----:B------:R3:W-:Y:S01]  /*1c810*/  @P5 STG.E desc[UR26][R6.64], R61 ;  /* 0x0000003d06005986 */ /* 0x0007e2000c10191a */
[----:B-----5:R-:W-:Y:S01]  /*1c820*/  ISETP.LT.AND P5, PT, R10, UR7, !P0 ;  /* 0x000000070a007c0c */ /* 0x020fe2000c7a1270 */
[----:B------:R-:W-:Y:S01]  /*1c830*/  VIADD R11, R0, 0x3f ;  /* 0x0000003f000b7836 */ /* 0x000fe20000000000 */
[----:B------:R-:W5:Y:S01]  /*1c840*/  LDCU UR7, c[0x0][0x39c] ;  /* 0x00007380ff0777ac */ /* 0x000f620008000800 */
[CC--:B----4-:R-:W-:Y:S01]  /*1c850*/  LEA R4, P6, R12.reuse, R3.reuse, 0x2 ;  /* 0x000000030c047211 */ /* 0x0d0fe200078c10ff */
[C---:B------:R-:W-:Y:S01]  /*1c860*/  VIADD R10, R12.reuse, UR5 ;  /* 0x000000050c0a7c36 */ /* 0x040fe20008000000 */
[----:B------:R4:W-:Y:S01]  /*1c870*/  @P4 STG.E desc[UR26][R8.64], R62 ;  /* 0x0000003e08004986 */ /* 0x0009e2000c10191a */
[----:B--2---:R-:W-:Y:S01]  /*1c880*/  ISETP.LT.AND P4, PT, R11, UR6, !P0 ;  /* 0x000000060b007c0c */ /* 0x004fe2000c781270 */
[----:B------:R-:W2:Y:S01]  /*1c890*/  LDCU UR6, c[0x0][0x39c] ;  /* 0x00007380ff0677ac */ /* 0x000ea20008000800 */
[----:B------:R-:W-:Y:S01]  /*1c8a0*/  LEA.HI.X.SX32 R5, R12, R2, 0x2, P6 ;  /* 0x000000020c057211 */ /* 0x000fe200030f16ff */
[----:B------:R-:W-:Y:S01]  /*1c8b0*/  VIADD R12, R0, 0x40 ;  /* 0x00000040000c7836 */ /* 0x000fe20000000000 */
[C---:B---3--:R-:W-:Y:S01]  /*1c8c0*/  LEA R6, P6, R10.reuse, R3, 0x2 ;  /* 0x000000030a067211 */ /* 0x048fe200078c10ff */
[----:B------:R-:W-:-:S02]  /*1c8d0*/  VIADD R11, R10, UR5 ;  /* 0x000000050a0b7c36 */ /* 0x000fc40008000000 */
[----:B------:R3:W-:Y:S01]  /*1c8e0*/  @P3 STG.E desc[UR26][R4.64], R63 ;  /* 0x0000003f04003986 */ /* 0x0007e2000c10191a */
[----:B-1----:R-:W-:Y:S01]  /*1c8f0*/  ISETP.LT.AND P3, PT, R12, UR4, !P0 ;  /* 0x000000040c007c0c */ /* 0x002fe2000c761270 */
[----:B------:R-:W1:Y:S01]  /*1c900*/  LDCU UR4, c[0x0][0x39c] ;  /* 0x00007380ff0477ac */ /* 0x000e620008000800 */
[----:B------:R-:W-:Y:S01]  /*1c910*/  LEA.HI.X.SX32 R7, R10, R2, 0x2, P6 ;  /* 0x000000020a077211 */ /* 0x000fe200030f16ff */
[C---:B------:R-:W-:Y:S01]  /*1c920*/  VIADD R12, R11.reuse, UR5 ;  /* 0x000000050b0c7c36 */ /* 0x040fe20008000000 */
[----:B----4-:R-:W-:-:S03]  /*1c930*/  LEA R8, P6, R11, R3, 0x2 ;  /* 0x000000030b087211 */ /* 0x010fc600078c10ff */
[----:B------:R4:W-:Y:S01]  /*1c940*/  @P2 STG.E desc[UR26][R6.64], R64 ;  /* 0x0000004006002986 */ /* 0x0009e2000c10191a */
[-C--:B------:R-:W-:Y:S02]  /*1c950*/  LEA.HI.X.SX32 R9, R11, R2.reuse, 0x2, P6 ;  /* 0x000000020b097211 */ /* 0x080fe400030f16ff */
[-C--:B------:R-:W-:Y:S02]  /*1c960*/  LEA R10, P6, R12, R3.reuse, 0x2 ;  /* 0x000000030c0a7211 */ /* 0x080fe400078c10ff */
[----:B-----5:R-:W-:Y:S01]  /*1c970*/  ISETP.LT.AND P2, PT, R13, UR7, !P0 ;  /* 0x000000070d007c0c */ /* 0x020fe2000c741270 */
[----:B------:R-:W-:Y:S01]  /*1c980*/  VIADD R13, R0, 0x42 ;  /* 0x00000042000d7836 */ /* 0x000fe20000000000 */
[C---:B------:R-:W-:Y:S01]  /*1c990*/  LEA.HI.X.SX32 R11, R12.reuse, R2, 0x2, P6 ;  /* 0x000000020c0b7211 */ /* 0x040fe200030f16ff */
[----:B------:R-:W5:Y:S01]  /*1c9a0*/  LDCU UR7, c[0x0][0x39c] ;  /* 0x00007380ff0777ac */ /* 0x000f620008000800 */
[----:B------:R-:W-:Y:S01]  /*1c9b0*/  VIADD R12, R12, UR5 ;  /* 0x000000050c0c7c36 */ /* 0x000fe20008000000 */
[----:B------:R1:W-:Y:S01]  /*1c9c0*/  @P1 STG.E desc[UR26][R8.64], R65 ;  /* 0x0000004108001986 */ /* 0x0003e2000c10191a */
[----:B--2---:R-:W-:Y:S01]  /*1c9d0*/  ISETP.LT.AND P1, PT, R13, UR6, !P0 ;  /* 0x000000060d007c0c */ /* 0x004fe2000c721270 */
[----:B------:R-:W2:Y:S01]  /*1c9e0*/  LDCU UR6, c[0x0][0x39c] ;  /* 0x00007380ff0677ac */ /* 0x000ea20008000800 */
[C---:B------:R-:W-:Y:S01]  /*1c9f0*/  VIADD R13, R12.reuse, UR5 ;  /* 0x000000050c0d7c36 */ /* 0x040fe20008000000 */
[----:B------:R5:W-:Y:S01]  /*1ca00*/  @P5 STG.E desc[UR26][R10.64], R66 ;  /* 0x000000420a005986 */ /* 0x000be2000c10191a */
[----:B---3--:R-:W-:Y:S01]  /*1ca10*/  LEA R4, P5, R12, R3, 0x2 ;  /* 0x000000030c047211 */ /* 0x008fe200078a10ff */
[----:B----4-:R-:W-:-:S02]  /*1ca20*/  VIADD R7, R0, 0x43 ;  /* 0x0000004300077836 */ /* 0x010fc40000000000 */
[-C--:B------:R-:W-:Y:S02]  /*1ca30*/  LEA R6, P6, R13, R3.reuse, 0x2 ;  /* 0x000000030d067211 */ /* 0x080fe400078c10ff */
[-C--:B------:R-:W-:Y:S02]  /*1ca40*/  LEA.HI.X.SX32 R5, R12, R2.reuse, 0x2, P5 ;  /* 0x000000020c057211 */ /* 0x080fe400028f16ff */
[----:B-1----:R-:W-:Y:S01]  /*1ca50*/  ISETP.LT.AND P5, PT, R7, UR4, !P0 ;  /* 0x0000000407007c0c */ /* 0x002fe2000c7a1270 */
[----:B------:R-:W1:Y:S01]  /*1ca60*/  LDCU UR4, c[0x0][0x39c] ;  /* 0x00007380ff0477ac */ /* 0x000e620008000800 */
[C---:B------:R-:W-:Y:S01]  /*1ca70*/  VIADD R8, R0.reuse, 0x44 ;  /* 0x0000004400087836 */ /* 0x040fe20000000000 */
[CC--:B------:R-:W-:Y:S01]  /*1ca80*/  LEA.HI.X.SX32 R7, R13.reuse, R2.reuse, 0x2, P6 ;  /* 0x000000020d077211 */ /* 0x0c0fe200030f16ff */
[----:B------:R-:W-:Y:S01]  /*1ca90*/  VIADD R13, R13, UR5 ;  /* 0x000000050d0d7c36 */ /* 0x000fe20008000000 */
[----:B------:R3:W-:Y:S01]  /*1caa0*/  @P4 STG.E desc[UR26][R4.64], R67 ;  /* 0x0000004304004986 */ /* 0x0007e2000c10191a */
[----:B-----5:R-:W-:Y:S01]  /*1cab0*/  VIADD R11, R0, 0x45 ;  /* 0x00000045000b7836 */ /* 0x020fe20000000000 */
[----:B------:R-:W-:Y:S01]  /*1cac0*/  ISETP.LT.AND P4, PT, R8, UR7, !P0 ;  /* 0x0000000708007c0c */ /* 0x000fe2000c781270 */
[C---:B------:R-:W-:Y:S01]  /*1cad0*/  VIADD R10, R13.reuse, UR5 ;  /* 0x000000050d0a7c36 */ /* 0x040fe20008000000 */
[----:B------:R4:W-:Y:S01]  /*1cae0*/  @P3 STG.E desc[UR26][R6.64], R68 ;  /* 0x0000004406003986 */ /* 0x0009e2000c10191a */
[CC--:B------:R-:W-:Y:S01]  /*1caf0*/  LEA R8, P3, R13.reuse, R3.reuse, 0x2 ;  /* 0x000000030d087211 */ /* 0x0c0fe200078610ff */
[----:B------:R-:W5:Y:S03]  /*1cb00*/  LDCU UR7, c[0x0][0x39c] ;  /* 0x00007380ff0777ac */ /* 0x000f660008000800 */
[----:B------:R-:W-:Y:S01]  /*1cb10*/  LEA.HI.X.SX32 R9, R13, R2, 0x2, P3 ;  /* 0x000000020d097211 */ /* 0x000fe200018f16ff */
[C---:B------:R-:W-:Y:S01]  /*1cb20*/  VIADD R13, R0.reuse, 0x4e ;  /* 0x0000004e000d7836 */ /* 0x040fe20000000000 */
[----:B--2---:R-:W-:Y:S01]  /*1cb30*/  ISETP.LT.AND P3, PT, R11, UR6, !P0 ;  /* 0x000000060b007c0c */ /* 0x004fe2000c761270 */
[----:B------:R-:W2:Y:S01]  /*1cb40*/  LDCU UR6, c[0x0][0x39c] ;  /* 0x00007380ff0677ac */ /* 0x000ea20008000800 */
[----:B---3--:R-:W-:Y:S01]  /*1cb50*/  VIADD R5, R0, 0x46 ;  /* 0x0000004600057836 */ /* 0x008fe20000000000 */
[C---:B------:R-:W-:Y:S01]  /*1cb60*/  LEA R4, P6, R10.reuse, R3, 0x2 ;  /* 0x000000030a047211 */ /* 0x040fe200078c10ff */
[----:B------:R3:W-:Y:S01]  /*1cb70*/  @P2 STG.E desc[UR26][R8.64], R69 ;  /* 0x0000004508002986 */ /* 0x0007e2000c10191a */
[----:B----4-:R-:W-:-:S02]  /*1cb80*/  VIADD R7, R10, UR5 ;  /* 0x000000050a077c36 */ /* 0x010fc40008000000 */
[----:B-1----:R-:W-:Y:S01]  /*1cb90*/  ISETP.LT.AND P2, PT, R5, UR4, !P0 ;  /* 0x0000000405007c0c */ /* 0x002fe2000c741270 */
[----:B------:R-:W1:Y:S01]  /*1cba0*/  LDCU UR4, c[0x0][0x39c] ;  /* 0x00007380ff0477ac */ /* 0x000e620008000800 */
[-C--:B------:R-:W-:Y:S01]  /*1cbb0*/  LEA.HI.X.SX32 R5, R10, R2.reuse, 0x2, P6 ;  /* 0x000000020a057211 */ /* 0x080fe200030f16ff */
[C---:B------:R-:W-:Y:S01]  /*1cbc0*/  VIADD R12, R7.reuse, UR5 ;  /* 0x00000005070c7c36 */ /* 0x040fe20008000000 */
[CC--:B------:R-:W-:Y:S01]  /*1cbd0*/  LEA R6, P6, R7.reuse, R3.reuse, 0x2 ;  /* 0x0000000307067211 */ /* 0x0c0fe200078c10ff */
[C---:B------:R-:W-:Y:S02]  /*1cbe0*/  VIADD R11, R0.reuse, 0x47 ;  /* 0x00000047000b7836 */ /* 0x040fe40000000000 */
[----:B------:R4:W-:Y:S01]  /*1cbf0*/  @P1 STG.E desc[UR26][R4.64], R70 ;  /* 0x0000004604001986 */ /* 0x0009e2000c10191a */
[-C--:B------:R-:W-:Y:S01]  /*1cc00*/  LEA.HI.X.SX32 R7, R7, R2.reuse, 0x2, P6 ;  /* 0x0000000207077211 */ /* 0x080fe200030f16ff */
[----:B---3--:R-:W-:Y:S01]  /*1cc10*/  VIADD R8, R0, 0x48 ;  /* 0x0000004800087836 */ /* 0x008fe20000000000 */
[-C--:B------:R-:W-:Y:S01]  /*1cc20*/  LEA R10, P6, R12, R3.reuse, 0x2 ;  /* 0x000000030c0a7211 */ /* 0x080fe200078c10ff */
[----:B------:R-:W-:Y:S01]  /*1cc30*/  VIADD R9, R0, 0x49 ;  /* 0x0000004900097836 */ /* 0x000fe20000000000 */
[----:B-----5:R-:W-:Y:S01]  /*1cc40*/  ISETP.LT.AND P1, PT, R11, UR7, !P0 ;  /* 0x000000070b007c0c */ /* 0x020fe2000c721270 */
[----:B------:R3:W-:Y:S01]  /*1cc50*/  @P5 STG.E desc[UR26][R6.64], R71 ;  /* 0x0000004706005986 */ /* 0x0007e2000c10191a */
[----:B--2---:R-:W-:Y:S01]  /*1cc60*/  ISETP.LT.AND P5, PT, R8, UR6, !P0 ;  /* 0x0000000608007c0c */ /* 0x004fe2000c7a1270 */
[----:B------:R-:W2:Y:S01]  /*1cc70*/  LDCU UR6, c[0x0][0x39c] ;  /* 0x00007380ff0677ac */ /* 0x000ea20008000800 */
[CC--:B------:R-:W-:Y:S01]  /*1cc80*/  LEA.HI.X.SX32 R11, R12.reuse, R2.reuse, 0x2, P6 ;  /* 0x000000020c0b7211 */ /* 0x0c0fe200030f16ff */
[----:B------:R-:W-:Y:S01]  /*1cc90*/  VIADD R12, R12, UR5 ;  /* 0x000000050c0c7c36 */ /* 0x000fe20008000000 */
[----:B------:R-:W5:Y:S03]  /*1cca0*/  LDCU UR7, c[0x0][0x39c] ;  /* 0x00007380ff0777ac */ /* 0x000f660008000800 */
[C---:B------:R-:W-:Y:S01]  /*1ccb0*/  VIADD R8, R12.reuse, UR5 ;  /* 0x000000050c087c36 */ /* 0x040fe20008000000 */
[-C--:B----4-:R-:W-:Y:S01]  /*1ccc0*/  LEA R4, P6, R12, R3.reuse, 0x2 ;  /* 0x000000030c047211 */ /* 0x090fe200078c10ff */
[----:B------:R4:W-:Y:S01]  /*1ccd0*/  @P4 STG.E desc[UR26][R10.64], R72 ;  /* 0x000000480a004986 */ /* 0x0009e2000c10191a */
[----:B-1----:R-:W-:Y:S01]  /*1cce0*/  ISETP.LT.AND P4, PT, R9, UR4, !P0 ;  /* 0x0000000409007c0c */ /* 0x002fe2000c781270 */
[----:B------:R-:W-:Y:S01]  /*1ccf0*/  VIADD R9, R0, 0x4a ;  /* 0x0000004a00097836 */ /* 0x000fe20000000000 */
[-C--:B------:R-:W-:Y:S01]  /*1cd00*/  LEA.HI.X.SX32 R5, R12, R2.reuse, 0x2, P6 ;  /* 0x000000020c057211 */ /* 0x080fe200030f16ff */
[C---:B------:R-:W-:Y:S01]  /*1cd10*/  VIADD R12, R8.reuse, UR5 ;  /* 0x00000005080c7c36 */ /* 0x040fe20008000000 */
[C---:B---3--:R-:W-:Y:S01]  /*1cd20*/  LEA R6, P6, R8.reuse, R3, 0x2 ;  /* 0x0000000308067211 */ /* 0x048fe200078c10ff */
[----:B------:R-:W1:Y:S02]  /*1cd30*/  LDCU UR4, c[0x0][0x39c] ;  /* 0x00007380ff0477ac */ /* 0x000e640008000800 */
[----:B------:R3:W-:Y:S01]  /*1cd40*/  @P3 STG.E desc[UR26][R4.64], R73 ;  /* 0x0000004904003986 */ /* 0x0007e2000c10191a */
[----:B------:R-:W-:-:S02]  /*1cd50*/  LEA.HI.X.SX32 R7, R8, R2, 0x2, P6 ;  /* 0x0000000208077211 */ /* 0x000fc400030f16ff */
[-C--:B------:R-:W-:Y:S01]  /*1cd60*/  LEA R8, P6, R12, R3.reuse, 0x2 ;  /* 0x000000030c087211 */ /* 0x080fe200078c10ff */
[----:B----4-:R-:W-:Y:S01]  /*1cd70*/  VIADD R10, R0, 0x4b ;  /* 0x0000004b000a7836 */ /* 0x010fe20000000000 */
[----:B--2---:R-:W-:Y:S01]  /*1cd80*/  ISETP.LT.AND P3, PT, R9, UR6, !P0 ;  /* 0x0000000609007c0c */ /* 0x004fe2000c761270 */
[----:B------:R-:W2:Y:S01]  /*1cd90*/  LDCU UR6, c[0x0][0x39c] ;  /* 0x00007380ff0677ac */ /* 0x000ea20008000800 */
[CC--:B------:R-:W-:Y:S01]  /*1cda0*/  LEA.HI.X.SX32 R9, R12.reuse, R2.reuse, 0x2, P6 ;  /* 0x000000020c097211 */ /* 0x0c0fe200030f16ff */
[----:B------:R-:W-:Y:S01]  /*1cdb0*/  VIADD R12, R12, UR5 ;  /* 0x000000050c0c7c36 */ /* 0x000fe20008000000 */
[----:B------:R4:W-:Y:S01]  /*1cdc0*/  @P2 STG.E desc[UR26][R6.64], R74 ;  /* 0x0000004a06002986 */ /* 0x0009e2000c10191a */
[----:B-----5:R-:W-:Y:S01]  /*1cdd0*/  ISETP.LT.AND P2, PT, R10, UR7, !P0 ;  /* 0x000000070a007c0c */ /* 0x020fe2000c741270 */
[----:B------:R-:W-:Y:S01]  /*1cde0*/  VIADD R11, R0, 0x4c ;  /* 0x0000004c000b7836 */ /* 0x000fe20000000000 */
[----:B------:R-:W5:Y:S01]  /*1cdf0*/  LDCU UR7, c[0x0][0x39c] ;  /* 0x00007380ff0777ac */ /* 0x000f620008000800 */
[CC--:B---3--:R-:W-:Y:S01]  /*1ce00*/  LEA R4, P6, R12.reuse, R3.reuse, 0x2 ;  /* 0x000000030c047211 */ /* 0x0c8fe200078c10ff */
[C---:B------:R-:W-:Y:S01]  /*1ce10*/  VIADD R10, R12.reuse, UR5 ;  /* 0x000000050c0a7c36 */ /* 0x040fe20008000000 */
[----:B------:R3:W-:Y:S01]  /*1ce20*/  @P1 STG.E desc[UR26][R8.64], R75 ;  /* 0x0000004b08001986 */ /* 0x0007e2000c10191a */
[----:B-1----:R-:W-:Y:S01]  /*1ce30*/  ISETP.LT.AND P1, PT, R11, UR4, !P0 ;  /* 0x000000040b007c0c */ /* 0x002fe2000c721270 */
[----:B------:R-:W1:Y:S01]  /*1ce40*/  LDCU UR4, c[0x0][0x39c] ;  /* 0x00007380ff0477ac */ /* 0x000e620008000800 */
[----:B------:R-:W-:Y:S01]  /*1ce50*/  LEA.HI.X.SX32 R5, R12, R2, 0x2, P6 ;  /* 0x000000020c057211 */ /* 0x000fe200030f16ff */
[----:B------:R-:W-:Y:S01]  /*1ce60*/  VIADD R12, R0, 0x4d ;  /* 0x0000004d000c7836 */ /* 0x000fe20000000000 */
[C---:B----4-:R-:W-:Y:S01]  /*1ce70*/  LEA R6, P6, R10.reuse, R3, 0x2 ;  /* 0x000000030a067211 */ /* 0x050fe200078c10ff */
[----:B------:R-:W-:-:S02]  /*1ce80*/  VIADD R11, R10, UR5 ;  /* 0x000000050a0b7c36 */ /* 0x000fc40008000000 */
[----:B------:R4:W-:Y:S01]  /*1ce90*/  @P5 STG.E desc[UR26][R4.64], R76 ;  /* 0x0000004c04005986 */ /* 0x0009e2000c10191a */
[----:B--2---:R-:W-:Y:S01]  /*1cea0*/  ISETP.LT.AND P5, PT, R12, UR6, !P0 ;  /* 0x000000060c007c0c */ /* 0x004fe2000c7a1270 */
[----:B------:R-:W2:Y:S01]  /*1ceb0*/  LDCU UR6, c[0x0][0x39c] ;  /* 0x00007380ff0677ac */ /* 0x000ea20008000800 */
[----:B------:R-:W-:Y:S01]  /*1cec0*/  LEA.HI.X.SX32 R7, R10, R2, 0x2, P6 ;  /* 0x000000020a077211 */ /* 0x000fe200030f16ff */
[C---:B------:R-:W-:Y:S01]  /*1ced0*/  VIADD R12, R11.reuse, UR5 ;  /* 0x000000050b0c7c36 */ /* 0x040fe20008000000 */
[----:B---3--:R-:W-:-:S03]  /*1cee0*/  LEA R8, P6, R11, R3, 0x2 ;  /* 0x000000030b087211 */ /* 0x008fc600078c10ff */
        /* <DEDUP_REMOVED lines=9> */
[----:B-1----:R-:W-:Y:S01]  /*1cf80*/  ISETP.LT.AND P3, PT, R13, UR4, !P0 ;  /* 0x000000040d007c0c */ /* 0x002fe2000c761270 */
[----:B------:R-:W1:Y:S01]  /*1cf90*/  LDCU UR4, c[0x0][0x39c] ;  /* 0x00007380ff0477ac */ /* 0x000e620008000800 */
[C---:B------:R-:W-:Y:S01]  /*1cfa0*/  VIADD R13, R12.reuse, UR5 ;  /* 0x000000050c0d7c36 */ /* 0x040fe20008000000 */
[----:B------:R5:W-:Y:S01]  /*1cfb0*/  @P2 STG.E desc[UR26][R10.64], R79 ;  /* 0x0000004f0a002986 */ /* 0x000be2000c10191a */
[----:B----4-:R-:W-:Y:S01]  /*1cfc0*/  LEA R4, P2, R12, R3, 0x2 ;  /* 0x000000030c047211 */ /* 0x010fe200078410ff */
[----:B---3--:R-:W-:-:S02]  /*1cfd0*/  VIADD R7, R0, 0x50 ;  /* 0x0000005000077836 */ /* 0x008fc40000000000 */
        /* <DEDUP_REMOVED lines=18> */
[----:B---3--:R-:W-:Y:S01]  /*1d100*/  VIADD R5, R0, 0x53 ;  /* 0x0000005300057836 */ /* 0x008fe20000000000 */
[C---:B------:R-:W-:Y:S01]  /*1d110*/  LEA R4, P6, R10.reuse, R3, 0x2 ;  /* 0x000000030a047211 */ /* 0x040fe200078c10ff */
[----:B------:R3:W-:Y:S01]  /*1d120*/  @P4 STG.E desc[UR26][R8.64], R82 ;  /* 0x0000005208004986 */ /* 0x0007e2000c10191a */
[----:B----4-:R-:W-:-:S02]  /*1d130*/  VIADD R7, R10, UR5 ;  /* 0x000000050a077c36 */ /* 0x010fc40008000000 */
        /* <DEDUP_REMOVED lines=19> */
[-C--:B----4-:R-:W-:Y:S01]  /*1d270*/  LEA R4, P6, R12, R3.reuse, 0x2 ;  /* 0x000000030c047211 */ /* 0x090fe200078c10ff */
[----:B------:R4:W-:Y:S01]  /*1d280*/  @P1 STG.E desc[UR26][R10.64], R85 ;  /* 0x000000550a001986 */ /* 0x0009e2000c10191a */
[----:B--2---:R-:W-:Y:S01]  /*1d290*/  ISETP.LT.AND P1, PT, R9, UR6, !P0 ;  /* 0x0000000609007c0c */ /* 0x004fe2000c721270 */
[----:B------:R-:W-:Y:S01]  /*1d2a0*/  VIADD R9, R0, 0x57 ;  /* 0x0000005700097836 */ /* 0x000fe20000000000 */
[-C--:B------:R-:W-:Y:S01]  /*1d2b0*/  LEA.HI.X.SX32 R5, R12, R2.reuse, 0x2, P6 ;  /* 0x000000020c057211 */ /* 0x080fe200030f16ff */
[C---:B------:R-:W-:Y:S01]  /*1d2c0*/  VIADD R12, R8.reuse, UR5 ;  /* 0x00000005080c7c36 */ /* 0x040fe20008000000 */
[C---:B---3--:R-:W-:Y:S01]  /*1d2d0*/  LEA R6, P6, R8.reuse, R3, 0x2 ;  /* 0x0000000308067211 */ /* 0x048fe200078c10ff */
[----:B------:R-:W2:Y:S02]  /*1d2e0*/  LDCU UR6, c[0x0][0x39c] ;  /* 0x00007380ff0677ac */ /* 0x000ea40008000800 */
[----:B------:R3:W-:Y:S01]  /*1d2f0*/  @P5 STG.E desc[UR26][R4.64], R86 ;  /* 0x0000005604005986 */ /* 0x0007e2000c10191a */
[----:B------:R-:W-:-:S02]  /*1d300*/  LEA.HI.X.SX32 R7, R8, R2, 0x2, P6 ;  /* 0x0000000208077211 */ /* 0x000fc400030f16ff */
[-C--:B------:R-:W-:Y:S01]  /*1d310*/  LEA R8, P6, R12, R3.reuse, 0x2 ;  /* 0x000000030c087211 */ /* 0x080fe200078c10ff */
[----:B----4-:R-:W-:Y:S01]  /*1d320*/  VIADD R10, R0, 0x58 ;  /* 0x00000058000a7836 */ /* 0x010fe20000000000 */
        /* <DEDUP_REMOVED lines=11> */
[----:B--2---:R-:W-:Y:S01]  /*1d3e0*/  ISETP.LT.AND P3, PT, R11, UR6, !P0 ;  /* 0x000000060b007c0c */ /* 0x004fe2000c761270 */
[----:B------:R-:W2:Y:S01]  /*1d3f0*/  LDCU UR6, c[0x0][0x39c] ;  /* 0x00007380ff0677ac */ /* 0x000ea20008000800 */
[----:B------:R-:W-:Y:S01]  /*1d400*/  LEA.HI.X.SX32 R5, R12, R2, 0x2, P6 ;  /* 0x000000020c057211 */ /* 0x000fe200030f16ff */
[----:B------:R-:W-:Y:S01]  /*1d410*/  VIADD R12, R0, 0x5a ;  /* 0x0000005a000c7836 */ /* 0x000fe20000000000 */
[C---:B----4-:R-:W-:Y:S01]  /*1d420*/  LEA R6, P6, R10.reuse, R3, 0x2 ;  /* 0x000000030a067211 */ /* 0x050fe200078c10ff */
[----:B------:R-:W-:-:S02]  /*1d430*/  VIADD R11, R10, UR5 ;  /* 0x000000050a0b7c36 */ /* 0x000fc40008000000 */
[----:B------:R4:W-:Y:S01]  /*1d440*/  @P2 STG.E desc[UR26][R4.64], R89 ;  /* 0x0000005904002986 */ /* 0x0009e2000c10191a */
[----:B-1----:R-:W-:Y:S01]  /*1d450*/  ISETP.LT.AND P2, PT, R12, UR4, !P0 ;  /* 0x000000040c007c0c */ /* 0x002fe2000c741270 */
[----:B------:R-:W1:Y:S01]  /*1d460*/  LDCU UR4, c[0x0][0x39c] ;  /* 0x00007380ff0477ac */ /* 0x000e620008000800 */
        /* <DEDUP_REMOVED lines=16> */
[----:B----4-:R-:W-:Y:S01]  /*1d570*/  LEA R4, P4, R12, R3, 0x2 ;  /* 0x000000030c047211 */ /* 0x010fe200078810ff */
[----:B---3--:R-:W-:-:S02]  /*1d580*/  VIADD R7, R0, 0x5d ;  /* 0x0000005d00077836 */ /* 0x008fc40000000000 */
        /* <DEDUP_REMOVED lines=161> */
[----:B------:R-:W-:Y:S01]  /*1dfa0*/  @P1 STG.E desc[UR26][R4.64], R115 ;  /* 0x0000007304001986 */ /* 0x000fe2000c10191a */
        /* <DEDUP_REMOVED lines=11> */
[----:B------:R-:W4:Y:S01]  /*1e060*/  LDCU UR7, c[0x0][0x39c] ;  /* 0x00007380ff0777ac */ /* 0x000f220008000800 */
[----:B------:R-:W-:Y:S01]  /*1e070*/  VIADD R12, R12, UR5 ;  /* 0x000000050c0c7c36 */ /* 0x000fe20008000000 */
[----:B------:R5:W-:Y:S01]  /*1e080*/  @P4 STG.E desc[UR26][R8.64], R117 ;  /* 0x0000007508004986 */ /* 0x000be2000c10191a */
[----:B--2---:R-:W-:Y:S01]  /*1e090*/  ISETP.LT.AND P4, PT, R13, UR6, !P0 ;  /* 0x000000060d007c0c */ /* 0x004fe2000c781270 */
[----:B---3--:R-:W-:Y:S01]  /*1e0a0*/  VIADD R7, R0, 0x77 ;  /* 0x0000007700077836 */ /* 0x008fe20000000000 */
[----:B------:R-:W2:Y:S01]  /*1e0b0*/  LDCU UR6, c[0x0][0x39c] ;  /* 0x00007380ff0677ac */ /* 0x000ea20008000800 */
[C---:B------:R-:W-:Y:S01]  /*1e0c0*/  VIADD R13, R12.reuse, UR5 ;  /* 0x000000050c0d7c36 */ /* 0x040fe20008000000 */
[----:B------:R3:W-:Y:S01]  /*1e0d0*/  @P3 STG.E desc[UR26][R10.64], R118 ;  /* 0x000000760a003986 */ /* 0x0007e2000c10191a */
[----:B------:R-:W-:-:S03]  /*1e0e0*/  LEA R4, P3, R12, R3, 0x2 ;  /* 0x000000030c047211 */ /* 0x000fc600078610ff */
[-C--:B------:R-:W-:Y:S02]  /*1e0f0*/  LEA R6, P6, R13, R3.reuse, 0x2 ;  /* 0x000000030d067211 */ /* 0x080fe400078c10ff */
[-C--:B------:R-:W-:Y:S01]  /*1e100*/  LEA.HI.X.SX32 R5, R12, R2.reuse, 0x2, P3 ;  /* 0x000000020c057211 */ /* 0x080fe200018f16ff */
[----:B-----5:R-:W-:Y:S01]  /*1e110*/  VIADD R8, R0, 0x78 ;  /* 0x0000007800087836 */ /* 0x020fe20000000000 */
[----:B-1----:R-:W-:Y:S01]  /*1e120*/  ISETP.LT.AND P3, PT, R7, UR4, !P0 ;  /* 0x0000000407007c0c */ /* 0x002fe2000c761270 */
[----:B------:R-:W1:Y:S01]  /*1e130*/  LDCU UR4, c[0x0][0x39c] ;  /* 0x00007380ff0477ac */ /* 0x000e620008000800 */
[C---:B------:R-:W-:Y:S01]  /*1e140*/  LEA.HI.X.SX32 R7, R13.reuse, R2, 0x2, P6 ;  /* 0x000000020d077211 */ /* 0x040fe200030f16ff */
[----:B------:R-:W-:Y:S01]  /*1e150*/  VIADD R13, R13, UR5 ;  /* 0x000000050d0d7c36 */ /* 0x000fe20008000000 */
[----:B------:R5:W-:Y:S01]  /*1e160*/  @P2 STG.E desc[UR26][R4.64], R119 ;  /* 0x0000007704002986 */ /* 0x000be2000c10191a */
[----:B----4-:R-:W-:Y:S01]  /*1e170*/  ISETP.LT.AND P2, PT, R8, UR7, !P0 ;  /* 0x0000000708007c0c */ /* 0x010fe2000c741270 */
[----:B---3--:R-:W-:Y:S01]  /*1e180*/  VIADD R11, R0, 0x79 ;  /* 0x00000079000b7836 */ /* 0x008fe20000000000 */
[----:B------:R-:W3:Y:S01]  /*1e190*/  LDCU UR7, c[0x0][0x39c] ;  /* 0x00007380ff0777ac */ /* 0x000ee20008000800 */
[----:B------:R4:W-:Y:S01]  /*1e1a0*/  @P1 STG.E desc[UR26][R6.64], R120 ;  /* 0x0000007806001986 */ /* 0x0009e2000c10191a */
[C---:B------:R-:W-:Y:S01]  /*1e1b0*/  LEA R8, P1, R13.reuse, R3, 0x2 ;  /* 0x000000030d087211 */ /* 0x040fe200078210ff */
[----:B------:R-:W-:-:S03]  /*1e1c0*/  VIADD R10, R13, UR5 ;  /* 0x000000050d0a7c36 */ /* 0x000fc60008000000 */
[-C--:B------:R-:W-:Y:S02]  /*1e1d0*/  LEA.HI.X.SX32 R9, R13, R2.reuse, 0x2, P1 ;  /* 0x000000020d097211 */ /* 0x080fe400008f16ff */
[----:B--2---:R-:W-:Y:S01]  /*1e1e0*/  ISETP.LT.AND P1, PT, R11, UR6, !P0 ;  /* 0x000000060b007c0c */ /* 0x004fe2000c721270 */
[----:B------:R-:W2:Y:S01]  /*1e1f0*/  LDCU UR6, c[0x0][0x39c] ;  /* 0x00007380ff0677ac */ /* 0x000ea20008000800 */
[----:B-----5:R-:W-:Y:S01]  /*1e200*/  VIADD R5, R0, 0x7a ;  /* 0x0000007a00057836 */ /* 0x020fe20000000000 */
[CC--:B------:R-:W-:Y:S01]  /*1e210*/  LEA R4, P6, R10.reuse, R3.reuse, 0x2 ;  /* 0x000000030a047211 */ /* 0x0c0fe200078c10ff */
[----:B------:R5:W-:Y:S01]  /*1e220*/  @P5 STG.E desc[UR26][R8.64], R121 ;  /* 0x0000007908005986 */ /* 0x000be2000c10191a */
[C---:B----4-:R-:W-:Y:S02]  /*1e230*/  VIADD R7, R10.reuse, UR5 ;  /* 0x000000050a077c36 */ /* 0x050fe40008000000 */
[----:B-1----:R-:W-:Y:S01]  /*1e240*/  ISETP.LT.AND P5, PT, R5, UR4, !P0 ;  /* 0x0000000405007c0c */ /* 0x002fe2000c7a1270 */
[----:B------:R-:W1:Y:S01]  /*1e250*/  LDCU UR4, c[0x0][0x39c] ;  /* 0x00007380ff0477ac */ /* 0x000e620008000800 */
[----:B------:R-:W-:Y:S01]  /*1e260*/  LEA.HI.X.SX32 R5, R10, R2, 0x2, P6 ;  /* 0x000000020a057211 */ /* 0x000fe200030f16ff */
[----:B------:R-:W-:Y:S01]  /*1e270*/  VIADD R11, R0, 0x7b ;  /* 0x0000007b000b7836 */ /* 0x000fe20000000000 */
[C---:B------:R-:W-:Y:S01]  /*1e280*/  LEA R6, P6, R7.reuse, R3, 0x2 ;  /* 0x0000000307067211 */ /* 0x040fe200078c10ff */
[----:B------:R-:W-:-:S02]  /*1e290*/  VIADD R10, R7, UR5 ;  /* 0x00000005070a7c36 */ /* 0x000fc40008000000 */
[----:B------:R4:W-:Y:S01]  /*1e2a0*/  @P4 STG.E desc[UR26][R4.64], R122 ;  /* 0x0000007a04004986 */ /* 0x0009e2000c10191a */
[-C--:B------:R-:W-:Y:S01]  /*1e2b0*/  LEA.HI.X.SX32 R7, R7, R2.reuse, 0x2, P6 ;  /* 0x0000000207077211 */ /* 0x080fe200030f16ff */
[----:B-----5:R-:W-:Y:S01]  /*1e2c0*/  VIADD R9, R0, 0x7c ;  /* 0x0000007c00097836 */ /* 0x020fe20000000000 */
[----:B---3--:R-:W-:Y:S01]  /*1e2d0*/  ISETP.LT.AND P4, PT, R11, UR7, !P0 ;  /* 0x000000070b007c0c */ /* 0x008fe2000c781270 */
[C---:B------:R-:W-:Y:S01]  /*1e2e0*/  VIADD R11, R10.reuse, UR5 ;  /* 0x000000050a0b7c36 */ /* 0x040fe20008000000 */
[CC--:B------:R-:W-:Y:S01]  /*1e2f0*/  LEA R8, P6, R10.reuse, R3.reuse, 0x2 ;  /* 0x000000030a087211 */ /* 0x0c0fe200078c10ff */
[----:B------:R3:W-:Y:S01]  /*1e300*/  @P3 STG.E desc[UR26][R6.64], R123 ;  /* 0x0000007b06003986 */ /* 0x0007e2000c10191a */
[----:B--2---:R-:W-:Y:S01]  /*1e310*/  ISETP.LT.AND P3, PT, R9, UR6, !P0 ;  /* 0x0000000609007c0c */ /* 0x004fe2000c761270 */
[C---:B------:R-:W-:Y:S01]  /*1e320*/  VIADD R12, R11.reuse, UR5 ;  /* 0x000000050b0c7c36 */ /* 0x040fe20008000000 */
[----:B------:R-:W-:Y:S01]  /*1e330*/  LEA.HI.X.SX32 R9, R10, R2, 0x2, P6 ;  /* 0x000000020a097211 */ /* 0x000fe200030f16ff */
[----:B------:R-:W2:Y:S01]  /*1e340*/  LDCU UR6, c[0x0][0x39c] ;  /* 0x00007380ff0677ac */ /* 0x000ea20008000800 */
[----:B------:R-:W-:Y:S01]  /*1e350*/  LEA R10, P6, R11, R3, 0x2 ;  /* 0x000000030b0a7211 */ /* 0x000fe200078c10ff */
[----:B----4-:R-:W-:-:S02]  /*1e360*/  VIADD R4, R0, 0x7d ;  /* 0x0000007d00047836 */ /* 0x010fc40000000000 */
[----:B------:R-:W-:Y:S01]  /*1e370*/  VIADD R13, R12, UR5 ;  /* 0x000000050c0d7c36 */ /* 0x000fe20008000000 */
[----:B------:R4:W-:Y:S01]  /*1e380*/  @P2 STG.E desc[UR26][R8.64], R124 ;  /* 0x0000007c08002986 */ /* 0x0009e2000c10191a */
[----:B------:R-:W-:Y:S01]  /*1e390*/  LEA.HI.X.SX32 R11, R11, R2, 0x2, P6 ;  /* 0x000000020b0b7211 */ /* 0x000fe200030f16ff */
[----:B------:R-:W-:Y:S01]  /*1e3a0*/  VIADD R0, R0, 0x7f ;  /* 0x0000007f00007836 */ /* 0x000fe20000000000 */
[----:B-1----:R-:W-:Y:S01]  /*1e3b0*/  ISETP.LT.AND P2, PT, R4, UR4, !P0 ;  /* 0x0000000404007c0c */ /* 0x002fe2000c741270 */
[C---:B------:R-:W-:Y:S01]  /*1e3c0*/  VIADD R14, R13.reuse, UR5 ;  /* 0x000000050d0e7c36 */ /* 0x040fe20008000000 */
[----:B------:R-:W1:Y:S01]  /*1e3d0*/  LDCU UR4, c[0x0][0x39c] ;  /* 0x00007380ff0477ac */ /* 0x000e620008000800 */
[----:B------:R5:W-:Y:S01]  /*1e3e0*/  @P1 STG.E desc[UR26][R10.64], R125 ;  /* 0x0000007d0a001986 */ /* 0x000be2000c10191a */
[-C--:B---3--:R-:W-:Y:S01]  /*1e3f0*/  LEA R6, P6, R13, R3.reuse, 0x2 ;  /* 0x000000030d067211 */ /* 0x088fe200078c10ff */
[----:B------:R-:W-:Y:S01]  /*1e400*/  VIADD R15, R14, UR5 ;  /* 0x000000050e0f7c36 */ /* 0x000fe20008000000 */
[----:B------:R-:W-:-:S02]  /*1e410*/  LEA R4, P1, R12, R3, 0x2 ;  /* 0x000000030c047211 */ /* 0x000fc400078210ff */
[-C--:B------:R-:W-:Y:S01]  /*1e420*/  LEA.HI.X.SX32 R7, R13, R2.reuse, 0x2, P6 ;  /* 0x000000020d077211 */ /* 0x080fe200030f16ff */
[C---:B------:R-:W-:Y:S01]  /*1e430*/  VIADD R16, R15.reuse, UR5 ;  /* 0x000000050f107c36 */ /* 0x040fe20008000000 */
[-C--:B------:R-:W-:Y:S02]  /*1e440*/  LEA.HI.X.SX32 R5, R12, R2.reuse, 0x2, P1 ;  /* 0x000000020c057211 */ /* 0x080fe400008f16ff */
[-C--:B----4-:R-:W-:Y:S01]  /*1e450*/  LEA R8, P6, R14, R3.reuse, 0x2 ;  /* 0x000000030e087211 */ /* 0x090fe200078c10ff */
[----:B------:R-:W-:Y:S01]  /*1e460*/  VIADD R17, R16, UR5 ;  /* 0x0000000510117c36 */ /* 0x000fe20008000000 */
[-C--:B------:R-:W-:Y:S01]  /*1e470*/  LEA R12, P1, R15, R3.reuse, 0x2 ;  /* 0x000000030f0c7211 */ /* 0x080fe200078210ff */
[----:B------:R3:W-:Y:S01]  /*1e480*/  @P5 STG.E desc[UR26][R4.64], R126 ;  /* 0x0000007e04005986 */ /* 0x0007e2000c10191a */
[-C--:B------:R-:W-:Y:S02]  /*1e490*/  LEA.HI.X.SX32 R9, R14, R2.reuse, 0x2, P6 ;  /* 0x000000020e097211 */ /* 0x080fe400030f16ff */
[----:B------:R-:W-:Y:S01]  /*1e4a0*/  LEA R14, P6, R17, R3, 0x2 ;  /* 0x00000003110e7211 */ /* 0x000fe200078c10ff */
[----:B------:R3:W-:Y:S01]  /*1e4b0*/  @P4 STG.E desc[UR26][R6.64], R127 ;  /* 0x0000007f06004986 */ /* 0x0007e2000c10191a */
[----:B------:R-:W-:-:S02]  /*1e4c0*/  LEA.HI.X.SX32 R13, R15, R2, 0x2, P1 ;  /* 0x000000020f0d7211 */ /* 0x000fc400008f16ff */
[----:B--2---:R-:W-:Y:S01]  /*1e4d0*/  ISETP.LT.AND P1, PT, R18, UR6, !P0 ;  /* 0x0000000612007c0c */ /* 0x004fe2000c721270 */
[----:B------:R3:W-:Y:S01]  /*1e4e0*/  @P3 STG.E desc[UR26][R8.64], R128 ;  /* 0x0000008008003986 */ /* 0x0007e2000c10191a */
[----:B-1----:R-:W-:Y:S02]  /*1e4f0*/  ISETP.LT.AND P0, PT, R0, UR4, !P0 ;  /* 0x0000000400007c0c */ /* 0x002fe4000c701270 */
[----:B------:R-:W-:Y:S01]  /*1e500*/  LEA.HI.X.SX32 R15, R17, R2, 0x2, P6 ;  /* 0x00000002110f7211 */ /* 0x000fe200030f16ff */
[----:B------:R3:W-:Y:S01]  /*1e510*/  @P2 STG.E desc[UR26][R12.64], R129 ;  /* 0x000000810c002986 */ /* 0x0007e2000c10191a */
[----:B-----5:R-:W-:-:S04]  /*1e520*/  LEA R10, P6, R16, R3, 0x2 ;  /* 0x00000003100a7211 */ /* 0x020fc800078c10ff */
[----:B------:R-:W-:-:S05]  /*1e530*/  LEA.HI.X.SX32 R11, R16, R2, 0x2, P6 ;  /* 0x00000002100b7211 */ /* 0x000fca00030f16ff */
[----:B------:R3:W-:Y:S04]  /*1e540*/  @P1 STG.E desc[UR26][R10.64], R130 ;  /* 0x000000820a001986 */ /* 0x0007e8000c10191a */
[----:B------:R3:W-:Y:S01]  /*1e550*/  @P0 STG.E desc[UR26][R14.64], R131 ;  /* 0x000000830e000986 */ /* 0x0007e2000c10191a */
[----:B------:R-:W-:Y:S06]  /*1e560*/  BAR.SYNC.DEFER_BLOCKING 0x0 ;  /* 0x0000000000007b1d */ /* 0x000fec0000010000 */
[----:B------:R-:W-:Y:S05]  /*1e570*/  BRA.U UP0, `(.L_x_14) ;  /* 0x0000000100a07547 */ /* 0x000fea000b800000 */
[----:B------:R-:W1:Y:S01]  /*1e580*/  S2UR UR5, SR_CgaCtaId ;  /* 0x00000000000579c3 */ /* 0x000e620000008800 */
[----:B------:R-:W-:Y:S01]  /*1e590*/  NOP ;  /* 0x0000000000007918 */ /* 0x000fe20000000000 */
[----:B------:R-:W-:Y:S01]  /*1e5a0*/  UMOV UR4, 0x50 ;  /* 0x0000005000047882 */ /* 0x000fe20000000000 */
[----:B------:R-:W-:Y:S02]  /*1e5b0*/  IMAD.U32 R0, RZ, RZ, UR11 ;  /* 0x0000000bff007e24 */ /* 0x000fe4000f8e00ff */
[----:B------:R-:W-:Y:S02]  /*1e5c0*/  IMAD.MOV.U32 R3, RZ, RZ, 0xff ;  /* 0x000000ffff037424 */ /* 0x000fe400078e00ff */
[----:B---3--:R-:W-:Y:S01]  /*1e5d0*/  IMAD.MOV.U32 R7, RZ, RZ, 0x1 ;  /* 0x00000001ff077424 */ /* 0x008fe200078e00ff */
[----:B------:R-:W-:-:S04]  /*1e5e0*/  LOP3.LUT R0, R0, 0xffff, RZ, 0xc0, !PT ;  /* 0x0000ffff00007812 */ /* 0x000fc800078ec0ff */
[----:B------:R-:W-:-:S05]  /*1e5f0*/  SHF.R.U32.HI R0, RZ, 0x5, R0 ;  /* 0x00000005ff007819 */ /* 0x000fca0000011600 */
[----:B------:R-:W-:Y:S01]  /*1e600*/  VIADD R2, R0, 0x10 ;  /* 0x0000001000027836 */ /* 0x000fe20000000000 */
[----:B------:R-:W-:Y:S01]  /*1e610*/  SHF.L.U32 R0, R3, R0, RZ ;  /* 0x0000000003007219 */ /* 0x000fe200000006ff */
[----:B-1----:R-:W-:-:S03]  /*1e620*/  ULEA UR6, UR5, UR4, 0x18 ;  /* 0x0000000405067291 */ /* 0x002fc6000f8ec0ff */
[----:B------:R-:W-:-:S04]  /*1e630*/  SHF.L.U32 R3, R7, R2, RZ ;  /* 0x0000000207037219 */ /* 0x000fc800000006ff */
[----:B------:R-:W-:Y:S02]  /*1e640*/  LOP3.LUT R0, R3, R0, RZ, 0xfc, !PT ;  /* 0x0000000003007212 */ /* 0x000fe400078efcff */
[----:B------:R-:W1:Y:S02]  /*1e650*/  LDS R5, [UR6] ;  /* 0x00000006ff057984 */ /* 0x000e640008000800 */
[C---:B------:R-:W-:Y:S02]  /*1e660*/  LOP3.LUT R2, R0.reuse, 0xffff, RZ, 0xc0, !PT ;  /* 0x0000ffff00027812 */ /* 0x040fe400078ec0ff */
[----:B-1----:R-:W-:-:S04]  /*1e670*/  LOP3.LUT R3, R0, 0xffff, R5, 0x80, !PT ;  /* 0x0000ffff00037812 */ /* 0x002fc800078e8005 */
[----:B------:R-:W-:-:S13]  /*1e680*/  ISETP.NE.AND P0, PT, R3, R2, PT ;  /* 0x000000020300720c */ /* 0x000fda0003f05270 */
[----:B------:R-:W-:Y:S05]  /*1e690*/  @P0 BRA `(.L_x_15) ;  /* 0x0000000000500947 */ /* 0x000fea0003800000 */
[----:B------:R-:W-:Y:S02]  /*1e6a0*/  SHF.R.U32.HI R5, RZ, 0x10, R5 ;  /* 0x00000010ff057819 */ /* 0x000fe40000011605 */
[----:B------:R-:W-:-:S04]  /*1e6b0*/  SHF.R.U32.HI R2, RZ, 0x10, R0 ;  /* 0x00000010ff027819 */ /* 0x000fc80000011600 */
[----:B------:R-:W-:-:S04]  /*1e6c0*/  LOP3.LUT R5, R5, R2, RZ, 0xc0, !PT ;  /* 0x0000000205057212 */ /* 0x000fc800078ec0ff */
[----:B------:R-:W-:-:S13]  /*1e6d0*/  ISETP.NE.AND P0, PT, R5, R2, PT ;  /* 0x000000020500720c */ /* 0x000fda0003f05270 */
[----:B------:R-:W-:Y:S05]  /*1e6e0*/  @P0 BRA `(.L_x_16) ;  /* 0x0000000000300947 */ /* 0x000fea0003800000 */
[----:B------:R-:W-:Y:S01]  /*1e6f0*/  R2UR UR4, R0 ;  /* 0x00000000000472ca */ /* 0x000fe200000e0000 */
[----:B------:R-:W-:Y:S01]  /*1e700*/  VOTEU.ANY UR5, UPT, PT ;  /* 0x0000000000057886 */ /* 0x000fe200038e0100 */
[----:B------:R-:W1:Y:S01]  /*1e710*/  S2R R0, SR_LANEID ;  /* 0x0000000000007919 */ /* 0x000e620000000000 */
[----:B------:R-:W-:-:S10]  /*1e720*/  UFLO.U32 UR5, UR5 ;  /* 0x00000005000572bd */ /* 0x000fd400080e0000 */
[----:B------:R-:W-:-:S06]  /*1e730*/  ULOP3.LUT UR4, URZ, UR4, URZ, 0x33, !UPT ;  /* 0x00000004ff047292 */ /* 0x000fcc000f8e33ff */
[----:B------:R-:W-:-:S04]  /*1e740*/  IMAD.U32 R2, RZ, RZ, UR4 ;  /* 0x00000004ff027e24 */ /* 0x000fc8000f8e00ff */
[----:B------:R-:W2:Y:S02]  /*1e750*/  REDUX UR7, R2 ;  /* 0x00000000020773c4 */ /* 0x000ea40000000000 */
[----:B------:R4:W-:Y:S01]  /*1e760*/  UTCATOMSWS.AND URZ, UR4 ;  /* 0x0000000400ff79e3 */ /* 0x0009e20008000000 */
[----:B-1----:R-:W-:Y:S01]  /*1e770*/  ISETP.EQ.U32.AND P0, PT, R0, UR5, PT ;  /* 0x0000000500007c0c */ /* 0x002fe2000bf02070 */
[----:B--2---:R-:W-:-:S12]  /*1e780*/  IMAD.U32 R0, RZ, RZ, UR7 ;  /* 0x00000007ff007e24 */ /* 0x004fd8000f8e00ff */
[----:B------:R4:W-:Y:S01]  /*1e790*/  @P0 ATOMS.AND RZ, [UR6], R0 ;  /* 0x00000000ffff098c */ /* 0x0009e2000a800006 */
[----:B------:R-:W-:Y:S05]  /*1e7a0*/  BRA `(.L_x_14) ;  /* 0x0000000000147947 */ /* 0x000fea0003800000 */
.L_x_16:
[----:B------:R-:W-:-:S07]  /*1e7b0*/  MOV R2, 0x1e7d0 ;  /* 0x0001e7d000027802 */ /* 0x000fce0000000f00 */
[----:B------:R-:W-:Y:S05]  /*1e7c0*/  CALL.REL.NOINC `($__internal_0_$__cuda_sm10x_tcgen05_guardrail_trap_col_being_dealloced_not_returned_by_alloc) ;  /* 0x00000000002c7944 */ /* 0x000fea0003c00000 */
[----:B------:R-:W-:Y:S05]  /*1e7d0*/  BRA `(.L_x_14) ;  /* 0x0000000000087947 */ /* 0x000fea0003800000 */
.L_x_15:
[----:B------:R-:W-:-:S07]  /*1e7e0*/  MOV R2, 0x1e800 ;  /* 0x0001e80000027802 */ /* 0x000fce0000000f00 */
[----:B------:R-:W-:Y:S05]  /*1e7f0*/  CALL.REL.NOINC `($__internal_2_$__cuda_sm10x_tcgen05_guardrail_trap_unallocated_columns_being_dealloced) ;  /* 0x0000000000387944 */ /* 0x000fea0003c00000 */
.L_x_14:
[----:B------:R-:W-:Y:S01]  /*1e800*/  NOP ;  /* 0x0000000000007918 */ /* 0x000fe20000000000 */
[----:B----4-:R-:W-:Y:S05]  /*1e810*/  EXIT ;  /* 0x000000000000794d */ /* 0x010fea0003800000 */
.L_x_9:
[----:B------:R-:W1:Y:S02]  /*1e820*/  SYNCS.PHASECHK.TRANS64.TRYWAIT P1, [UR8], R4 ;  /* 0x00000004ff0075a7 */ /* 0x000e640008021108 */
[----:B-1----:R-:W-:Y:S05]  /*1e830*/  @!P1 BRA `(.L_x_9) ;  /* 0xfffffffc00f89947 */ /* 0x002fea000383ffff */
[----:B------:R-:W-:Y:S05]  /*1e840*/  BRA `(.L_x_17) ;  /* 0xffffff8c00dc7947 */ /* 0x000fea000383ffff */
.L_x_13:
[----:B------:R-:W1:Y:S02]  /*1e850*/  SYNCS.PHASECHK.TRANS64.TRYWAIT P3, [UR8], R9 ;  /* 0x00000009ff0075a7 */ /* 0x000e640008061108 */
[----:B-1----:R-:W-:Y:S05]  /*1e860*/  @!P3 BRA `(.L_x_13) ;  /* 0xfffffffc00f8b947 */ /* 0x002fea000383ffff */
[----:B------:R-:W-:Y:S05]  /*1e870*/  BRA `(.L_x_12) ;  /* 0xffffffc400a47947 */ /* 0x000fea000383ffff */
        .weak           $__internal_0_$__cuda_sm10x_tcgen05_guardrail_trap_col_being_dealloced_not_returned_by_alloc
        .type           $__internal_0_$__cuda_sm10x_tcgen05_guardrail_trap_col_being_dealloced_not_returned_by_alloc,@function
        .size           $__internal_0_$__cuda_sm10x_tcgen05_guardrail_trap_col_being_dealloced_not_returned_by_alloc,($__internal_1_$__cuda_sm10x_tcgen05_guardrail_trap_phase_invalid_during_alloc - $__internal_0_$__cuda_sm10x_tcgen05_guardrail_trap_col_being_dealloced_not_returned_by_alloc)
$__internal_0_$__cuda_sm10x_tcgen05_guardrail_trap_col_being_dealloced_not_returned_by_alloc:
[----:B------:R-:W-:Y:S05]  /*1e880*/  BPT.TRAP 0x1 ;  /* 0x000000040000795c */ /* 0x000fea0000300000 */
[----:B------:R-:W-:-:S04]  /*1e890*/  IMAD.MOV.U32 R3, RZ, RZ, 0x0 ;  /* 0x00000000ff037424 */ /* 0x000fc800078e00ff */
[----:B------:R-:W-:Y:S05]  /*1e8a0*/  RET.REL.NODEC R2 `(matmul_kernel) ;  /* 0xfffffe1402d47950 */ /* 0x000fea0003c3ffff */
        .weak           $__internal_1_$__cuda_sm10x_tcgen05_guardrail_trap_phase_invalid_during_alloc
        .type           $__internal_1_$__cuda_sm10x_tcgen05_guardrail_trap_phase_invalid_during_alloc,@function
        .size           $__internal_1_$__cuda_sm10x_tcgen05_guardrail_trap_phase_invalid_during_alloc,($__internal_2_$__cuda_sm10x_tcgen05_guardrail_trap_unallocated_columns_being_dealloced - $__internal_1_$__cuda_sm10x_tcgen05_guardrail_trap_phase_invalid_during_alloc)
$__internal_1_$__cuda_sm10x_tcgen05_guardrail_trap_phase_invalid_during_alloc:
[----:B------:R-:W-:Y:S05]  /*1e8b0*/  BPT.TRAP 0x1 ;  /* 0x000000040000795c */ /* 0x000fea0000300000 */
[----:B------:R-:W-:-:S04]  /*1e8c0*/  IMAD.MOV.U32 R3, RZ, RZ, 0x0 ;  /* 0x00000000ff037424 */ /* 0x000fc800078e00ff */
[----:B------:R-:W-:Y:S05]  /*1e8d0*/  RET.REL.NODEC R2 `(matmul_kernel) ;  /* 0xfffffe1402c87950 */ /* 0x000fea0003c3ffff */
        .weak           $__internal_2_$__cuda_sm10x_tcgen05_guardrail_trap_unallocated_columns_being_dealloced
        .type           $__internal_2_$__cuda_sm10x_tcgen05_guardrail_trap_unallocated_columns_being_dealloced,@function
        .size           $__internal_2_$__cuda_sm10x_tcgen05_guardrail_trap_unallocated_columns_being_dealloced,(.L_x_21 - $__internal_2_$__cuda_sm10x_tcgen05_guardrail_trap_unallocated_columns_being_dealloced)
$__internal_2_$__cuda_sm10x_tcgen05_guardrail_trap_unallocated_columns_being_dealloced:
[----:B------:R-:W-:Y:S05]  /*1e8e0*/  BPT.TRAP 0x1 ;  /* 0x000000040000795c */ /* 0x000fea0000300000 */
[----:B------:R-:W-:-:S04]  /*1e8f0*/  IMAD.MOV.U32 R3, RZ, RZ, 0x0 ;  /* 0x00000000ff037424 */ /* 0x000fc800078e00ff */
[----:B------:R-:W-:Y:S05]  /*1e900*/  RET.REL.NODEC R2 `(matmul_kernel) ;  /* 0xfffffe1402bc7950 */ /* 0x000fea0003c3ffff */
.L_x_18:
[----:B------:R-:W-:-:S00]  /*1e910*/  BRA `(.L_x_18) ;  /* 0xfffffffc00fc7947 */ /* 0x000fc0000383ffff */
[----:B------:R-:W-:-:S00]  /*1e920*/  NOP ;  /* 0x0000000000007918 */ /* 0x000fc00000000000 */
        /* <DEDUP_REMOVED lines=13> */
.L_x_21:


//--------------------- .nv.shared.matmul_kernel  --------------------------
	.section	.nv.shared.matmul_kernel,"aw",@nobits
	.sectionflags	@""
	.align	16
	.zero		1024


//--------------------- .nv.shared.reserved.0     --------------------------
	.section	.nv.shared.reserved.0,"aw",@nobits
	.align	8
	.weak		__nv_reservedSMEM_offset_0_alias
	.size		__nv_reservedSMEM_offset_0_alias, 0, 64
	.other		__nv_reservedSMEM_offset_0_alias,@"STO_CUDA_RESERVED_SHARED STV_DEFAULT"
__nv_reservedSMEM_offset_0_alias:
	.zero		0
.nv.shared.reserved.0:
	.zero		64
	.weak		__nv_reservedSMEM_allocation_phase
	.type		__nv_reservedSMEM_allocation_phase,@object
	.size		__nv_reservedSMEM_allocation_phase,(.L_0 - __nv_reservedSMEM_allocation_phase)
__nv_reservedSMEM_allocation_phase:
	.zero		1
.L_0:
	.zero		7
	.weak		__nv_reservedSMEM_devtool_atexit_pc
	.type		__nv_reservedSMEM_devtool_atexit_pc,@object
	.size		__nv_reservedSMEM_devtool_atexit_pc,(__nv_reservedSMEM_allocation_mask - __nv_reservedSMEM_devtool_atexit_pc)
__nv_reservedSMEM_devtool_atexit_pc:
	.zero		8
	.weak		__nv_reservedSMEM_allocation_mask
	.type		__nv_reservedSMEM_allocation_mask,@object
	.size		__nv_reservedSMEM_allocation_mask,(.L_2 - __nv_reservedSMEM_allocation_mask)
__nv_reservedSMEM_allocation_mask:
	.zero		4
.L_2:


//--------------------- .nv.constant0.matmul_kernel --------------------------
	.section	.nv.constant0.matmul_kernel,"a",@progbits
	.sectionflags	@""
	.align	4
.nv.constant0.matmul_kernel:
	.zero		976


//--------------------- SYMBOLS --------------------------

	.type		.nv.reservedSmem.offset0,@object
	.size		.nv.reservedSmem.offset0,0x4
	.type		.nv.reservedSmem.cap,@object
	.size		.nv.reservedSmem.cap,0x4
